//
// Generated by NVIDIA NVVM Compiler
//
// Compiler Build ID: CL-36424714
// Cuda compilation tools, release 13.0, V13.0.88
// Based on NVVM 20.0.0
//

.version 9.0
.target sm_100
.address_size 64

	// .globl	_Z23distributor_probabilityddPdS_iS_i
.extern .func free
(
	.param .b64 free_param_0
)
;
.extern .func  (.param .b64 func_retval0) malloc
(
	.param .b64 malloc_param_0
)
;
.func  (.param .b64 func_retval0) __internal_accurate_pow
(
	.param .b64 __internal_accurate_pow_param_0,
	.param .b64 __internal_accurate_pow_param_1
)
;
.global .align 4 .b8 precalc_xorwow_matrix[102400];
.global .align 4 .b8 precalc_xorwow_offset_matrix[102400];
.global .align 4 .b8 mrg32k3aM1[2304];
.global .align 4 .b8 mrg32k3aM2[2304];
.global .align 4 .b8 mrg32k3aM1SubSeq[2016];
.global .align 4 .b8 mrg32k3aM2SubSeq[2016];
.global .align 4 .b8 mrg32k3aM1Seq[2304];
.global .align 4 .b8 mrg32k3aM2Seq[2304];
.const .align 8 .b8 __cr_lgamma_table[72];

.visible .entry _Z23distributor_probabilityddPdS_iS_i(
	.param .f64 _Z23distributor_probabilityddPdS_iS_i_param_0,
	.param .f64 _Z23distributor_probabilityddPdS_iS_i_param_1,
	.param .u64 .ptr .align 1 _Z23distributor_probabilityddPdS_iS_i_param_2,
	.param .u64 .ptr .align 1 _Z23distributor_probabilityddPdS_iS_i_param_3,
	.param .u32 _Z23distributor_probabilityddPdS_iS_i_param_4,
	.param .u64 .ptr .align 1 _Z23distributor_probabilityddPdS_iS_i_param_5,
	.param .u32 _Z23distributor_probabilityddPdS_iS_i_param_6
)
{
	.reg .pred 	%p<2143>;
	.reg .b32 	%r<2643>;
	.reg .b32 	%f<39>;
	.reg .b64 	%rd<31>;
	.reg .b64 	%fd<4520>;

	ld.param.u64 	%rd9, [_Z23distributor_probabilityddPdS_iS_i_param_2];
	ld.param.u32 	%r237, [_Z23distributor_probabilityddPdS_iS_i_param_6];
	mov.u32 	%r238, %ctaid.x;
	mov.u32 	%r239, %ntid.x;
	mov.u32 	%r240, %tid.x;
	mad.lo.s32 	%r1, %r238, %r239, %r240;
	setp.ge.s32 	%p28, %r1, %r237;
	@%p28 bra 	$L__BB0_1030;
	cvta.to.global.u64 	%rd12, %rd9;
	{ // callseq 0, 0
	.param .b64 param0;
	st.param.b64 	[param0], 32;
	.param .b64 retval0;
	call.uni (retval0), 
	malloc, 
	(
	param0
	);
	ld.param.b64 	%rd13, [retval0];
	} // callseq 0
	shl.b32 	%r241, %r1, 2;
	mul.wide.s32 	%rd14, %r241, 8;
	add.s64 	%rd15, %rd12, %rd14;
	ld.global.f64 	%fd1, [%rd15];
	st.f64 	[%rd13], %fd1;
	ld.global.f64 	%fd2, [%rd15+8];
	st.f64 	[%rd13+8], %fd2;
	ld.global.f64 	%fd3, [%rd15+16];
	st.f64 	[%rd13+16], %fd3;
	ld.global.f64 	%fd4, [%rd15+24];
	st.f64 	[%rd13+24], %fd4;
	mov.f64 	%fd1192, 0d3FF0000000000000;
	{
	.reg .b32 %temp; 
	mov.b64 	{%temp, %r2}, %fd1192;
	}
	and.b32  	%r3, %r2, 2146435072;
	setp.lt.s32 	%p29, %r2, 0;
	selp.b32 	%r4, 0, 2146435072, %p29;
	or.b32  	%r5, %r4, -2147483648;
	mul.f64 	%fd5, %fd2, 0d3FE0000000000000;
	mov.f64 	%fd1193, 0d4000000000000000;
	{
	.reg .b32 %temp; 
	mov.b64 	{%temp, %r6}, %fd1193;
	}
	and.b32  	%r7, %r6, 2146435072;
	setp.lt.s32 	%p30, %r6, 0;
	selp.b32 	%r8, 0, 2146435072, %p30;
	or.b32  	%r9, %r8, -2147483648;
	div.rn.f64 	%fd6, %fd3, 0d4008000000000000;
	mov.f64 	%fd1194, 0d4008000000000000;
	{
	.reg .b32 %temp; 
	mov.b64 	{%temp, %r10}, %fd1194;
	}
	and.b32  	%r11, %r10, 2146435072;
	setp.lt.s32 	%p31, %r10, 0;
	selp.b32 	%r12, 0, 2146435072, %p31;
	or.b32  	%r13, %r12, -2147483648;
	mul.f64 	%fd7, %fd4, 0d3FD0000000000000;
	mov.f64 	%fd1195, 0d4010000000000000;
	{
	.reg .b32 %temp; 
	mov.b64 	{%temp, %r14}, %fd1195;
	}
	and.b32  	%r15, %r14, 2146435072;
	setp.lt.s32 	%p32, %r14, 0;
	selp.b32 	%r16, 0, 2146435072, %p32;
	or.b32  	%r17, %r16, -2147483648;
	mov.f64 	%fd4269, 0d0000000000000000;
	mov.f64 	%fd4268, 0d3F847AE147AE147B;
$L__BB0_2:
	mov.f64 	%fd9, %fd4269;
	setp.geu.f64 	%p33, %fd9, 0d407F400000000000;
	mov.f64 	%fd4516, 0d0000000000000000;
	mov.f64 	%fd4515, 0dBFF0000000000000;
	mov.f64 	%fd4517, %fd4516;
	@%p33 bra 	$L__BB0_1029;
	mov.f64 	%fd1199, 0d407F400000000000;
	sub.f64 	%fd1200, %fd1199, %fd9;
	setp.ge.f64 	%p34, %fd4268, %fd1200;
	selp.f64 	%fd4268, %fd1200, %fd4268, %p34;
	{
	.reg .b32 %temp; 
	mov.b64 	{%temp, %r18}, %fd9;
	}
	abs.f64 	%fd11, %fd9;
	setp.neu.f64 	%p35, %fd9, 0d0000000000000000;
	@%p35 bra 	$L__BB0_5;
	setp.eq.f64 	%p51, %fd9, 0d3FF0000000000000;
	setp.eq.f64 	%p52, %fd11, 0d7FF0000000000000;
	setp.lt.s32 	%p53, %r18, 0;
	setp.lt.s32 	%p54, %r14, 0;
	setp.eq.s32 	%p55, %r15, 1072693248;
	setp.lt.s32 	%p56, %r10, 0;
	setp.eq.s32 	%p57, %r11, 1073741824;
	setp.lt.s32 	%p58, %r6, 0;
	setp.eq.s32 	%p59, %r7, 1062207488;
	setp.lt.s32 	%p60, %r2, 0;
	setp.eq.s32 	%p61, %r3, 1072693248;
	selp.b32 	%r275, %r18, 0, %p61;
	or.b32  	%r276, %r275, 2146435072;
	selp.b32 	%r277, %r276, %r275, %p60;
	mov.b32 	%r278, 0;
	mov.b64 	%fd1244, {%r278, %r277};
	add.f64 	%fd1245, %fd9, 0d3FF0000000000000;
	{
	.reg .b32 %temp; 
	mov.b64 	{%temp, %r279}, %fd1245;
	}
	and.b32  	%r280, %r279, 2146435072;
	setp.eq.s32 	%p62, %r280, 2146435072;
	and.b32  	%r281, %r2, 2147483647;
	setp.ne.s32 	%p63, %r281, 1071644672;
	selp.b32 	%r282, %r5, %r4, %p63;
	selp.b32 	%r283, %r282, %r4, %p61;
	selp.b32 	%r284, %r283, %r4, %p53;
	mov.b64 	%fd1246, {%r278, %r284};
	selp.f64 	%fd1247, %fd1246, %fd1244, %p62;
	selp.f64 	%fd1248, %fd1247, %fd1244, %p52;
	selp.f64 	%fd1249, 0d3FF0000000000000, %fd1248, %p51;
	fma.rn.f64 	%fd1250, %fd1, %fd1249, 0d0000000000000000;
	selp.b32 	%r285, %r18, 0, %p59;
	or.b32  	%r286, %r285, 2146435072;
	selp.b32 	%r287, %r286, %r285, %p58;
	mov.b64 	%fd1251, {%r278, %r287};
	add.f64 	%fd1252, %fd9, 0d4000000000000000;
	{
	.reg .b32 %temp; 
	mov.b64 	{%temp, %r288}, %fd1252;
	}
	and.b32  	%r289, %r288, 2146435072;
	setp.eq.s32 	%p64, %r289, 2146435072;
	and.b32  	%r290, %r6, 2147483647;
	setp.ne.s32 	%p65, %r290, 1071644672;
	selp.b32 	%r291, %r9, %r8, %p65;
	selp.b32 	%r292, %r291, %r8, %p59;
	selp.b32 	%r293, %r292, %r8, %p53;
	mov.b64 	%fd1253, {%r278, %r293};
	selp.f64 	%fd1254, %fd1253, %fd1251, %p64;
	selp.f64 	%fd1255, %fd1254, %fd1251, %p52;
	selp.f64 	%fd1256, 0d3FF0000000000000, %fd1255, %p51;
	fma.rn.f64 	%fd1257, %fd5, %fd1256, %fd1250;
	selp.b32 	%r294, %r18, 0, %p57;
	or.b32  	%r295, %r294, 2146435072;
	selp.b32 	%r296, %r295, %r294, %p56;
	mov.b64 	%fd1258, {%r278, %r296};
	add.f64 	%fd1259, %fd9, 0d4008000000000000;
	{
	.reg .b32 %temp; 
	mov.b64 	{%temp, %r297}, %fd1259;
	}
	and.b32  	%r298, %r297, 2146435072;
	setp.eq.s32 	%p66, %r298, 2146435072;
	and.b32  	%r299, %r10, 2147483647;
	setp.ne.s32 	%p67, %r299, 1071644672;
	selp.b32 	%r300, %r13, %r12, %p67;
	selp.b32 	%r301, %r300, %r12, %p57;
	selp.b32 	%r302, %r301, %r12, %p53;
	mov.b64 	%fd1260, {%r278, %r302};
	selp.f64 	%fd1261, %fd1260, %fd1258, %p66;
	selp.f64 	%fd1262, %fd1261, %fd1258, %p52;
	selp.f64 	%fd1263, 0d3FF0000000000000, %fd1262, %p51;
	fma.rn.f64 	%fd1264, %fd6, %fd1263, %fd1257;
	selp.b32 	%r303, %r18, 0, %p55;
	or.b32  	%r304, %r303, 2146435072;
	selp.b32 	%r305, %r304, %r303, %p54;
	mov.b64 	%fd1265, {%r278, %r305};
	add.f64 	%fd1266, %fd9, 0d4010000000000000;
	{
	.reg .b32 %temp; 
	mov.b64 	{%temp, %r306}, %fd1266;
	}
	and.b32  	%r307, %r306, 2146435072;
	setp.eq.s32 	%p68, %r307, 2146435072;
	and.b32  	%r308, %r14, 2147483647;
	setp.ne.s32 	%p69, %r308, 1071644672;
	selp.b32 	%r309, %r17, %r16, %p69;
	selp.b32 	%r310, %r309, %r16, %p55;
	selp.b32 	%r311, %r310, %r16, %p53;
	mov.b64 	%fd1267, {%r278, %r311};
	selp.f64 	%fd1268, %fd1267, %fd1265, %p68;
	selp.f64 	%fd1269, %fd1268, %fd1265, %p52;
	selp.f64 	%fd1270, 0d3FF0000000000000, %fd1269, %p51;
	fma.rn.f64 	%fd4270, %fd7, %fd1270, %fd1264;
	bra.uni 	$L__BB0_6;
$L__BB0_5:
	setp.eq.f64 	%p36, %fd9, 0d3FF0000000000000;
	setp.eq.f64 	%p37, %fd11, 0d7FF0000000000000;
	setp.lt.s32 	%p38, %r18, 0;
	setp.eq.s32 	%p39, %r15, 1072693248;
	setp.eq.s32 	%p40, %r11, 1073741824;
	setp.eq.s32 	%p41, %r7, 1062207488;
	setp.eq.s32 	%p42, %r3, 1072693248;
	{ // callseq 1, 0
	.param .b64 param0;
	st.param.f64 	[param0], %fd11;
	.param .b64 param1;
	st.param.f64 	[param1], 0d3FF0000000000000;
	.param .b64 retval0;
	call.uni (retval0), 
	__internal_accurate_pow, 
	(
	param0, 
	param1
	);
	ld.param.f64 	%fd1201, [retval0];
	} // callseq 1
	neg.f64 	%fd1203, %fd1201;
	selp.f64 	%fd1204, %fd1203, %fd1201, %p42;
	selp.f64 	%fd1205, %fd1204, %fd1201, %p38;
	add.f64 	%fd1206, %fd9, 0d3FF0000000000000;
	{
	.reg .b32 %temp; 
	mov.b64 	{%temp, %r246}, %fd1206;
	}
	and.b32  	%r247, %r246, 2146435072;
	setp.eq.s32 	%p43, %r247, 2146435072;
	and.b32  	%r248, %r2, 2147483647;
	setp.ne.s32 	%p44, %r248, 1071644672;
	selp.b32 	%r249, %r5, %r4, %p44;
	selp.b32 	%r250, %r249, %r4, %p42;
	selp.b32 	%r251, %r250, %r4, %p38;
	mov.b32 	%r252, 0;
	mov.b64 	%fd1207, {%r252, %r251};
	selp.f64 	%fd1208, %fd1207, %fd1205, %p43;
	selp.f64 	%fd1209, %fd1208, %fd1205, %p37;
	selp.f64 	%fd1210, 0d3FF0000000000000, %fd1209, %p36;
	fma.rn.f64 	%fd1211, %fd1, %fd1210, 0d0000000000000000;
	{ // callseq 2, 0
	.param .b64 param0;
	st.param.f64 	[param0], %fd11;
	.param .b64 param1;
	st.param.f64 	[param1], 0d4000000000000000;
	.param .b64 retval0;
	call.uni (retval0), 
	__internal_accurate_pow, 
	(
	param0, 
	param1
	);
	ld.param.f64 	%fd1212, [retval0];
	} // callseq 2
	neg.f64 	%fd1214, %fd1212;
	selp.f64 	%fd1215, %fd1214, %fd1212, %p41;
	selp.f64 	%fd1216, %fd1215, %fd1212, %p38;
	add.f64 	%fd1217, %fd9, 0d4000000000000000;
	{
	.reg .b32 %temp; 
	mov.b64 	{%temp, %r253}, %fd1217;
	}
	and.b32  	%r254, %r253, 2146435072;
	setp.eq.s32 	%p45, %r254, 2146435072;
	and.b32  	%r255, %r6, 2147483647;
	setp.ne.s32 	%p46, %r255, 1071644672;
	selp.b32 	%r256, %r9, %r8, %p46;
	selp.b32 	%r257, %r256, %r8, %p41;
	selp.b32 	%r258, %r257, %r8, %p38;
	mov.b64 	%fd1218, {%r252, %r258};
	selp.f64 	%fd1219, %fd1218, %fd1216, %p45;
	selp.f64 	%fd1220, %fd1219, %fd1216, %p37;
	selp.f64 	%fd1221, 0d3FF0000000000000, %fd1220, %p36;
	fma.rn.f64 	%fd1222, %fd5, %fd1221, %fd1211;
	{ // callseq 3, 0
	.param .b64 param0;
	st.param.f64 	[param0], %fd11;
	.param .b64 param1;
	st.param.f64 	[param1], 0d4008000000000000;
	.param .b64 retval0;
	call.uni (retval0), 
	__internal_accurate_pow, 
	(
	param0, 
	param1
	);
	ld.param.f64 	%fd1223, [retval0];
	} // callseq 3
	neg.f64 	%fd1225, %fd1223;
	selp.f64 	%fd1226, %fd1225, %fd1223, %p40;
	selp.f64 	%fd1227, %fd1226, %fd1223, %p38;
	add.f64 	%fd1228, %fd9, 0d4008000000000000;
	{
	.reg .b32 %temp; 
	mov.b64 	{%temp, %r259}, %fd1228;
	}
	and.b32  	%r260, %r259, 2146435072;
	setp.eq.s32 	%p47, %r260, 2146435072;
	and.b32  	%r261, %r10, 2147483647;
	setp.ne.s32 	%p48, %r261, 1071644672;
	selp.b32 	%r262, %r13, %r12, %p48;
	selp.b32 	%r263, %r262, %r12, %p40;
	selp.b32 	%r264, %r263, %r12, %p38;
	mov.b64 	%fd1229, {%r252, %r264};
	selp.f64 	%fd1230, %fd1229, %fd1227, %p47;
	selp.f64 	%fd1231, %fd1230, %fd1227, %p37;
	selp.f64 	%fd1232, 0d3FF0000000000000, %fd1231, %p36;
	fma.rn.f64 	%fd1233, %fd6, %fd1232, %fd1222;
	{ // callseq 4, 0
	.param .b64 param0;
	st.param.f64 	[param0], %fd11;
	.param .b64 param1;
	st.param.f64 	[param1], 0d4010000000000000;
	.param .b64 retval0;
	call.uni (retval0), 
	__internal_accurate_pow, 
	(
	param0, 
	param1
	);
	ld.param.f64 	%fd1234, [retval0];
	} // callseq 4
	neg.f64 	%fd1236, %fd1234;
	selp.f64 	%fd1237, %fd1236, %fd1234, %p39;
	selp.f64 	%fd1238, %fd1237, %fd1234, %p38;
	add.f64 	%fd1239, %fd9, 0d4010000000000000;
	{
	.reg .b32 %temp; 
	mov.b64 	{%temp, %r265}, %fd1239;
	}
	and.b32  	%r266, %r265, 2146435072;
	setp.eq.s32 	%p49, %r266, 2146435072;
	and.b32  	%r267, %r14, 2147483647;
	setp.ne.s32 	%p50, %r267, 1071644672;
	selp.b32 	%r268, %r17, %r16, %p50;
	selp.b32 	%r269, %r268, %r16, %p39;
	selp.b32 	%r270, %r269, %r16, %p38;
	mov.b64 	%fd1240, {%r252, %r270};
	selp.f64 	%fd1241, %fd1240, %fd1238, %p49;
	selp.f64 	%fd1242, %fd1241, %fd1238, %p37;
	selp.f64 	%fd1243, 0d3FF0000000000000, %fd1242, %p36;
	fma.rn.f64 	%fd4270, %fd7, %fd1243, %fd1233;
$L__BB0_6:
	setp.lt.s32 	%p70, %r2, 0;
	setp.eq.s32 	%p71, %r3, 1072693248;
	add.f64 	%fd4269, %fd9, %fd4268;
	{
	.reg .b32 %temp; 
	mov.b64 	{%temp, %r19}, %fd4269;
	}
	abs.f64 	%fd16, %fd4269;
	setp.lt.s32 	%p73, %r19, 0;
	setp.eq.f64 	%p74, %fd4269, 0d0000000000000000;
	{ // callseq 5, 0
	.param .b64 param0;
	st.param.f64 	[param0], %fd16;
	.param .b64 param1;
	st.param.f64 	[param1], 0d3FF0000000000000;
	.param .b64 retval0;
	call.uni (retval0), 
	__internal_accurate_pow, 
	(
	param0, 
	param1
	);
	ld.param.f64 	%fd1271, [retval0];
	} // callseq 5
	neg.f64 	%fd1273, %fd1271;
	selp.f64 	%fd1274, %fd1273, %fd1271, %p71;
	selp.f64 	%fd1275, %fd1274, %fd1271, %p73;
	selp.b32 	%r312, %r19, 0, %p71;
	or.b32  	%r313, %r312, 2146435072;
	selp.b32 	%r314, %r313, %r312, %p70;
	mov.b32 	%r315, 0;
	mov.b64 	%fd1276, {%r315, %r314};
	selp.f64 	%fd4283, %fd1276, %fd1275, %p74;
	add.f64 	%fd1277, %fd4269, 0d3FF0000000000000;
	{
	.reg .b32 %temp; 
	mov.b64 	{%temp, %r316}, %fd1277;
	}
	and.b32  	%r20, %r316, 2146435072;
	setp.ne.s32 	%p75, %r20, 2146435072;
	mov.f64 	%fd4271, %fd4283;
	@%p75 bra 	$L__BB0_11;
	setp.num.f64 	%p76, %fd4269, %fd4269;
	@%p76 bra 	$L__BB0_9;
	mov.f64 	%fd1278, 0d3FF0000000000000;
	add.rn.f64 	%fd4271, %fd4269, %fd1278;
	bra.uni 	$L__BB0_11;
$L__BB0_9:
	setp.neu.f64 	%p77, %fd16, 0d7FF0000000000000;
	mov.f64 	%fd4271, %fd4283;
	@%p77 bra 	$L__BB0_11;
	setp.lt.s32 	%p78, %r19, 0;
	setp.eq.s32 	%p79, %r3, 1072693248;
	and.b32  	%r318, %r2, 2147483647;
	setp.ne.s32 	%p80, %r318, 1071644672;
	selp.b32 	%r319, %r5, %r4, %p80;
	selp.b32 	%r320, %r319, %r4, %p79;
	selp.b32 	%r321, %r320, %r4, %p78;
	mov.b32 	%r322, 0;
	mov.b64 	%fd4271, {%r322, %r321};
$L__BB0_11:
	setp.eq.s32 	%p81, %r7, 1062207488;
	and.b32  	%r323, %r6, 2147483647;
	setp.ne.s32 	%p83, %r323, 1071644672;
	and.pred  	%p1, %p81, %p83;
	setp.eq.f64 	%p84, %fd4269, 0d3FF0000000000000;
	setp.eq.f64 	%p85, %fd4269, 0d0000000000000000;
	setp.lt.s32 	%p86, %r19, 0;
	setp.lt.s32 	%p87, %r6, 0;
	selp.f64 	%fd1279, 0d3FF0000000000000, %fd4271, %p84;
	fma.rn.f64 	%fd21, %fd1, %fd1279, 0d0000000000000000;
	{ // callseq 6, 0
	.param .b64 param0;
	st.param.f64 	[param0], %fd16;
	.param .b64 param1;
	st.param.f64 	[param1], 0d4000000000000000;
	.param .b64 retval0;
	call.uni (retval0), 
	__internal_accurate_pow, 
	(
	param0, 
	param1
	);
	ld.param.f64 	%fd1280, [retval0];
	} // callseq 6
	neg.f64 	%fd1282, %fd1280;
	selp.f64 	%fd1283, %fd1282, %fd1280, %p81;
	selp.f64 	%fd1284, %fd1283, %fd1280, %p86;
	selp.b32 	%r324, %r19, 0, %p81;
	or.b32  	%r325, %r324, 2146435072;
	selp.b32 	%r326, %r325, %r324, %p87;
	mov.b32 	%r327, 0;
	mov.b64 	%fd1285, {%r327, %r326};
	selp.f64 	%fd4284, %fd1285, %fd1284, %p85;
	add.f64 	%fd1286, %fd4269, 0d4000000000000000;
	{
	.reg .b32 %temp; 
	mov.b64 	{%temp, %r328}, %fd1286;
	}
	and.b32  	%r21, %r328, 2146435072;
	setp.ne.s32 	%p88, %r21, 2146435072;
	mov.f64 	%fd4272, %fd4284;
	@%p88 bra 	$L__BB0_16;
	setp.nan.f64 	%p89, %fd4269, %fd4269;
	@%p89 bra 	$L__BB0_15;
	setp.neu.f64 	%p90, %fd16, 0d7FF0000000000000;
	mov.f64 	%fd4272, %fd4284;
	@%p90 bra 	$L__BB0_16;
	setp.lt.s32 	%p91, %r19, 0;
	selp.b32 	%r329, %r9, %r8, %p1;
	selp.b32 	%r330, %r329, %r8, %p91;
	mov.b32 	%r331, 0;
	mov.b64 	%fd4272, {%r331, %r330};
	bra.uni 	$L__BB0_16;
$L__BB0_15:
	mov.f64 	%fd1287, 0d4000000000000000;
	add.rn.f64 	%fd4272, %fd4269, %fd1287;
$L__BB0_16:
	setp.eq.f64 	%p92, %fd4269, 0d3FF0000000000000;
	setp.eq.f64 	%p93, %fd4269, 0d0000000000000000;
	setp.lt.s32 	%p94, %r19, 0;
	setp.lt.s32 	%p95, %r10, 0;
	setp.eq.s32 	%p96, %r11, 1073741824;
	selp.f64 	%fd1288, 0d3FF0000000000000, %fd4272, %p92;
	fma.rn.f64 	%fd26, %fd5, %fd1288, %fd21;
	{ // callseq 7, 0
	.param .b64 param0;
	st.param.f64 	[param0], %fd16;
	.param .b64 param1;
	st.param.f64 	[param1], 0d4008000000000000;
	.param .b64 retval0;
	call.uni (retval0), 
	__internal_accurate_pow, 
	(
	param0, 
	param1
	);
	ld.param.f64 	%fd1289, [retval0];
	} // callseq 7
	neg.f64 	%fd1291, %fd1289;
	selp.f64 	%fd1292, %fd1291, %fd1289, %p96;
	selp.f64 	%fd1293, %fd1292, %fd1289, %p94;
	selp.b32 	%r332, %r19, 0, %p96;
	or.b32  	%r333, %r332, 2146435072;
	selp.b32 	%r334, %r333, %r332, %p95;
	mov.b32 	%r335, 0;
	mov.b64 	%fd1294, {%r335, %r334};
	selp.f64 	%fd4285, %fd1294, %fd1293, %p93;
	add.f64 	%fd1295, %fd4269, 0d4008000000000000;
	{
	.reg .b32 %temp; 
	mov.b64 	{%temp, %r336}, %fd1295;
	}
	and.b32  	%r22, %r336, 2146435072;
	setp.ne.s32 	%p98, %r22, 2146435072;
	mov.f64 	%fd4273, %fd4285;
	@%p98 bra 	$L__BB0_21;
	setp.nan.f64 	%p99, %fd4269, %fd4269;
	@%p99 bra 	$L__BB0_20;
	setp.neu.f64 	%p100, %fd16, 0d7FF0000000000000;
	mov.f64 	%fd4273, %fd4285;
	@%p100 bra 	$L__BB0_21;
	setp.lt.s32 	%p101, %r19, 0;
	setp.eq.s32 	%p102, %r11, 1073741824;
	and.b32  	%r338, %r10, 2147483647;
	setp.ne.s32 	%p103, %r338, 1071644672;
	selp.b32 	%r339, %r13, %r12, %p103;
	selp.b32 	%r340, %r339, %r12, %p102;
	selp.b32 	%r341, %r340, %r12, %p101;
	mov.b32 	%r342, 0;
	mov.b64 	%fd4273, {%r342, %r341};
	bra.uni 	$L__BB0_21;
$L__BB0_20:
	mov.f64 	%fd1296, 0d4008000000000000;
	add.rn.f64 	%fd4273, %fd4269, %fd1296;
$L__BB0_21:
	setp.eq.f64 	%p104, %fd4269, 0d3FF0000000000000;
	setp.eq.f64 	%p105, %fd4269, 0d0000000000000000;
	setp.lt.s32 	%p106, %r19, 0;
	setp.lt.s32 	%p107, %r14, 0;
	setp.eq.s32 	%p108, %r15, 1072693248;
	selp.f64 	%fd1297, 0d3FF0000000000000, %fd4273, %p104;
	fma.rn.f64 	%fd31, %fd6, %fd1297, %fd26;
	{ // callseq 8, 0
	.param .b64 param0;
	st.param.f64 	[param0], %fd16;
	.param .b64 param1;
	st.param.f64 	[param1], 0d4010000000000000;
	.param .b64 retval0;
	call.uni (retval0), 
	__internal_accurate_pow, 
	(
	param0, 
	param1
	);
	ld.param.f64 	%fd1298, [retval0];
	} // callseq 8
	neg.f64 	%fd1300, %fd1298;
	selp.f64 	%fd1301, %fd1300, %fd1298, %p108;
	selp.f64 	%fd1302, %fd1301, %fd1298, %p106;
	selp.b32 	%r343, %r19, 0, %p108;
	or.b32  	%r344, %r343, 2146435072;
	selp.b32 	%r345, %r344, %r343, %p107;
	mov.b32 	%r346, 0;
	mov.b64 	%fd1303, {%r346, %r345};
	selp.f64 	%fd4286, %fd1303, %fd1302, %p105;
	add.f64 	%fd1304, %fd4269, 0d4010000000000000;
	{
	.reg .b32 %temp; 
	mov.b64 	{%temp, %r347}, %fd1304;
	}
	and.b32  	%r23, %r347, 2146435072;
	setp.ne.s32 	%p110, %r23, 2146435072;
	mov.f64 	%fd4274, %fd4286;
	@%p110 bra 	$L__BB0_26;
	setp.nan.f64 	%p111, %fd4269, %fd4269;
	@%p111 bra 	$L__BB0_25;
	setp.neu.f64 	%p112, %fd16, 0d7FF0000000000000;
	mov.f64 	%fd4274, %fd4286;
	@%p112 bra 	$L__BB0_26;
	setp.lt.s32 	%p113, %r19, 0;
	setp.eq.s32 	%p114, %r15, 1072693248;
	and.b32  	%r349, %r14, 2147483647;
	setp.ne.s32 	%p115, %r349, 1071644672;
	selp.b32 	%r350, %r17, %r16, %p115;
	selp.b32 	%r351, %r350, %r16, %p114;
	selp.b32 	%r352, %r351, %r16, %p113;
	mov.b32 	%r353, 0;
	mov.b64 	%fd4274, {%r353, %r352};
	bra.uni 	$L__BB0_26;
$L__BB0_25:
	mov.f64 	%fd1305, 0d4010000000000000;
	add.rn.f64 	%fd4274, %fd4269, %fd1305;
$L__BB0_26:
	setp.eq.f64 	%p116, %fd4269, 0d3FF0000000000000;
	selp.f64 	%fd1306, 0d3FF0000000000000, %fd4274, %p116;
	fma.rn.f64 	%fd1307, %fd7, %fd1306, %fd31;
	mov.f64 	%fd1308, 0d3FF0000000000000;
	sub.f64 	%fd1309, %fd1308, %fd1307;
	sub.f64 	%fd1310, %fd1308, %fd4270;
	mul.f64 	%fd1311, %fd1310, %fd1309;
	setp.gtu.f64 	%p117, %fd1311, 0d0000000000000000;
	@%p117 bra 	$L__BB0_72;
	add.f64 	%fd36, %fd1, 0d0000000000000000;
	and.b32  	%r360, %r2, 2147483647;
	selp.b32 	%r370, %r9, %r8, %p1;
	and.b32  	%r406, %r10, 2147483647;
$L__BB0_28:
	mov.f64 	%fd38, %fd4269;
	setp.lt.s32 	%p118, %r2, 0;
	setp.eq.s32 	%p119, %r3, 1072693248;
	{
	.reg .b32 %temp; 
	mov.b64 	{%temp, %r24}, %fd38;
	}
	abs.f64 	%fd39, %fd38;
	setp.lt.s32 	%p121, %r24, 0;
	setp.eq.f64 	%p122, %fd38, 0d0000000000000000;
	{ // callseq 9, 0
	.param .b64 param0;
	st.param.f64 	[param0], %fd39;
	.param .b64 param1;
	st.param.f64 	[param1], 0d3FF0000000000000;
	.param .b64 retval0;
	call.uni (retval0), 
	__internal_accurate_pow, 
	(
	param0, 
	param1
	);
	ld.param.f64 	%fd1312, [retval0];
	} // callseq 9
	neg.f64 	%fd1314, %fd1312;
	selp.f64 	%fd1315, %fd1314, %fd1312, %p119;
	selp.f64 	%fd1316, %fd1315, %fd1312, %p121;
	selp.b32 	%r354, %r24, 0, %p119;
	or.b32  	%r355, %r354, 2146435072;
	selp.b32 	%r356, %r355, %r354, %p118;
	mov.b32 	%r357, 0;
	mov.b64 	%fd1317, {%r357, %r356};
	selp.f64 	%fd4280, %fd1317, %fd1316, %p122;
	add.f64 	%fd1318, %fd38, 0d3FF0000000000000;
	{
	.reg .b32 %temp; 
	mov.b64 	{%temp, %r358}, %fd1318;
	}
	and.b32  	%r25, %r358, 2146435072;
	setp.ne.s32 	%p123, %r25, 2146435072;
	mov.f64 	%fd4276, %fd4280;
	@%p123 bra 	$L__BB0_33;
	setp.num.f64 	%p124, %fd38, %fd38;
	@%p124 bra 	$L__BB0_31;
	mov.f64 	%fd1319, 0d3FF0000000000000;
	add.rn.f64 	%fd4276, %fd38, %fd1319;
	bra.uni 	$L__BB0_33;
$L__BB0_31:
	setp.neu.f64 	%p125, %fd39, 0d7FF0000000000000;
	mov.f64 	%fd4276, %fd4280;
	@%p125 bra 	$L__BB0_33;
	setp.lt.s32 	%p126, %r24, 0;
	setp.eq.s32 	%p127, %r3, 1072693248;
	setp.ne.s32 	%p128, %r360, 1071644672;
	selp.b32 	%r361, %r5, %r4, %p128;
	selp.b32 	%r362, %r361, %r4, %p127;
	selp.b32 	%r363, %r362, %r4, %p126;
	mov.b32 	%r364, 0;
	mov.b64 	%fd4276, {%r364, %r363};
$L__BB0_33:
	setp.eq.f64 	%p129, %fd38, 0d3FF0000000000000;
	setp.eq.f64 	%p130, %fd38, 0d0000000000000000;
	setp.lt.s32 	%p131, %r24, 0;
	setp.lt.s32 	%p132, %r6, 0;
	setp.eq.s32 	%p133, %r7, 1062207488;
	selp.f64 	%fd1320, 0d3FF0000000000000, %fd4276, %p129;
	fma.rn.f64 	%fd44, %fd1, %fd1320, 0d0000000000000000;
	{ // callseq 10, 0
	.param .b64 param0;
	st.param.f64 	[param0], %fd39;
	.param .b64 param1;
	st.param.f64 	[param1], 0d4000000000000000;
	.param .b64 retval0;
	call.uni (retval0), 
	__internal_accurate_pow, 
	(
	param0, 
	param1
	);
	ld.param.f64 	%fd1321, [retval0];
	} // callseq 10
	neg.f64 	%fd1323, %fd1321;
	selp.f64 	%fd1324, %fd1323, %fd1321, %p133;
	selp.f64 	%fd1325, %fd1324, %fd1321, %p131;
	selp.b32 	%r365, %r24, 0, %p133;
	or.b32  	%r366, %r365, 2146435072;
	selp.b32 	%r367, %r366, %r365, %p132;
	mov.b32 	%r368, 0;
	mov.b64 	%fd1326, {%r368, %r367};
	selp.f64 	%fd4281, %fd1326, %fd1325, %p130;
	add.f64 	%fd1327, %fd38, 0d4000000000000000;
	{
	.reg .b32 %temp; 
	mov.b64 	{%temp, %r369}, %fd1327;
	}
	and.b32  	%r26, %r369, 2146435072;
	setp.ne.s32 	%p135, %r26, 2146435072;
	mov.f64 	%fd4277, %fd4281;
	@%p135 bra 	$L__BB0_38;
	setp.nan.f64 	%p136, %fd38, %fd38;
	@%p136 bra 	$L__BB0_37;
	setp.neu.f64 	%p137, %fd39, 0d7FF0000000000000;
	mov.f64 	%fd4277, %fd4281;
	@%p137 bra 	$L__BB0_38;
	setp.lt.s32 	%p138, %r24, 0;
	selp.b32 	%r371, %r370, %r8, %p138;
	mov.b32 	%r372, 0;
	mov.b64 	%fd4277, {%r372, %r371};
	bra.uni 	$L__BB0_38;
$L__BB0_37:
	mov.f64 	%fd1328, 0d4000000000000000;
	add.rn.f64 	%fd4277, %fd38, %fd1328;
$L__BB0_38:
	setp.eq.f64 	%p139, %fd38, 0d3FF0000000000000;
	setp.eq.f64 	%p140, %fd38, 0d0000000000000000;
	setp.lt.s32 	%p141, %r24, 0;
	setp.lt.s32 	%p142, %r10, 0;
	setp.eq.s32 	%p143, %r11, 1073741824;
	selp.f64 	%fd1329, 0d3FF0000000000000, %fd4277, %p139;
	fma.rn.f64 	%fd49, %fd5, %fd1329, %fd44;
	{ // callseq 11, 0
	.param .b64 param0;
	st.param.f64 	[param0], %fd39;
	.param .b64 param1;
	st.param.f64 	[param1], 0d4008000000000000;
	.param .b64 retval0;
	call.uni (retval0), 
	__internal_accurate_pow, 
	(
	param0, 
	param1
	);
	ld.param.f64 	%fd1330, [retval0];
	} // callseq 11
	neg.f64 	%fd1332, %fd1330;
	selp.f64 	%fd1333, %fd1332, %fd1330, %p143;
	selp.f64 	%fd1334, %fd1333, %fd1330, %p141;
	selp.b32 	%r373, %r24, 0, %p143;
	or.b32  	%r374, %r373, 2146435072;
	selp.b32 	%r375, %r374, %r373, %p142;
	mov.b32 	%r376, 0;
	mov.b64 	%fd1335, {%r376, %r375};
	selp.f64 	%fd4282, %fd1335, %fd1334, %p140;
	add.f64 	%fd1336, %fd38, 0d4008000000000000;
	{
	.reg .b32 %temp; 
	mov.b64 	{%temp, %r377}, %fd1336;
	}
	and.b32  	%r27, %r377, 2146435072;
	setp.ne.s32 	%p145, %r27, 2146435072;
	mov.f64 	%fd4278, %fd4282;
	@%p145 bra 	$L__BB0_43;
	setp.nan.f64 	%p146, %fd38, %fd38;
	@%p146 bra 	$L__BB0_42;
	setp.neu.f64 	%p147, %fd39, 0d7FF0000000000000;
	mov.f64 	%fd4278, %fd4282;
	@%p147 bra 	$L__BB0_43;
	setp.lt.s32 	%p148, %r24, 0;
	setp.eq.s32 	%p149, %r11, 1073741824;
	setp.ne.s32 	%p150, %r406, 1071644672;
	selp.b32 	%r380, %r13, %r12, %p150;
	selp.b32 	%r381, %r380, %r12, %p149;
	selp.b32 	%r382, %r381, %r12, %p148;
	mov.b32 	%r383, 0;
	mov.b64 	%fd4278, {%r383, %r382};
	bra.uni 	$L__BB0_43;
$L__BB0_42:
	mov.f64 	%fd1337, 0d4008000000000000;
	add.rn.f64 	%fd4278, %fd38, %fd1337;
$L__BB0_43:
	setp.eq.f64 	%p151, %fd38, 0d3FF0000000000000;
	setp.eq.f64 	%p152, %fd38, 0d0000000000000000;
	setp.lt.s32 	%p153, %r24, 0;
	setp.lt.s32 	%p154, %r14, 0;
	setp.eq.s32 	%p155, %r15, 1072693248;
	selp.f64 	%fd1338, 0d3FF0000000000000, %fd4278, %p151;
	fma.rn.f64 	%fd54, %fd6, %fd1338, %fd49;
	{ // callseq 12, 0
	.param .b64 param0;
	st.param.f64 	[param0], %fd39;
	.param .b64 param1;
	st.param.f64 	[param1], 0d4010000000000000;
	.param .b64 retval0;
	call.uni (retval0), 
	__internal_accurate_pow, 
	(
	param0, 
	param1
	);
	ld.param.f64 	%fd1339, [retval0];
	} // callseq 12
	neg.f64 	%fd1341, %fd1339;
	selp.f64 	%fd1342, %fd1341, %fd1339, %p155;
	selp.f64 	%fd1343, %fd1342, %fd1339, %p153;
	selp.b32 	%r384, %r24, 0, %p155;
	or.b32  	%r385, %r384, 2146435072;
	selp.b32 	%r386, %r385, %r384, %p154;
	mov.b32 	%r387, 0;
	mov.b64 	%fd1344, {%r387, %r386};
	selp.f64 	%fd4279, %fd1344, %fd1343, %p152;
	add.f64 	%fd1345, %fd38, 0d4010000000000000;
	{
	.reg .b32 %temp; 
	mov.b64 	{%temp, %r388}, %fd1345;
	}
	and.b32  	%r389, %r388, 2146435072;
	setp.ne.s32 	%p157, %r389, 2146435072;
	@%p157 bra 	$L__BB0_48;
	setp.nan.f64 	%p158, %fd38, %fd38;
	@%p158 bra 	$L__BB0_47;
	setp.neu.f64 	%p159, %fd39, 0d7FF0000000000000;
	@%p159 bra 	$L__BB0_48;
	setp.lt.s32 	%p160, %r24, 0;
	setp.eq.s32 	%p161, %r15, 1072693248;
	and.b32  	%r391, %r14, 2147483647;
	setp.ne.s32 	%p162, %r391, 1071644672;
	selp.b32 	%r392, %r17, %r16, %p162;
	selp.b32 	%r393, %r392, %r16, %p161;
	selp.b32 	%r394, %r393, %r16, %p160;
	mov.b32 	%r395, 0;
	mov.b64 	%fd4279, {%r395, %r394};
	bra.uni 	$L__BB0_48;
$L__BB0_47:
	mov.f64 	%fd1346, 0d4010000000000000;
	add.rn.f64 	%fd4279, %fd38, %fd1346;
$L__BB0_48:
	setp.ne.s32 	%p163, %r25, 2146435072;
	setp.eq.f64 	%p164, %fd38, 0d3FF0000000000000;
	selp.f64 	%fd1347, 0d3FF0000000000000, %fd4279, %p164;
	fma.rn.f64 	%fd59, %fd7, %fd1347, %fd54;
	@%p163 bra 	$L__BB0_53;
	setp.nan.f64 	%p165, %fd38, %fd38;
	@%p165 bra 	$L__BB0_52;
	setp.neu.f64 	%p166, %fd39, 0d7FF0000000000000;
	@%p166 bra 	$L__BB0_53;
	setp.lt.s32 	%p167, %r24, 0;
	setp.eq.s32 	%p168, %r3, 1072693248;
	setp.ne.s32 	%p169, %r360, 1071644672;
	selp.b32 	%r398, %r5, %r4, %p169;
	selp.b32 	%r399, %r398, %r4, %p168;
	selp.b32 	%r400, %r399, %r4, %p167;
	mov.b32 	%r401, 0;
	mov.b64 	%fd4280, {%r401, %r400};
	bra.uni 	$L__BB0_53;
$L__BB0_52:
	mov.f64 	%fd1348, 0d3FF0000000000000;
	add.rn.f64 	%fd4280, %fd38, %fd1348;
$L__BB0_53:
	setp.ne.s32 	%p170, %r26, 2146435072;
	setp.eq.f64 	%p171, %fd38, 0d3FF0000000000000;
	selp.f64 	%fd1349, 0d3FF0000000000000, %fd4280, %p171;
	fma.rn.f64 	%fd63, %fd2, %fd1349, %fd36;
	@%p170 bra 	$L__BB0_58;
	setp.nan.f64 	%p172, %fd38, %fd38;
	@%p172 bra 	$L__BB0_57;
	setp.neu.f64 	%p173, %fd39, 0d7FF0000000000000;
	@%p173 bra 	$L__BB0_58;
	setp.lt.s32 	%p174, %r24, 0;
	selp.b32 	%r403, %r370, %r8, %p174;
	mov.b32 	%r404, 0;
	mov.b64 	%fd4281, {%r404, %r403};
	bra.uni 	$L__BB0_58;
$L__BB0_57:
	mov.f64 	%fd1350, 0d4000000000000000;
	add.rn.f64 	%fd4281, %fd38, %fd1350;
$L__BB0_58:
	setp.ne.s32 	%p175, %r27, 2146435072;
	setp.eq.f64 	%p176, %fd38, 0d3FF0000000000000;
	selp.f64 	%fd1351, 0d3FF0000000000000, %fd4281, %p176;
	fma.rn.f64 	%fd67, %fd3, %fd1351, %fd63;
	@%p175 bra 	$L__BB0_63;
	setp.nan.f64 	%p177, %fd38, %fd38;
	@%p177 bra 	$L__BB0_62;
	setp.neu.f64 	%p178, %fd39, 0d7FF0000000000000;
	@%p178 bra 	$L__BB0_63;
	setp.lt.s32 	%p179, %r24, 0;
	setp.eq.s32 	%p180, %r11, 1073741824;
	setp.ne.s32 	%p181, %r406, 1071644672;
	selp.b32 	%r407, %r13, %r12, %p181;
	selp.b32 	%r408, %r407, %r12, %p180;
	selp.b32 	%r409, %r408, %r12, %p179;
	mov.b32 	%r410, 0;
	mov.b64 	%fd4282, {%r410, %r409};
	bra.uni 	$L__BB0_63;
$L__BB0_62:
	mov.f64 	%fd1352, 0d4008000000000000;
	add.rn.f64 	%fd4282, %fd38, %fd1352;
$L__BB0_63:
	setp.eq.f64 	%p182, %fd38, 0d3FF0000000000000;
	selp.f64 	%fd1353, 0d3FF0000000000000, %fd4282, %p182;
	fma.rn.f64 	%fd1354, %fd4, %fd1353, %fd67;
	add.f64 	%fd1355, %fd59, 0dBFF0000000000000;
	div.rn.f64 	%fd1356, %fd1355, %fd1354;
	sub.f64 	%fd4269, %fd38, %fd1356;
	sub.f64 	%fd1357, %fd4269, %fd38;
	abs.f64 	%fd1358, %fd1357;
	setp.gt.f64 	%p183, %fd1358, 0d3EB0C6F7A0B5ED8D;
	@%p183 bra 	$L__BB0_28;
	setp.eq.f64 	%p184, %fd4269, 0dBFF0000000000000;
	mov.f64 	%fd4517, %fd4516;
	@%p184 bra 	$L__BB0_1029;
	ld.param.u32 	%r2633, [_Z23distributor_probabilityddPdS_iS_i_param_4];
	ld.param.f64 	%fd4248, [_Z23distributor_probabilityddPdS_iS_i_param_1];
	ld.param.f64 	%fd4228, [_Z23distributor_probabilityddPdS_iS_i_param_0];
	mul.wide.s32 	%rd16, %r2633, 8;
	{ // callseq 13, 0
	.param .b64 param0;
	st.param.b64 	[param0], %rd16;
	.param .b64 retval0;
	call.uni (retval0), 
	malloc, 
	(
	param0
	);
	ld.param.b64 	%rd17, [retval0];
	} // callseq 13
	add.f64 	%fd1363, %fd4228, %fd4248;
	mul.f64 	%fd4518, %fd1363, 0dC0407307FD73E4E4;
	setp.lt.s32 	%p185, %r2633, 1;
	mov.f64 	%fd4499, 0d0000000000000000;
	mov.f64 	%fd4501, %fd4499;
	@%p185 bra 	$L__BB0_995;
	ld.param.f64 	%fd4249, [_Z23distributor_probabilityddPdS_iS_i_param_1];
	ld.param.f64 	%fd4229, [_Z23distributor_probabilityddPdS_iS_i_param_0];
	setp.eq.s32 	%p186, %r7, 1062207488;
	mov.f64 	%fd1365, 0d400DBE2DF9B01D21;
	{
	.reg .b32 %temp; 
	mov.b64 	{%temp, %r413}, %fd1365;
	}
	setp.lt.s32 	%p187, %r413, 0;
	and.pred  	%p6, %p187, %p186;
	setp.lt.f64 	%p188, %fd4269, 0d0000000000000000;
	selp.f64 	%fd1366, 0d0000000000000000, 0d3FF0000000000000, %p188;
	fma.rn.f64 	%fd1367, %fd4229, %fd1366, %fd4249;
	neg.f64 	%fd88, %fd1367;
	mov.f64 	%fd4501, 0d0000000000000000;
	mov.b32 	%r2639, 0;
	and.b32  	%r31, %r6, 2146435072;
	mov.f64 	%fd4499, %fd4501;
$L__BB0_67:
	ld.param.u64 	%rd27, [_Z23distributor_probabilityddPdS_iS_i_param_3];
	setp.leu.f64 	%p189, %fd4269, 0d0000000000000000;
	mul.lo.s32 	%r414, %r2639, 6;
	cvta.to.global.u64 	%rd18, %rd27;
	mul.wide.u32 	%rd19, %r414, 8;
	add.s64 	%rd20, %rd18, %rd19;
	ld.global.f64 	%fd4489, [%rd20];
	ld.global.f64 	%fd4488, [%rd20+8];
	ld.global.f64 	%fd4487, [%rd20+16];
	ld.global.f64 	%fd4486, [%rd20+24];
	ld.global.f64 	%fd4485, [%rd20+32];
	ld.global.f64 	%fd4484, [%rd20+40];
	@%p189 bra 	$L__BB0_949;
	{ // callseq 14, 0
	.param .b64 param0;
	st.param.f64 	[param0], 0d400DBE2DF9B01D21;
	.param .b64 param1;
	st.param.f64 	[param1], 0d4000000000000000;
	.param .b64 retval0;
	call.uni (retval0), 
	__internal_accurate_pow, 
	(
	param0, 
	param1
	);
	ld.param.f64 	%fd1370, [retval0];
	} // callseq 14
	neg.f64 	%fd1372, %fd1370;
	selp.f64 	%fd98, %fd1372, %fd1370, %p6;
	mov.f64 	%fd4297, 0d0000000000000000;
	mov.f64 	%fd4296, 0d3F847AE147AE147B;
$L__BB0_69:
	mov.f64 	%fd106, %fd4297;
	setp.eq.s32 	%p190, %r31, 1062207488;
	setp.ne.s32 	%p191, %r323, 1071644672;
	and.pred  	%p7, %p190, %p191;
	setp.lt.s32 	%p192, %r6, 0;
	selp.b32 	%r29, 0, 2146435072, %p192;
	or.b32  	%r30, %r29, -2147483648;
	sub.f64 	%fd1373, %fd4269, %fd106;
	setp.ge.f64 	%p193, %fd4296, %fd1373;
	selp.f64 	%fd4296, %fd1373, %fd4296, %p193;
	div.rn.f64 	%fd108, %fd4485, 0d400DBE2DF9B01D21;
	{
	.reg .b32 %temp; 
	mov.b64 	{%temp, %r32}, %fd108;
	}
	abs.f64 	%fd109, %fd108;
	{ // callseq 15, 0
	.param .b64 param0;
	st.param.f64 	[param0], %fd109;
	.param .b64 param1;
	st.param.f64 	[param1], 0d4000000000000000;
	.param .b64 retval0;
	call.uni (retval0), 
	__internal_accurate_pow, 
	(
	param0, 
	param1
	);
	ld.param.f64 	%fd1374, [retval0];
	} // callseq 15
	setp.lt.s32 	%p194, %r32, 0;
	neg.f64 	%fd1376, %fd1374;
	selp.f64 	%fd1377, %fd1376, %fd1374, %p190;
	selp.f64 	%fd1378, %fd1377, %fd1374, %p194;
	setp.eq.f64 	%p195, %fd108, 0d0000000000000000;
	selp.b32 	%r416, %r32, 0, %p190;
	or.b32  	%r417, %r416, 2146435072;
	selp.b32 	%r418, %r417, %r416, %p192;
	mov.b32 	%r419, 0;
	mov.b64 	%fd1379, {%r419, %r418};
	selp.f64 	%fd4323, %fd1379, %fd1378, %p195;
	add.f64 	%fd1380, %fd108, 0d4000000000000000;
	{
	.reg .b32 %temp; 
	mov.b64 	{%temp, %r420}, %fd1380;
	}
	and.b32  	%r33, %r420, 2146435072;
	setp.ne.s32 	%p196, %r33, 2146435072;
	mov.f64 	%fd4298, %fd4323;
	@%p196 bra 	$L__BB0_95;
	setp.num.f64 	%p197, %fd108, %fd108;
	@%p197 bra 	$L__BB0_93;
	mov.f64 	%fd1381, 0d4000000000000000;
	add.rn.f64 	%fd4298, %fd108, %fd1381;
	bra.uni 	$L__BB0_95;
$L__BB0_72:
	setp.eq.s32 	%p2094, %r20, 2146435072;
	setp.eq.f64 	%p2095, %fd9, 0d3FF0000000000000;
	setp.eq.f64 	%p2096, %fd11, 0d7FF0000000000000;
	setp.eq.f64 	%p2097, %fd9, 0d0000000000000000;
	setp.lt.s32 	%p2098, %r18, 0;
	setp.lt.s32 	%p2099, %r14, 0;
	setp.eq.s32 	%p2100, %r15, 1072693248;
	setp.lt.s32 	%p2102, %r10, 0;
	setp.eq.s32 	%p2103, %r11, 1073741824;
	setp.lt.s32 	%p2105, %r6, 0;
	setp.eq.s32 	%p2106, %r7, 1062207488;
	setp.lt.s32 	%p2108, %r2, 0;
	setp.eq.s32 	%p2109, %r3, 1072693248;
	{ // callseq 179, 0
	.param .b64 param0;
	st.param.f64 	[param0], %fd11;
	.param .b64 param1;
	st.param.f64 	[param1], 0d3FF0000000000000;
	.param .b64 retval0;
	call.uni (retval0), 
	__internal_accurate_pow, 
	(
	param0, 
	param1
	);
	ld.param.f64 	%fd4165, [retval0];
	} // callseq 179
	neg.f64 	%fd4167, %fd4165;
	selp.f64 	%fd4168, %fd4167, %fd4165, %p2109;
	selp.f64 	%fd4169, %fd4168, %fd4165, %p2098;
	selp.b32 	%r2583, %r18, 0, %p2109;
	or.b32  	%r2584, %r2583, 2146435072;
	selp.b32 	%r2585, %r2584, %r2583, %p2108;
	mov.b32 	%r2586, 0;
	mov.b64 	%fd4170, {%r2586, %r2585};
	selp.f64 	%fd4171, %fd4170, %fd4169, %p2097;
	add.f64 	%fd4172, %fd9, 0d3FF0000000000000;
	{
	.reg .b32 %temp; 
	mov.b64 	{%temp, %r2587}, %fd4172;
	}
	and.b32  	%r2588, %r2587, 2146435072;
	setp.eq.s32 	%p2111, %r2588, 2146435072;
	and.b32  	%r2589, %r2, 2147483647;
	setp.ne.s32 	%p2112, %r2589, 1071644672;
	and.pred  	%p2, %p2109, %p2112;
	selp.b32 	%r2590, %r5, %r4, %p2;
	selp.b32 	%r2591, %r2590, %r4, %p2098;
	mov.b64 	%fd4173, {%r2586, %r2591};
	selp.f64 	%fd4174, %fd4173, %fd4171, %p2111;
	selp.f64 	%fd4175, %fd4174, %fd4171, %p2096;
	selp.f64 	%fd4176, 0d3FF0000000000000, %fd4175, %p2095;
	fma.rn.f64 	%fd4177, %fd1, %fd4176, 0d0000000000000000;
	{ // callseq 180, 0
	.param .b64 param0;
	st.param.f64 	[param0], %fd11;
	.param .b64 param1;
	st.param.f64 	[param1], 0d4000000000000000;
	.param .b64 retval0;
	call.uni (retval0), 
	__internal_accurate_pow, 
	(
	param0, 
	param1
	);
	ld.param.f64 	%fd4178, [retval0];
	} // callseq 180
	neg.f64 	%fd4180, %fd4178;
	selp.f64 	%fd4181, %fd4180, %fd4178, %p2106;
	selp.f64 	%fd4182, %fd4181, %fd4178, %p2098;
	selp.b32 	%r2592, %r18, 0, %p2106;
	or.b32  	%r2593, %r2592, 2146435072;
	selp.b32 	%r2594, %r2593, %r2592, %p2105;
	mov.b64 	%fd4183, {%r2586, %r2594};
	selp.f64 	%fd4184, %fd4183, %fd4182, %p2097;
	add.f64 	%fd4185, %fd9, 0d4000000000000000;
	{
	.reg .b32 %temp; 
	mov.b64 	{%temp, %r2595}, %fd4185;
	}
	and.b32  	%r2596, %r2595, 2146435072;
	setp.eq.s32 	%p2114, %r2596, 2146435072;
	and.b32  	%r2597, %r6, 2147483647;
	setp.ne.s32 	%p2115, %r2597, 1071644672;
	and.pred  	%p3, %p2106, %p2115;
	selp.b32 	%r2598, %r9, %r8, %p3;
	selp.b32 	%r2599, %r2598, %r8, %p2098;
	mov.b64 	%fd4186, {%r2586, %r2599};
	selp.f64 	%fd4187, %fd4186, %fd4184, %p2114;
	selp.f64 	%fd4188, %fd4187, %fd4184, %p2096;
	selp.f64 	%fd4189, 0d3FF0000000000000, %fd4188, %p2095;
	fma.rn.f64 	%fd4190, %fd5, %fd4189, %fd4177;
	{ // callseq 181, 0
	.param .b64 param0;
	st.param.f64 	[param0], %fd11;
	.param .b64 param1;
	st.param.f64 	[param1], 0d4008000000000000;
	.param .b64 retval0;
	call.uni (retval0), 
	__internal_accurate_pow, 
	(
	param0, 
	param1
	);
	ld.param.f64 	%fd4191, [retval0];
	} // callseq 181
	neg.f64 	%fd4193, %fd4191;
	selp.f64 	%fd4194, %fd4193, %fd4191, %p2103;
	selp.f64 	%fd4195, %fd4194, %fd4191, %p2098;
	selp.b32 	%r2600, %r18, 0, %p2103;
	or.b32  	%r2601, %r2600, 2146435072;
	selp.b32 	%r2602, %r2601, %r2600, %p2102;
	mov.b64 	%fd4196, {%r2586, %r2602};
	selp.f64 	%fd4197, %fd4196, %fd4195, %p2097;
	add.f64 	%fd4198, %fd9, 0d4008000000000000;
	{
	.reg .b32 %temp; 
	mov.b64 	{%temp, %r2603}, %fd4198;
	}
	and.b32  	%r2604, %r2603, 2146435072;
	setp.eq.s32 	%p2117, %r2604, 2146435072;
	and.b32  	%r2605, %r10, 2147483647;
	setp.ne.s32 	%p2118, %r2605, 1071644672;
	and.pred  	%p4, %p2103, %p2118;
	selp.b32 	%r2606, %r13, %r12, %p4;
	selp.b32 	%r2607, %r2606, %r12, %p2098;
	mov.b64 	%fd4199, {%r2586, %r2607};
	selp.f64 	%fd4200, %fd4199, %fd4197, %p2117;
	selp.f64 	%fd4201, %fd4200, %fd4197, %p2096;
	selp.f64 	%fd4202, 0d3FF0000000000000, %fd4201, %p2095;
	fma.rn.f64 	%fd4203, %fd6, %fd4202, %fd4190;
	{ // callseq 182, 0
	.param .b64 param0;
	st.param.f64 	[param0], %fd11;
	.param .b64 param1;
	st.param.f64 	[param1], 0d4010000000000000;
	.param .b64 retval0;
	call.uni (retval0), 
	__internal_accurate_pow, 
	(
	param0, 
	param1
	);
	ld.param.f64 	%fd4204, [retval0];
	} // callseq 182
	neg.f64 	%fd4206, %fd4204;
	selp.f64 	%fd4207, %fd4206, %fd4204, %p2100;
	selp.f64 	%fd4208, %fd4207, %fd4204, %p2098;
	selp.b32 	%r2608, %r18, 0, %p2100;
	or.b32  	%r2609, %r2608, 2146435072;
	selp.b32 	%r2610, %r2609, %r2608, %p2099;
	mov.b64 	%fd4209, {%r2586, %r2610};
	selp.f64 	%fd4210, %fd4209, %fd4208, %p2097;
	add.f64 	%fd4211, %fd9, 0d4010000000000000;
	{
	.reg .b32 %temp; 
	mov.b64 	{%temp, %r2611}, %fd4211;
	}
	and.b32  	%r2612, %r2611, 2146435072;
	setp.eq.s32 	%p2120, %r2612, 2146435072;
	and.b32  	%r2613, %r14, 2147483647;
	setp.ne.s32 	%p2121, %r2613, 1071644672;
	and.pred  	%p5, %p2100, %p2121;
	selp.b32 	%r2614, %r17, %r16, %p5;
	selp.b32 	%r2615, %r2614, %r16, %p2098;
	mov.b64 	%fd4212, {%r2586, %r2615};
	selp.f64 	%fd4213, %fd4212, %fd4210, %p2120;
	selp.f64 	%fd4214, %fd4213, %fd4210, %p2096;
	selp.f64 	%fd4215, 0d3FF0000000000000, %fd4214, %p2095;
	fma.rn.f64 	%fd37, %fd7, %fd4215, %fd4203;
	@%p2094 bra 	$L__BB0_73;
	bra.uni 	$L__BB0_77;
$L__BB0_73:
	setp.num.f64 	%p2123, %fd4269, %fd4269;
	@%p2123 bra 	$L__BB0_75;
	mov.f64 	%fd4216, 0d3FF0000000000000;
	add.rn.f64 	%fd4283, %fd4269, %fd4216;
	bra.uni 	$L__BB0_77;
$L__BB0_75:
	setp.neu.f64 	%p2124, %fd16, 0d7FF0000000000000;
	@%p2124 bra 	$L__BB0_77;
	setp.lt.s32 	%p2125, %r19, 0;
	selp.b32 	%r2617, %r2590, %r4, %p2125;
	mov.b32 	%r2618, 0;
	mov.b64 	%fd4283, {%r2618, %r2617};
$L__BB0_77:
	setp.ne.s32 	%p2126, %r21, 2146435072;
	setp.eq.f64 	%p2127, %fd4269, 0d3FF0000000000000;
	selp.f64 	%fd4217, 0d3FF0000000000000, %fd4283, %p2127;
	fma.rn.f64 	%fd75, %fd1, %fd4217, 0d0000000000000000;
	@%p2126 bra 	$L__BB0_82;
	setp.nan.f64 	%p2128, %fd4269, %fd4269;
	@%p2128 bra 	$L__BB0_81;
	setp.neu.f64 	%p2129, %fd16, 0d7FF0000000000000;
	@%p2129 bra 	$L__BB0_82;
	setp.lt.s32 	%p2130, %r19, 0;
	selp.b32 	%r2620, %r2598, %r8, %p2130;
	mov.b32 	%r2621, 0;
	mov.b64 	%fd4284, {%r2621, %r2620};
	bra.uni 	$L__BB0_82;
$L__BB0_81:
	mov.f64 	%fd4218, 0d4000000000000000;
	add.rn.f64 	%fd4284, %fd4269, %fd4218;
$L__BB0_82:
	setp.ne.s32 	%p2131, %r22, 2146435072;
	setp.eq.f64 	%p2132, %fd4269, 0d3FF0000000000000;
	selp.f64 	%fd4219, 0d3FF0000000000000, %fd4284, %p2132;
	fma.rn.f64 	%fd79, %fd5, %fd4219, %fd75;
	@%p2131 bra 	$L__BB0_87;
	setp.nan.f64 	%p2133, %fd4269, %fd4269;
	@%p2133 bra 	$L__BB0_86;
	setp.neu.f64 	%p2134, %fd16, 0d7FF0000000000000;
	@%p2134 bra 	$L__BB0_87;
	setp.lt.s32 	%p2135, %r19, 0;
	selp.b32 	%r2623, %r2606, %r12, %p2135;
	mov.b32 	%r2624, 0;
	mov.b64 	%fd4285, {%r2624, %r2623};
	bra.uni 	$L__BB0_87;
$L__BB0_86:
	mov.f64 	%fd4220, 0d4008000000000000;
	add.rn.f64 	%fd4285, %fd4269, %fd4220;
$L__BB0_87:
	setp.ne.s32 	%p2136, %r23, 2146435072;
	setp.eq.f64 	%p2137, %fd4269, 0d3FF0000000000000;
	selp.f64 	%fd4221, 0d3FF0000000000000, %fd4285, %p2137;
	fma.rn.f64 	%fd83, %fd6, %fd4221, %fd79;
	@%p2136 bra 	$L__BB0_92;
	setp.nan.f64 	%p2138, %fd4269, %fd4269;
	@%p2138 bra 	$L__BB0_91;
	setp.neu.f64 	%p2139, %fd16, 0d7FF0000000000000;
	@%p2139 bra 	$L__BB0_92;
	setp.lt.s32 	%p2140, %r19, 0;
	selp.b32 	%r2626, %r2614, %r16, %p2140;
	mov.b32 	%r2627, 0;
	mov.b64 	%fd4286, {%r2627, %r2626};
	bra.uni 	$L__BB0_92;
$L__BB0_91:
	mov.f64 	%fd4222, 0d4010000000000000;
	add.rn.f64 	%fd4286, %fd4269, %fd4222;
$L__BB0_92:
	setp.eq.f64 	%p2141, %fd4269, 0d3FF0000000000000;
	selp.f64 	%fd4226, 0d3FF0000000000000, %fd4286, %p2141;
	fma.rn.f64 	%fd4227, %fd7, %fd4226, %fd83;
	setp.gt.f64 	%p2142, %fd37, %fd4227;
	mov.f64 	%fd4517, %fd4516;
	@%p2142 bra 	$L__BB0_1029;
	bra.uni 	$L__BB0_2;
$L__BB0_93:
	setp.neu.f64 	%p198, %fd109, 0d7FF0000000000000;
	mov.f64 	%fd4298, %fd4323;
	@%p198 bra 	$L__BB0_95;
	setp.lt.s32 	%p199, %r32, 0;
	selp.b32 	%r421, %r30, %r29, %p7;
	selp.b32 	%r422, %r421, %r29, %p199;
	mov.b32 	%r423, 0;
	mov.b64 	%fd4298, {%r423, %r422};
$L__BB0_95:
	setp.lt.s32 	%p200, %r6, 0;
	setp.eq.s32 	%p201, %r31, 1062207488;
	setp.eq.f64 	%p203, %fd108, 0d3FF0000000000000;
	add.f64 	%fd1382, %fd4298, 0d3FF0000000000000;
	sqrt.rn.f64 	%fd1383, %fd1382;
	selp.f64 	%fd114, 0d3FF6A09E667F3BCD, %fd1383, %p203;
	{
	.reg .b32 %temp; 
	mov.b64 	{%temp, %r34}, %fd114;
	}
	abs.f64 	%fd115, %fd114;
	{ // callseq 16, 0
	.param .b64 param0;
	st.param.f64 	[param0], %fd115;
	.param .b64 param1;
	st.param.f64 	[param1], 0d4000000000000000;
	.param .b64 retval0;
	call.uni (retval0), 
	__internal_accurate_pow, 
	(
	param0, 
	param1
	);
	ld.param.f64 	%fd1384, [retval0];
	} // callseq 16
	setp.lt.s32 	%p204, %r34, 0;
	neg.f64 	%fd1386, %fd1384;
	selp.f64 	%fd1387, %fd1386, %fd1384, %p201;
	selp.f64 	%fd1388, %fd1387, %fd1384, %p204;
	setp.eq.f64 	%p205, %fd114, 0d0000000000000000;
	selp.b32 	%r424, %r34, 0, %p201;
	or.b32  	%r425, %r424, 2146435072;
	selp.b32 	%r426, %r425, %r424, %p200;
	mov.b32 	%r427, 0;
	mov.b64 	%fd1389, {%r427, %r426};
	selp.f64 	%fd4299, %fd1389, %fd1388, %p205;
	add.f64 	%fd1390, %fd114, 0d4000000000000000;
	{
	.reg .b32 %temp; 
	mov.b64 	{%temp, %r428}, %fd1390;
	}
	and.b32  	%r429, %r428, 2146435072;
	setp.ne.s32 	%p206, %r429, 2146435072;
	@%p206 bra 	$L__BB0_100;
	setp.num.f64 	%p207, %fd114, %fd114;
	@%p207 bra 	$L__BB0_98;
	mov.f64 	%fd1391, 0d4000000000000000;
	add.rn.f64 	%fd4299, %fd114, %fd1391;
	bra.uni 	$L__BB0_100;
$L__BB0_98:
	setp.neu.f64 	%p208, %fd115, 0d7FF0000000000000;
	@%p208 bra 	$L__BB0_100;
	setp.lt.s32 	%p209, %r34, 0;
	selp.b32 	%r430, %r30, %r29, %p7;
	selp.b32 	%r431, %r430, %r29, %p209;
	mov.b32 	%r432, 0;
	mov.b64 	%fd4299, {%r432, %r431};
$L__BB0_100:
	and.b32  	%r35, %r14, 2146435072;
	and.b32  	%r36, %r10, 2146435072;
	and.b32  	%r37, %r2, 2146435072;
	setp.lt.s32 	%p210, %r10, 0;
	selp.b32 	%r38, 0, 2146435072, %p210;
	or.b32  	%r39, %r38, -2147483648;
	setp.lt.s32 	%p211, %r2, 0;
	selp.b32 	%r40, 0, 2146435072, %p211;
	or.b32  	%r41, %r40, -2147483648;
	setp.lt.s32 	%p212, %r14, 0;
	selp.b32 	%r42, 0, 2146435072, %p212;
	or.b32  	%r43, %r42, -2147483648;
	setp.eq.f64 	%p213, %fd114, 0d3FF0000000000000;
	selp.f64 	%fd1393, 0d3FF0000000000000, %fd4299, %p213;
	div.rn.f64 	%fd1394, %fd4489, %fd1393;
	mul.f64 	%fd1395, %fd1394, 0d4010000000000000;
	mul.f64 	%fd120, %fd1395, 0d40407307FD73E4E4;
	setp.lt.f64 	%p214, %fd106, 0d0000000000000000;
	mov.f64 	%fd4300, 0d0000000000000000;
	@%p214 bra 	$L__BB0_103;
	setp.ltu.f64 	%p215, %fd106, 0d0000000000000000;
	mov.f64 	%fd4300, 0d3FF0000000000000;
	@%p215 bra 	$L__BB0_103;
	setp.lt.s32 	%p216, %r14, 0;
	setp.eq.s32 	%p217, %r35, 1072693248;
	setp.lt.s32 	%p219, %r10, 0;
	setp.eq.s32 	%p220, %r36, 1073741824;
	setp.lt.s32 	%p222, %r6, 0;
	setp.eq.s32 	%p223, %r31, 1062207488;
	setp.lt.s32 	%p225, %r2, 0;
	setp.eq.s32 	%p226, %r37, 1072693248;
	{
	.reg .b32 %temp; 
	mov.b64 	{%temp, %r433}, %fd106;
	}
	abs.f64 	%fd1397, %fd106;
	setp.lt.s32 	%p228, %r433, 0;
	setp.eq.f64 	%p229, %fd106, 0d0000000000000000;
	setp.eq.f64 	%p230, %fd1397, 0d7FF0000000000000;
	setp.eq.f64 	%p231, %fd106, 0d3FF0000000000000;
	ld.f64 	%fd1398, [%rd13];
	{ // callseq 17, 0
	.param .b64 param0;
	st.param.f64 	[param0], %fd1397;
	.param .b64 param1;
	st.param.f64 	[param1], 0d3FF0000000000000;
	.param .b64 retval0;
	call.uni (retval0), 
	__internal_accurate_pow, 
	(
	param0, 
	param1
	);
	ld.param.f64 	%fd1399, [retval0];
	} // callseq 17
	neg.f64 	%fd1401, %fd1399;
	selp.f64 	%fd1402, %fd1401, %fd1399, %p226;
	selp.f64 	%fd1403, %fd1402, %fd1399, %p228;
	selp.b32 	%r434, %r433, 0, %p226;
	or.b32  	%r435, %r434, 2146435072;
	selp.b32 	%r436, %r435, %r434, %p225;
	mov.b32 	%r437, 0;
	mov.b64 	%fd1404, {%r437, %r436};
	selp.f64 	%fd1405, %fd1404, %fd1403, %p229;
	add.f64 	%fd1406, %fd106, 0d3FF0000000000000;
	{
	.reg .b32 %temp; 
	mov.b64 	{%temp, %r438}, %fd1406;
	}
	and.b32  	%r439, %r438, 2146435072;
	setp.eq.s32 	%p232, %r439, 2146435072;
	and.b32  	%r440, %r2, 2146435072;
	setp.eq.s32 	%p233, %r440, 1072693248;
	and.b32  	%r441, %r2, 2147483647;
	setp.ne.s32 	%p234, %r441, 1071644672;
	selp.b32 	%r442, %r41, %r40, %p234;
	selp.b32 	%r443, %r442, %r40, %p233;
	selp.b32 	%r444, %r443, %r40, %p228;
	mov.b64 	%fd1407, {%r437, %r444};
	selp.f64 	%fd1408, %fd1407, %fd1405, %p232;
	selp.f64 	%fd1409, %fd1408, %fd1405, %p230;
	selp.f64 	%fd1410, 0d3FF0000000000000, %fd1409, %p231;
	fma.rn.f64 	%fd1411, %fd1398, %fd1410, 0d0000000000000000;
	ld.f64 	%fd1412, [%rd13+8];
	mul.f64 	%fd1413, %fd1412, 0d3FE0000000000000;
	{ // callseq 18, 0
	.param .b64 param0;
	st.param.f64 	[param0], %fd1397;
	.param .b64 param1;
	st.param.f64 	[param1], 0d4000000000000000;
	.param .b64 retval0;
	call.uni (retval0), 
	__internal_accurate_pow, 
	(
	param0, 
	param1
	);
	ld.param.f64 	%fd1414, [retval0];
	} // callseq 18
	neg.f64 	%fd1416, %fd1414;
	selp.f64 	%fd1417, %fd1416, %fd1414, %p223;
	selp.f64 	%fd1418, %fd1417, %fd1414, %p228;
	selp.b32 	%r445, %r433, 0, %p223;
	or.b32  	%r446, %r445, 2146435072;
	selp.b32 	%r447, %r446, %r445, %p222;
	mov.b64 	%fd1419, {%r437, %r447};
	selp.f64 	%fd1420, %fd1419, %fd1418, %p229;
	add.f64 	%fd1421, %fd106, 0d4000000000000000;
	{
	.reg .b32 %temp; 
	mov.b64 	{%temp, %r448}, %fd1421;
	}
	and.b32  	%r449, %r448, 2146435072;
	setp.eq.s32 	%p235, %r449, 2146435072;
	and.b32  	%r450, %r6, 2146435072;
	setp.eq.s32 	%p236, %r450, 1062207488;
	and.b32  	%r451, %r6, 2147483647;
	setp.ne.s32 	%p237, %r451, 1071644672;
	selp.b32 	%r452, %r30, %r29, %p237;
	selp.b32 	%r453, %r452, %r29, %p236;
	selp.b32 	%r454, %r453, %r29, %p228;
	mov.b64 	%fd1422, {%r437, %r454};
	selp.f64 	%fd1423, %fd1422, %fd1420, %p235;
	selp.f64 	%fd1424, %fd1423, %fd1420, %p230;
	selp.f64 	%fd1425, 0d3FF0000000000000, %fd1424, %p231;
	fma.rn.f64 	%fd1426, %fd1413, %fd1425, %fd1411;
	ld.f64 	%fd1427, [%rd13+16];
	div.rn.f64 	%fd1428, %fd1427, 0d4008000000000000;
	{ // callseq 19, 0
	.param .b64 param0;
	st.param.f64 	[param0], %fd1397;
	.param .b64 param1;
	st.param.f64 	[param1], 0d4008000000000000;
	.param .b64 retval0;
	call.uni (retval0), 
	__internal_accurate_pow, 
	(
	param0, 
	param1
	);
	ld.param.f64 	%fd1429, [retval0];
	} // callseq 19
	neg.f64 	%fd1431, %fd1429;
	selp.f64 	%fd1432, %fd1431, %fd1429, %p220;
	selp.f64 	%fd1433, %fd1432, %fd1429, %p228;
	selp.b32 	%r455, %r433, 0, %p220;
	or.b32  	%r456, %r455, 2146435072;
	selp.b32 	%r457, %r456, %r455, %p219;
	mov.b64 	%fd1434, {%r437, %r457};
	selp.f64 	%fd1435, %fd1434, %fd1433, %p229;
	add.f64 	%fd1436, %fd106, 0d4008000000000000;
	{
	.reg .b32 %temp; 
	mov.b64 	{%temp, %r458}, %fd1436;
	}
	and.b32  	%r459, %r458, 2146435072;
	setp.eq.s32 	%p238, %r459, 2146435072;
	and.b32  	%r460, %r10, 2146435072;
	setp.eq.s32 	%p239, %r460, 1073741824;
	and.b32  	%r461, %r10, 2147483647;
	setp.ne.s32 	%p240, %r461, 1071644672;
	selp.b32 	%r462, %r39, %r38, %p240;
	selp.b32 	%r463, %r462, %r38, %p239;
	selp.b32 	%r464, %r463, %r38, %p228;
	mov.b64 	%fd1437, {%r437, %r464};
	selp.f64 	%fd1438, %fd1437, %fd1435, %p238;
	selp.f64 	%fd1439, %fd1438, %fd1435, %p230;
	selp.f64 	%fd1440, 0d3FF0000000000000, %fd1439, %p231;
	fma.rn.f64 	%fd1441, %fd1428, %fd1440, %fd1426;
	ld.f64 	%fd1442, [%rd13+24];
	mul.f64 	%fd1443, %fd1442, 0d3FD0000000000000;
	{ // callseq 20, 0
	.param .b64 param0;
	st.param.f64 	[param0], %fd1397;
	.param .b64 param1;
	st.param.f64 	[param1], 0d4010000000000000;
	.param .b64 retval0;
	call.uni (retval0), 
	__internal_accurate_pow, 
	(
	param0, 
	param1
	);
	ld.param.f64 	%fd1444, [retval0];
	} // callseq 20
	neg.f64 	%fd1446, %fd1444;
	selp.f64 	%fd1447, %fd1446, %fd1444, %p217;
	selp.f64 	%fd1448, %fd1447, %fd1444, %p228;
	selp.b32 	%r465, %r433, 0, %p217;
	or.b32  	%r466, %r465, 2146435072;
	selp.b32 	%r467, %r466, %r465, %p216;
	mov.b64 	%fd1449, {%r437, %r467};
	selp.f64 	%fd1450, %fd1449, %fd1448, %p229;
	add.f64 	%fd1451, %fd106, 0d4010000000000000;
	{
	.reg .b32 %temp; 
	mov.b64 	{%temp, %r468}, %fd1451;
	}
	and.b32  	%r469, %r468, 2146435072;
	setp.eq.s32 	%p241, %r469, 2146435072;
	and.b32  	%r470, %r14, 2146435072;
	setp.eq.s32 	%p242, %r470, 1072693248;
	and.b32  	%r471, %r14, 2147483647;
	setp.ne.s32 	%p243, %r471, 1071644672;
	selp.b32 	%r472, %r43, %r42, %p243;
	selp.b32 	%r473, %r472, %r42, %p242;
	selp.b32 	%r474, %r473, %r42, %p228;
	mov.b64 	%fd1452, {%r437, %r474};
	selp.f64 	%fd1453, %fd1452, %fd1450, %p241;
	selp.f64 	%fd1454, %fd1453, %fd1450, %p230;
	selp.f64 	%fd1455, 0d3FF0000000000000, %fd1454, %p231;
	fma.rn.f64 	%fd4300, %fd1443, %fd1455, %fd1441;
$L__BB0_103:
	ld.param.f64 	%fd4250, [_Z23distributor_probabilityddPdS_iS_i_param_1];
	ld.param.f64 	%fd4230, [_Z23distributor_probabilityddPdS_iS_i_param_0];
	and.b32  	%r475, %r6, 2146435072;
	setp.eq.s32 	%p244, %r475, 1062207488;
	and.b32  	%r476, %r6, 2147483647;
	setp.ne.s32 	%p245, %r476, 1071644672;
	and.pred  	%p8, %p244, %p245;
	setp.ne.s32 	%p246, %r33, 2146435072;
	fma.rn.f64 	%fd123, %fd4230, %fd4300, %fd4250;
	mov.f64 	%fd4301, %fd4323;
	@%p246 bra 	$L__BB0_108;
	setp.num.f64 	%p247, %fd108, %fd108;
	@%p247 bra 	$L__BB0_106;
	mov.f64 	%fd1456, 0d4000000000000000;
	add.rn.f64 	%fd4301, %fd108, %fd1456;
	bra.uni 	$L__BB0_108;
$L__BB0_106:
	setp.neu.f64 	%p248, %fd109, 0d7FF0000000000000;
	mov.f64 	%fd4301, %fd4323;
	@%p248 bra 	$L__BB0_108;
	setp.lt.s32 	%p249, %r32, 0;
	selp.b32 	%r477, %r30, %r29, %p8;
	selp.b32 	%r478, %r477, %r29, %p249;
	mov.b32 	%r479, 0;
	mov.b64 	%fd4301, {%r479, %r478};
$L__BB0_108:
	setp.eq.f64 	%p250, %fd108, 0d3FF0000000000000;
	setp.lt.s32 	%p251, %r6, 0;
	setp.eq.s32 	%p252, %r31, 1062207488;
	add.f64 	%fd1457, %fd4301, 0d3FF0000000000000;
	sqrt.rn.f64 	%fd1458, %fd1457;
	selp.f64 	%fd127, 0d3FF6A09E667F3BCD, %fd1458, %p250;
	rcp.rn.f64 	%fd128, %fd127;
	{
	.reg .b32 %temp; 
	mov.b64 	{%temp, %r44}, %fd128;
	}
	abs.f64 	%fd129, %fd128;
	{ // callseq 21, 0
	.param .b64 param0;
	st.param.f64 	[param0], %fd129;
	.param .b64 param1;
	st.param.f64 	[param1], 0d4000000000000000;
	.param .b64 retval0;
	call.uni (retval0), 
	__internal_accurate_pow, 
	(
	param0, 
	param1
	);
	ld.param.f64 	%fd1459, [retval0];
	} // callseq 21
	setp.lt.s32 	%p254, %r44, 0;
	neg.f64 	%fd1461, %fd1459;
	selp.f64 	%fd1462, %fd1461, %fd1459, %p252;
	selp.f64 	%fd1463, %fd1462, %fd1459, %p254;
	setp.eq.f64 	%p255, %fd128, 0d0000000000000000;
	selp.b32 	%r480, %r44, 0, %p252;
	or.b32  	%r481, %r480, 2146435072;
	selp.b32 	%r482, %r481, %r480, %p251;
	mov.b32 	%r483, 0;
	mov.b64 	%fd1464, {%r483, %r482};
	selp.f64 	%fd4302, %fd1464, %fd1463, %p255;
	add.f64 	%fd1465, %fd128, 0d4000000000000000;
	{
	.reg .b32 %temp; 
	mov.b64 	{%temp, %r484}, %fd1465;
	}
	and.b32  	%r485, %r484, 2146435072;
	setp.ne.s32 	%p256, %r485, 2146435072;
	@%p256 bra 	$L__BB0_113;
	setp.num.f64 	%p257, %fd128, %fd128;
	@%p257 bra 	$L__BB0_111;
	mov.f64 	%fd1466, 0d4000000000000000;
	add.rn.f64 	%fd4302, %fd128, %fd1466;
	bra.uni 	$L__BB0_113;
$L__BB0_111:
	setp.neu.f64 	%p258, %fd129, 0d7FF0000000000000;
	@%p258 bra 	$L__BB0_113;
	setp.lt.s32 	%p259, %r44, 0;
	selp.b32 	%r486, %r30, %r29, %p8;
	selp.b32 	%r487, %r486, %r29, %p259;
	mov.b32 	%r488, 0;
	mov.b64 	%fd4302, {%r488, %r487};
$L__BB0_113:
	setp.lt.s32 	%p260, %r6, 0;
	setp.eq.s32 	%p261, %r31, 1062207488;
	setp.eq.f64 	%p263, %fd128, 0d3FF0000000000000;
	selp.f64 	%fd1467, 0d3FF0000000000000, %fd4302, %p263;
	neg.f64 	%fd1468, %fd123;
	mul.f64 	%fd134, %fd1467, %fd1468;
	{
	.reg .b32 %temp; 
	mov.b64 	{%temp, %r45}, %fd4489;
	}
	abs.f64 	%fd135, %fd4489;
	{ // callseq 22, 0
	.param .b64 param0;
	st.param.f64 	[param0], %fd135;
	.param .b64 param1;
	st.param.f64 	[param1], 0d4000000000000000;
	.param .b64 retval0;
	call.uni (retval0), 
	__internal_accurate_pow, 
	(
	param0, 
	param1
	);
	ld.param.f64 	%fd1469, [retval0];
	} // callseq 22
	setp.lt.s32 	%p264, %r45, 0;
	neg.f64 	%fd1471, %fd1469;
	selp.f64 	%fd1472, %fd1471, %fd1469, %p261;
	selp.f64 	%fd1473, %fd1472, %fd1469, %p264;
	setp.eq.f64 	%p265, %fd4489, 0d0000000000000000;
	selp.b32 	%r489, %r45, 0, %p261;
	or.b32  	%r490, %r489, 2146435072;
	selp.b32 	%r491, %r490, %r489, %p260;
	mov.b32 	%r492, 0;
	mov.b64 	%fd1474, {%r492, %r491};
	selp.f64 	%fd4325, %fd1474, %fd1473, %p265;
	add.f64 	%fd1475, %fd4489, 0d4000000000000000;
	{
	.reg .b32 %temp; 
	mov.b64 	{%temp, %r493}, %fd1475;
	}
	and.b32  	%r46, %r493, 2146435072;
	setp.ne.s32 	%p266, %r46, 2146435072;
	mov.f64 	%fd4303, %fd4325;
	@%p266 bra 	$L__BB0_118;
	setp.num.f64 	%p267, %fd4489, %fd4489;
	@%p267 bra 	$L__BB0_116;
	mov.f64 	%fd1476, 0d4000000000000000;
	add.rn.f64 	%fd4303, %fd4489, %fd1476;
	bra.uni 	$L__BB0_118;
$L__BB0_116:
	setp.neu.f64 	%p268, %fd135, 0d7FF0000000000000;
	mov.f64 	%fd4303, %fd4325;
	@%p268 bra 	$L__BB0_118;
	setp.lt.s32 	%p269, %r45, 0;
	selp.b32 	%r494, %r30, %r29, %p8;
	selp.b32 	%r495, %r494, %r29, %p269;
	mov.b32 	%r496, 0;
	mov.b64 	%fd4303, {%r496, %r495};
$L__BB0_118:
	setp.lt.s32 	%p270, %r6, 0;
	setp.eq.s32 	%p271, %r31, 1062207488;
	{
	.reg .b32 %temp; 
	mov.b64 	{%temp, %r47}, %fd4487;
	}
	abs.f64 	%fd140, %fd4487;
	{ // callseq 23, 0
	.param .b64 param0;
	st.param.f64 	[param0], %fd140;
	.param .b64 param1;
	st.param.f64 	[param1], 0d4000000000000000;
	.param .b64 retval0;
	call.uni (retval0), 
	__internal_accurate_pow, 
	(
	param0, 
	param1
	);
	ld.param.f64 	%fd1477, [retval0];
	} // callseq 23
	setp.lt.s32 	%p273, %r47, 0;
	neg.f64 	%fd1479, %fd1477;
	selp.f64 	%fd1480, %fd1479, %fd1477, %p271;
	selp.f64 	%fd1481, %fd1480, %fd1477, %p273;
	setp.eq.f64 	%p274, %fd4487, 0d0000000000000000;
	selp.b32 	%r497, %r47, 0, %p271;
	or.b32  	%r498, %r497, 2146435072;
	selp.b32 	%r499, %r498, %r497, %p270;
	mov.b32 	%r500, 0;
	mov.b64 	%fd1482, {%r500, %r499};
	selp.f64 	%fd4326, %fd1482, %fd1481, %p274;
	add.f64 	%fd1483, %fd4487, 0d4000000000000000;
	{
	.reg .b32 %temp; 
	mov.b64 	{%temp, %r501}, %fd1483;
	}
	and.b32  	%r48, %r501, 2146435072;
	setp.ne.s32 	%p275, %r48, 2146435072;
	mov.f64 	%fd4304, %fd4326;
	@%p275 bra 	$L__BB0_123;
	setp.num.f64 	%p276, %fd4487, %fd4487;
	@%p276 bra 	$L__BB0_121;
	mov.f64 	%fd1484, 0d4000000000000000;
	add.rn.f64 	%fd4304, %fd4487, %fd1484;
	bra.uni 	$L__BB0_123;
$L__BB0_121:
	setp.neu.f64 	%p277, %fd140, 0d7FF0000000000000;
	mov.f64 	%fd4304, %fd4326;
	@%p277 bra 	$L__BB0_123;
	setp.lt.s32 	%p278, %r47, 0;
	selp.b32 	%r502, %r30, %r29, %p8;
	selp.b32 	%r503, %r502, %r29, %p278;
	mov.b32 	%r504, 0;
	mov.b64 	%fd4304, {%r504, %r503};
$L__BB0_123:
	setp.lt.s32 	%p279, %r6, 0;
	setp.eq.s32 	%p280, %r31, 1062207488;
	setp.eq.f64 	%p282, %fd4487, 0d3FF0000000000000;
	selp.f64 	%fd1485, 0d3FF0000000000000, %fd4304, %p282;
	setp.eq.f64 	%p283, %fd4489, 0d3FF0000000000000;
	selp.f64 	%fd1486, 0d3FF0000000000000, %fd4303, %p283;
	add.f64 	%fd145, %fd1486, %fd1485;
	{
	.reg .b32 %temp; 
	mov.b64 	{%temp, %r49}, %fd127;
	}
	abs.f64 	%fd146, %fd127;
	{ // callseq 24, 0
	.param .b64 param0;
	st.param.f64 	[param0], %fd146;
	.param .b64 param1;
	st.param.f64 	[param1], 0d4000000000000000;
	.param .b64 retval0;
	call.uni (retval0), 
	__internal_accurate_pow, 
	(
	param0, 
	param1
	);
	ld.param.f64 	%fd1487, [retval0];
	} // callseq 24
	setp.lt.s32 	%p284, %r49, 0;
	neg.f64 	%fd1489, %fd1487;
	selp.f64 	%fd1490, %fd1489, %fd1487, %p280;
	selp.f64 	%fd1491, %fd1490, %fd1487, %p284;
	setp.eq.f64 	%p285, %fd127, 0d0000000000000000;
	selp.b32 	%r505, %r49, 0, %p280;
	or.b32  	%r506, %r505, 2146435072;
	selp.b32 	%r507, %r506, %r505, %p279;
	mov.b32 	%r508, 0;
	mov.b64 	%fd1492, {%r508, %r507};
	selp.f64 	%fd4305, %fd1492, %fd1491, %p285;
	add.f64 	%fd1493, %fd127, 0d4000000000000000;
	{
	.reg .b32 %temp; 
	mov.b64 	{%temp, %r509}, %fd1493;
	}
	and.b32  	%r510, %r509, 2146435072;
	setp.ne.s32 	%p286, %r510, 2146435072;
	@%p286 bra 	$L__BB0_128;
	setp.num.f64 	%p287, %fd127, %fd127;
	@%p287 bra 	$L__BB0_126;
	mov.f64 	%fd1494, 0d4000000000000000;
	add.rn.f64 	%fd4305, %fd127, %fd1494;
	bra.uni 	$L__BB0_128;
$L__BB0_126:
	setp.neu.f64 	%p288, %fd146, 0d7FF0000000000000;
	@%p288 bra 	$L__BB0_128;
	setp.lt.s32 	%p289, %r49, 0;
	selp.b32 	%r511, %r30, %r29, %p8;
	selp.b32 	%r512, %r511, %r29, %p289;
	mov.b32 	%r513, 0;
	mov.b64 	%fd4305, {%r513, %r512};
$L__BB0_128:
	setp.eq.f64 	%p290, %fd127, 0d3FF0000000000000;
	selp.f64 	%fd1495, 0d3FF0000000000000, %fd4305, %p290;
	mul.f64 	%fd1496, %fd145, 0dC000000000000000;
	div.rn.f64 	%fd151, %fd1496, %fd1495;
	fma.rn.f64 	%fd1497, %fd151, 0d3FF71547652B82FE, 0d4338000000000000;
	{
	.reg .b32 %temp; 
	mov.b64 	{%r50, %temp}, %fd1497;
	}
	mov.f64 	%fd1498, 0dC338000000000000;
	add.rn.f64 	%fd1499, %fd1497, %fd1498;
	fma.rn.f64 	%fd1500, %fd1499, 0dBFE62E42FEFA39EF, %fd151;
	fma.rn.f64 	%fd1501, %fd1499, 0dBC7ABC9E3B39803F, %fd1500;
	fma.rn.f64 	%fd1502, %fd1501, 0d3E5ADE1569CE2BDF, 0d3E928AF3FCA213EA;
	fma.rn.f64 	%fd1503, %fd1502, %fd1501, 0d3EC71DEE62401315;
	fma.rn.f64 	%fd1504, %fd1503, %fd1501, 0d3EFA01997C89EB71;
	fma.rn.f64 	%fd1505, %fd1504, %fd1501, 0d3F2A01A014761F65;
	fma.rn.f64 	%fd1506, %fd1505, %fd1501, 0d3F56C16C1852B7AF;
	fma.rn.f64 	%fd1507, %fd1506, %fd1501, 0d3F81111111122322;
	fma.rn.f64 	%fd1508, %fd1507, %fd1501, 0d3FA55555555502A1;
	fma.rn.f64 	%fd1509, %fd1508, %fd1501, 0d3FC5555555555511;
	fma.rn.f64 	%fd1510, %fd1509, %fd1501, 0d3FE000000000000B;
	fma.rn.f64 	%fd1511, %fd1510, %fd1501, 0d3FF0000000000000;
	fma.rn.f64 	%fd1512, %fd1511, %fd1501, 0d3FF0000000000000;
	{
	.reg .b32 %temp; 
	mov.b64 	{%r51, %temp}, %fd1512;
	}
	{
	.reg .b32 %temp; 
	mov.b64 	{%temp, %r52}, %fd1512;
	}
	shl.b32 	%r514, %r50, 20;
	add.s32 	%r515, %r514, %r52;
	mov.b64 	%fd4306, {%r51, %r515};
	{
	.reg .b32 %temp; 
	mov.b64 	{%temp, %r516}, %fd151;
	}
	mov.b32 	%f20, %r516;
	abs.f32 	%f1, %f20;
	setp.lt.f32 	%p291, %f1, 0f4086232B;
	@%p291 bra 	$L__BB0_131;
	setp.lt.f64 	%p292, %fd151, 0d0000000000000000;
	add.f64 	%fd1513, %fd151, 0d7FF0000000000000;
	selp.f64 	%fd4306, 0d0000000000000000, %fd1513, %p292;
	setp.geu.f32 	%p293, %f1, 0f40874800;
	@%p293 bra 	$L__BB0_131;
	shr.u32 	%r517, %r50, 31;
	add.s32 	%r518, %r50, %r517;
	shr.s32 	%r519, %r518, 1;
	shl.b32 	%r520, %r519, 20;
	add.s32 	%r521, %r52, %r520;
	mov.b64 	%fd1514, {%r51, %r521};
	sub.s32 	%r522, %r50, %r519;
	shl.b32 	%r523, %r522, 20;
	add.s32 	%r524, %r523, 1072693248;
	mov.b32 	%r525, 0;
	mov.b64 	%fd1515, {%r525, %r524};
	mul.f64 	%fd4306, %fd1515, %fd1514;
$L__BB0_131:
	setp.ne.s32 	%p294, %r33, 2146435072;
	mul.f64 	%fd1516, %fd134, %fd4306;
	mul.f64 	%fd1517, %fd120, 0d3FE0000000000000;
	mul.f64 	%fd156, %fd1517, %fd1516;
	mov.f64 	%fd4307, %fd4323;
	@%p294 bra 	$L__BB0_136;
	setp.num.f64 	%p295, %fd108, %fd108;
	@%p295 bra 	$L__BB0_134;
	mov.f64 	%fd1518, 0d4000000000000000;
	add.rn.f64 	%fd4307, %fd108, %fd1518;
	bra.uni 	$L__BB0_136;
$L__BB0_134:
	setp.neu.f64 	%p296, %fd109, 0d7FF0000000000000;
	mov.f64 	%fd4307, %fd4323;
	@%p296 bra 	$L__BB0_136;
	setp.lt.s32 	%p297, %r32, 0;
	selp.b32 	%r526, %r30, %r29, %p8;
	selp.b32 	%r527, %r526, %r29, %p297;
	mov.b32 	%r528, 0;
	mov.b64 	%fd4307, {%r528, %r527};
$L__BB0_136:
	setp.eq.f64 	%p298, %fd108, 0d3FF0000000000000;
	setp.lt.s32 	%p299, %r6, 0;
	setp.eq.s32 	%p300, %r31, 1062207488;
	add.f64 	%fd1519, %fd4307, 0d3FF0000000000000;
	sqrt.rn.f64 	%fd1520, %fd1519;
	selp.f64 	%fd160, 0d3FF6A09E667F3BCD, %fd1520, %p298;
	{
	.reg .b32 %temp; 
	mov.b64 	{%temp, %r53}, %fd160;
	}
	abs.f64 	%fd161, %fd160;
	{ // callseq 25, 0
	.param .b64 param0;
	st.param.f64 	[param0], %fd161;
	.param .b64 param1;
	st.param.f64 	[param1], 0d4000000000000000;
	.param .b64 retval0;
	call.uni (retval0), 
	__internal_accurate_pow, 
	(
	param0, 
	param1
	);
	ld.param.f64 	%fd1521, [retval0];
	} // callseq 25
	setp.lt.s32 	%p302, %r53, 0;
	neg.f64 	%fd1523, %fd1521;
	selp.f64 	%fd1524, %fd1523, %fd1521, %p300;
	selp.f64 	%fd1525, %fd1524, %fd1521, %p302;
	setp.eq.f64 	%p303, %fd160, 0d0000000000000000;
	selp.b32 	%r529, %r53, 0, %p300;
	or.b32  	%r530, %r529, 2146435072;
	selp.b32 	%r531, %r530, %r529, %p299;
	mov.b32 	%r532, 0;
	mov.b64 	%fd1526, {%r532, %r531};
	selp.f64 	%fd4308, %fd1526, %fd1525, %p303;
	add.f64 	%fd1527, %fd160, 0d4000000000000000;
	{
	.reg .b32 %temp; 
	mov.b64 	{%temp, %r533}, %fd1527;
	}
	and.b32  	%r534, %r533, 2146435072;
	setp.ne.s32 	%p304, %r534, 2146435072;
	@%p304 bra 	$L__BB0_141;
	setp.num.f64 	%p305, %fd160, %fd160;
	@%p305 bra 	$L__BB0_139;
	mov.f64 	%fd1528, 0d4000000000000000;
	add.rn.f64 	%fd4308, %fd160, %fd1528;
	bra.uni 	$L__BB0_141;
$L__BB0_139:
	setp.neu.f64 	%p306, %fd161, 0d7FF0000000000000;
	@%p306 bra 	$L__BB0_141;
	setp.lt.s32 	%p307, %r53, 0;
	selp.b32 	%r535, %r30, %r29, %p8;
	selp.b32 	%r536, %r535, %r29, %p307;
	mov.b32 	%r537, 0;
	mov.b64 	%fd4308, {%r537, %r536};
$L__BB0_141:
	setp.lt.f64 	%p308, %fd106, 0d0000000000000000;
	setp.eq.f64 	%p309, %fd160, 0d3FF0000000000000;
	selp.f64 	%fd1530, 0d3FF0000000000000, %fd4308, %p309;
	div.rn.f64 	%fd1531, %fd4487, %fd1530;
	mul.f64 	%fd1532, %fd1531, 0d4010000000000000;
	mul.f64 	%fd166, %fd1532, 0d40407307FD73E4E4;
	mov.f64 	%fd4309, 0d0000000000000000;
	@%p308 bra 	$L__BB0_144;
	setp.ltu.f64 	%p310, %fd106, 0d0000000000000000;
	mov.f64 	%fd4309, 0d3FF0000000000000;
	@%p310 bra 	$L__BB0_144;
	setp.lt.s32 	%p311, %r14, 0;
	setp.eq.s32 	%p312, %r35, 1072693248;
	setp.lt.s32 	%p314, %r10, 0;
	setp.eq.s32 	%p315, %r36, 1073741824;
	setp.lt.s32 	%p317, %r6, 0;
	setp.eq.s32 	%p318, %r31, 1062207488;
	setp.lt.s32 	%p320, %r2, 0;
	setp.eq.s32 	%p321, %r37, 1072693248;
	{
	.reg .b32 %temp; 
	mov.b64 	{%temp, %r538}, %fd106;
	}
	abs.f64 	%fd1534, %fd106;
	setp.lt.s32 	%p323, %r538, 0;
	setp.eq.f64 	%p324, %fd106, 0d0000000000000000;
	setp.eq.f64 	%p325, %fd1534, 0d7FF0000000000000;
	setp.eq.f64 	%p326, %fd106, 0d3FF0000000000000;
	ld.f64 	%fd1535, [%rd13];
	{ // callseq 26, 0
	.param .b64 param0;
	st.param.f64 	[param0], %fd1534;
	.param .b64 param1;
	st.param.f64 	[param1], 0d3FF0000000000000;
	.param .b64 retval0;
	call.uni (retval0), 
	__internal_accurate_pow, 
	(
	param0, 
	param1
	);
	ld.param.f64 	%fd1536, [retval0];
	} // callseq 26
	neg.f64 	%fd1538, %fd1536;
	selp.f64 	%fd1539, %fd1538, %fd1536, %p321;
	selp.f64 	%fd1540, %fd1539, %fd1536, %p323;
	selp.b32 	%r539, %r538, 0, %p321;
	or.b32  	%r540, %r539, 2146435072;
	selp.b32 	%r541, %r540, %r539, %p320;
	mov.b32 	%r542, 0;
	mov.b64 	%fd1541, {%r542, %r541};
	selp.f64 	%fd1542, %fd1541, %fd1540, %p324;
	add.f64 	%fd1543, %fd106, 0d3FF0000000000000;
	{
	.reg .b32 %temp; 
	mov.b64 	{%temp, %r543}, %fd1543;
	}
	and.b32  	%r544, %r543, 2146435072;
	setp.eq.s32 	%p327, %r544, 2146435072;
	and.b32  	%r545, %r2, 2146435072;
	setp.eq.s32 	%p328, %r545, 1072693248;
	and.b32  	%r546, %r2, 2147483647;
	setp.ne.s32 	%p329, %r546, 1071644672;
	selp.b32 	%r547, %r41, %r40, %p329;
	selp.b32 	%r548, %r547, %r40, %p328;
	selp.b32 	%r549, %r548, %r40, %p323;
	mov.b64 	%fd1544, {%r542, %r549};
	selp.f64 	%fd1545, %fd1544, %fd1542, %p327;
	selp.f64 	%fd1546, %fd1545, %fd1542, %p325;
	selp.f64 	%fd1547, 0d3FF0000000000000, %fd1546, %p326;
	fma.rn.f64 	%fd1548, %fd1535, %fd1547, 0d0000000000000000;
	ld.f64 	%fd1549, [%rd13+8];
	mul.f64 	%fd1550, %fd1549, 0d3FE0000000000000;
	{ // callseq 27, 0
	.param .b64 param0;
	st.param.f64 	[param0], %fd1534;
	.param .b64 param1;
	st.param.f64 	[param1], 0d4000000000000000;
	.param .b64 retval0;
	call.uni (retval0), 
	__internal_accurate_pow, 
	(
	param0, 
	param1
	);
	ld.param.f64 	%fd1551, [retval0];
	} // callseq 27
	neg.f64 	%fd1553, %fd1551;
	selp.f64 	%fd1554, %fd1553, %fd1551, %p318;
	selp.f64 	%fd1555, %fd1554, %fd1551, %p323;
	selp.b32 	%r550, %r538, 0, %p318;
	or.b32  	%r551, %r550, 2146435072;
	selp.b32 	%r552, %r551, %r550, %p317;
	mov.b64 	%fd1556, {%r542, %r552};
	selp.f64 	%fd1557, %fd1556, %fd1555, %p324;
	add.f64 	%fd1558, %fd106, 0d4000000000000000;
	{
	.reg .b32 %temp; 
	mov.b64 	{%temp, %r553}, %fd1558;
	}
	and.b32  	%r554, %r553, 2146435072;
	setp.eq.s32 	%p330, %r554, 2146435072;
	and.b32  	%r555, %r6, 2146435072;
	setp.eq.s32 	%p331, %r555, 1062207488;
	and.b32  	%r556, %r6, 2147483647;
	setp.ne.s32 	%p332, %r556, 1071644672;
	selp.b32 	%r557, %r30, %r29, %p332;
	selp.b32 	%r558, %r557, %r29, %p331;
	selp.b32 	%r559, %r558, %r29, %p323;
	mov.b64 	%fd1559, {%r542, %r559};
	selp.f64 	%fd1560, %fd1559, %fd1557, %p330;
	selp.f64 	%fd1561, %fd1560, %fd1557, %p325;
	selp.f64 	%fd1562, 0d3FF0000000000000, %fd1561, %p326;
	fma.rn.f64 	%fd1563, %fd1550, %fd1562, %fd1548;
	ld.f64 	%fd1564, [%rd13+16];
	div.rn.f64 	%fd1565, %fd1564, 0d4008000000000000;
	{ // callseq 28, 0
	.param .b64 param0;
	st.param.f64 	[param0], %fd1534;
	.param .b64 param1;
	st.param.f64 	[param1], 0d4008000000000000;
	.param .b64 retval0;
	call.uni (retval0), 
	__internal_accurate_pow, 
	(
	param0, 
	param1
	);
	ld.param.f64 	%fd1566, [retval0];
	} // callseq 28
	neg.f64 	%fd1568, %fd1566;
	selp.f64 	%fd1569, %fd1568, %fd1566, %p315;
	selp.f64 	%fd1570, %fd1569, %fd1566, %p323;
	selp.b32 	%r560, %r538, 0, %p315;
	or.b32  	%r561, %r560, 2146435072;
	selp.b32 	%r562, %r561, %r560, %p314;
	mov.b64 	%fd1571, {%r542, %r562};
	selp.f64 	%fd1572, %fd1571, %fd1570, %p324;
	add.f64 	%fd1573, %fd106, 0d4008000000000000;
	{
	.reg .b32 %temp; 
	mov.b64 	{%temp, %r563}, %fd1573;
	}
	and.b32  	%r564, %r563, 2146435072;
	setp.eq.s32 	%p333, %r564, 2146435072;
	and.b32  	%r565, %r10, 2146435072;
	setp.eq.s32 	%p334, %r565, 1073741824;
	and.b32  	%r566, %r10, 2147483647;
	setp.ne.s32 	%p335, %r566, 1071644672;
	selp.b32 	%r567, %r39, %r38, %p335;
	selp.b32 	%r568, %r567, %r38, %p334;
	selp.b32 	%r569, %r568, %r38, %p323;
	mov.b64 	%fd1574, {%r542, %r569};
	selp.f64 	%fd1575, %fd1574, %fd1572, %p333;
	selp.f64 	%fd1576, %fd1575, %fd1572, %p325;
	selp.f64 	%fd1577, 0d3FF0000000000000, %fd1576, %p326;
	fma.rn.f64 	%fd1578, %fd1565, %fd1577, %fd1563;
	ld.f64 	%fd1579, [%rd13+24];
	mul.f64 	%fd1580, %fd1579, 0d3FD0000000000000;
	{ // callseq 29, 0
	.param .b64 param0;
	st.param.f64 	[param0], %fd1534;
	.param .b64 param1;
	st.param.f64 	[param1], 0d4010000000000000;
	.param .b64 retval0;
	call.uni (retval0), 
	__internal_accurate_pow, 
	(
	param0, 
	param1
	);
	ld.param.f64 	%fd1581, [retval0];
	} // callseq 29
	neg.f64 	%fd1583, %fd1581;
	selp.f64 	%fd1584, %fd1583, %fd1581, %p312;
	selp.f64 	%fd1585, %fd1584, %fd1581, %p323;
	selp.b32 	%r570, %r538, 0, %p312;
	or.b32  	%r571, %r570, 2146435072;
	selp.b32 	%r572, %r571, %r570, %p311;
	mov.b64 	%fd1586, {%r542, %r572};
	selp.f64 	%fd1587, %fd1586, %fd1585, %p324;
	add.f64 	%fd1588, %fd106, 0d4010000000000000;
	{
	.reg .b32 %temp; 
	mov.b64 	{%temp, %r573}, %fd1588;
	}
	and.b32  	%r574, %r573, 2146435072;
	setp.eq.s32 	%p336, %r574, 2146435072;
	and.b32  	%r575, %r14, 2146435072;
	setp.eq.s32 	%p337, %r575, 1072693248;
	and.b32  	%r576, %r14, 2147483647;
	setp.ne.s32 	%p338, %r576, 1071644672;
	selp.b32 	%r577, %r43, %r42, %p338;
	selp.b32 	%r578, %r577, %r42, %p337;
	selp.b32 	%r579, %r578, %r42, %p323;
	mov.b64 	%fd1589, {%r542, %r579};
	selp.f64 	%fd1590, %fd1589, %fd1587, %p336;
	selp.f64 	%fd1591, %fd1590, %fd1587, %p325;
	selp.f64 	%fd1592, 0d3FF0000000000000, %fd1591, %p326;
	fma.rn.f64 	%fd4309, %fd1580, %fd1592, %fd1578;
$L__BB0_144:
	ld.param.f64 	%fd4251, [_Z23distributor_probabilityddPdS_iS_i_param_1];
	ld.param.f64 	%fd4231, [_Z23distributor_probabilityddPdS_iS_i_param_0];
	and.b32  	%r580, %r6, 2146435072;
	setp.eq.s32 	%p339, %r580, 1062207488;
	and.b32  	%r581, %r6, 2147483647;
	setp.ne.s32 	%p340, %r581, 1071644672;
	and.pred  	%p9, %p339, %p340;
	setp.ne.s32 	%p341, %r33, 2146435072;
	fma.rn.f64 	%fd169, %fd4231, %fd4309, %fd4251;
	mov.f64 	%fd4310, %fd4323;
	@%p341 bra 	$L__BB0_149;
	setp.num.f64 	%p342, %fd108, %fd108;
	@%p342 bra 	$L__BB0_147;
	mov.f64 	%fd1593, 0d4000000000000000;
	add.rn.f64 	%fd4310, %fd108, %fd1593;
	bra.uni 	$L__BB0_149;
$L__BB0_147:
	setp.neu.f64 	%p343, %fd109, 0d7FF0000000000000;
	mov.f64 	%fd4310, %fd4323;
	@%p343 bra 	$L__BB0_149;
	setp.lt.s32 	%p344, %r32, 0;
	selp.b32 	%r582, %r30, %r29, %p9;
	selp.b32 	%r583, %r582, %r29, %p344;
	mov.b32 	%r584, 0;
	mov.b64 	%fd4310, {%r584, %r583};
$L__BB0_149:
	setp.eq.f64 	%p345, %fd108, 0d3FF0000000000000;
	setp.lt.s32 	%p346, %r6, 0;
	setp.eq.s32 	%p347, %r31, 1062207488;
	add.f64 	%fd1594, %fd4310, 0d3FF0000000000000;
	sqrt.rn.f64 	%fd1595, %fd1594;
	selp.f64 	%fd173, 0d3FF6A09E667F3BCD, %fd1595, %p345;
	rcp.rn.f64 	%fd174, %fd173;
	{
	.reg .b32 %temp; 
	mov.b64 	{%temp, %r54}, %fd174;
	}
	abs.f64 	%fd175, %fd174;
	{ // callseq 30, 0
	.param .b64 param0;
	st.param.f64 	[param0], %fd175;
	.param .b64 param1;
	st.param.f64 	[param1], 0d4000000000000000;
	.param .b64 retval0;
	call.uni (retval0), 
	__internal_accurate_pow, 
	(
	param0, 
	param1
	);
	ld.param.f64 	%fd1596, [retval0];
	} // callseq 30
	setp.lt.s32 	%p349, %r54, 0;
	neg.f64 	%fd1598, %fd1596;
	selp.f64 	%fd1599, %fd1598, %fd1596, %p347;
	selp.f64 	%fd1600, %fd1599, %fd1596, %p349;
	setp.eq.f64 	%p350, %fd174, 0d0000000000000000;
	selp.b32 	%r585, %r54, 0, %p347;
	or.b32  	%r586, %r585, 2146435072;
	selp.b32 	%r587, %r586, %r585, %p346;
	mov.b32 	%r588, 0;
	mov.b64 	%fd1601, {%r588, %r587};
	selp.f64 	%fd4311, %fd1601, %fd1600, %p350;
	add.f64 	%fd1602, %fd174, 0d4000000000000000;
	{
	.reg .b32 %temp; 
	mov.b64 	{%temp, %r589}, %fd1602;
	}
	and.b32  	%r590, %r589, 2146435072;
	setp.ne.s32 	%p351, %r590, 2146435072;
	@%p351 bra 	$L__BB0_154;
	setp.num.f64 	%p352, %fd174, %fd174;
	@%p352 bra 	$L__BB0_152;
	mov.f64 	%fd1603, 0d4000000000000000;
	add.rn.f64 	%fd4311, %fd174, %fd1603;
	bra.uni 	$L__BB0_154;
$L__BB0_152:
	setp.neu.f64 	%p353, %fd175, 0d7FF0000000000000;
	@%p353 bra 	$L__BB0_154;
	setp.lt.s32 	%p354, %r54, 0;
	selp.b32 	%r591, %r30, %r29, %p9;
	selp.b32 	%r592, %r591, %r29, %p354;
	mov.b32 	%r593, 0;
	mov.b64 	%fd4311, {%r593, %r592};
$L__BB0_154:
	setp.ne.s32 	%p355, %r46, 2146435072;
	setp.eq.f64 	%p356, %fd174, 0d3FF0000000000000;
	selp.f64 	%fd1604, 0d3FF0000000000000, %fd4311, %p356;
	neg.f64 	%fd1605, %fd169;
	mul.f64 	%fd180, %fd1604, %fd1605;
	mov.f64 	%fd4312, %fd4325;
	@%p355 bra 	$L__BB0_159;
	setp.num.f64 	%p357, %fd4489, %fd4489;
	@%p357 bra 	$L__BB0_157;
	mov.f64 	%fd1606, 0d4000000000000000;
	add.rn.f64 	%fd4312, %fd4489, %fd1606;
	bra.uni 	$L__BB0_159;
$L__BB0_157:
	setp.neu.f64 	%p358, %fd135, 0d7FF0000000000000;
	mov.f64 	%fd4312, %fd4325;
	@%p358 bra 	$L__BB0_159;
	setp.lt.s32 	%p359, %r45, 0;
	selp.b32 	%r594, %r30, %r29, %p9;
	selp.b32 	%r595, %r594, %r29, %p359;
	mov.b32 	%r596, 0;
	mov.b64 	%fd4312, {%r596, %r595};
$L__BB0_159:
	setp.ne.s32 	%p360, %r48, 2146435072;
	mov.f64 	%fd4313, %fd4326;
	@%p360 bra 	$L__BB0_164;
	setp.num.f64 	%p361, %fd4487, %fd4487;
	@%p361 bra 	$L__BB0_162;
	mov.f64 	%fd1607, 0d4000000000000000;
	add.rn.f64 	%fd4313, %fd4487, %fd1607;
	bra.uni 	$L__BB0_164;
$L__BB0_162:
	setp.neu.f64 	%p362, %fd140, 0d7FF0000000000000;
	mov.f64 	%fd4313, %fd4326;
	@%p362 bra 	$L__BB0_164;
	setp.lt.s32 	%p363, %r47, 0;
	selp.b32 	%r597, %r30, %r29, %p9;
	selp.b32 	%r598, %r597, %r29, %p363;
	mov.b32 	%r599, 0;
	mov.b64 	%fd4313, {%r599, %r598};
$L__BB0_164:
	setp.eq.f64 	%p364, %fd4487, 0d3FF0000000000000;
	setp.lt.s32 	%p365, %r6, 0;
	setp.eq.s32 	%p366, %r31, 1062207488;
	selp.f64 	%fd1608, 0d3FF0000000000000, %fd4313, %p364;
	setp.eq.f64 	%p368, %fd4489, 0d3FF0000000000000;
	selp.f64 	%fd1609, 0d3FF0000000000000, %fd4312, %p368;
	add.f64 	%fd187, %fd1609, %fd1608;
	{
	.reg .b32 %temp; 
	mov.b64 	{%temp, %r55}, %fd173;
	}
	abs.f64 	%fd188, %fd173;
	{ // callseq 31, 0
	.param .b64 param0;
	st.param.f64 	[param0], %fd188;
	.param .b64 param1;
	st.param.f64 	[param1], 0d4000000000000000;
	.param .b64 retval0;
	call.uni (retval0), 
	__internal_accurate_pow, 
	(
	param0, 
	param1
	);
	ld.param.f64 	%fd1610, [retval0];
	} // callseq 31
	setp.lt.s32 	%p369, %r55, 0;
	neg.f64 	%fd1612, %fd1610;
	selp.f64 	%fd1613, %fd1612, %fd1610, %p366;
	selp.f64 	%fd1614, %fd1613, %fd1610, %p369;
	setp.eq.f64 	%p370, %fd173, 0d0000000000000000;
	selp.b32 	%r600, %r55, 0, %p366;
	or.b32  	%r601, %r600, 2146435072;
	selp.b32 	%r602, %r601, %r600, %p365;
	mov.b32 	%r603, 0;
	mov.b64 	%fd1615, {%r603, %r602};
	selp.f64 	%fd4314, %fd1615, %fd1614, %p370;
	add.f64 	%fd1616, %fd173, 0d4000000000000000;
	{
	.reg .b32 %temp; 
	mov.b64 	{%temp, %r604}, %fd1616;
	}
	and.b32  	%r605, %r604, 2146435072;
	setp.ne.s32 	%p371, %r605, 2146435072;
	@%p371 bra 	$L__BB0_169;
	setp.num.f64 	%p372, %fd173, %fd173;
	@%p372 bra 	$L__BB0_167;
	mov.f64 	%fd1617, 0d4000000000000000;
	add.rn.f64 	%fd4314, %fd173, %fd1617;
	bra.uni 	$L__BB0_169;
$L__BB0_167:
	setp.neu.f64 	%p373, %fd188, 0d7FF0000000000000;
	@%p373 bra 	$L__BB0_169;
	setp.lt.s32 	%p374, %r55, 0;
	selp.b32 	%r606, %r30, %r29, %p9;
	selp.b32 	%r607, %r606, %r29, %p374;
	mov.b32 	%r608, 0;
	mov.b64 	%fd4314, {%r608, %r607};
$L__BB0_169:
	setp.eq.f64 	%p375, %fd173, 0d3FF0000000000000;
	selp.f64 	%fd1618, 0d3FF0000000000000, %fd4314, %p375;
	mul.f64 	%fd1619, %fd187, 0dC000000000000000;
	div.rn.f64 	%fd193, %fd1619, %fd1618;
	fma.rn.f64 	%fd1620, %fd193, 0d3FF71547652B82FE, 0d4338000000000000;
	{
	.reg .b32 %temp; 
	mov.b64 	{%r56, %temp}, %fd1620;
	}
	mov.f64 	%fd1621, 0dC338000000000000;
	add.rn.f64 	%fd1622, %fd1620, %fd1621;
	fma.rn.f64 	%fd1623, %fd1622, 0dBFE62E42FEFA39EF, %fd193;
	fma.rn.f64 	%fd1624, %fd1622, 0dBC7ABC9E3B39803F, %fd1623;
	fma.rn.f64 	%fd1625, %fd1624, 0d3E5ADE1569CE2BDF, 0d3E928AF3FCA213EA;
	fma.rn.f64 	%fd1626, %fd1625, %fd1624, 0d3EC71DEE62401315;
	fma.rn.f64 	%fd1627, %fd1626, %fd1624, 0d3EFA01997C89EB71;
	fma.rn.f64 	%fd1628, %fd1627, %fd1624, 0d3F2A01A014761F65;
	fma.rn.f64 	%fd1629, %fd1628, %fd1624, 0d3F56C16C1852B7AF;
	fma.rn.f64 	%fd1630, %fd1629, %fd1624, 0d3F81111111122322;
	fma.rn.f64 	%fd1631, %fd1630, %fd1624, 0d3FA55555555502A1;
	fma.rn.f64 	%fd1632, %fd1631, %fd1624, 0d3FC5555555555511;
	fma.rn.f64 	%fd1633, %fd1632, %fd1624, 0d3FE000000000000B;
	fma.rn.f64 	%fd1634, %fd1633, %fd1624, 0d3FF0000000000000;
	fma.rn.f64 	%fd1635, %fd1634, %fd1624, 0d3FF0000000000000;
	{
	.reg .b32 %temp; 
	mov.b64 	{%r57, %temp}, %fd1635;
	}
	{
	.reg .b32 %temp; 
	mov.b64 	{%temp, %r58}, %fd1635;
	}
	shl.b32 	%r609, %r56, 20;
	add.s32 	%r610, %r609, %r58;
	mov.b64 	%fd4315, {%r57, %r610};
	{
	.reg .b32 %temp; 
	mov.b64 	{%temp, %r611}, %fd193;
	}
	mov.b32 	%f21, %r611;
	abs.f32 	%f2, %f21;
	setp.lt.f32 	%p376, %f2, 0f4086232B;
	@%p376 bra 	$L__BB0_172;
	setp.lt.f64 	%p377, %fd193, 0d0000000000000000;
	add.f64 	%fd1636, %fd193, 0d7FF0000000000000;
	selp.f64 	%fd4315, 0d0000000000000000, %fd1636, %p377;
	setp.geu.f32 	%p378, %f2, 0f40874800;
	@%p378 bra 	$L__BB0_172;
	shr.u32 	%r612, %r56, 31;
	add.s32 	%r613, %r56, %r612;
	shr.s32 	%r614, %r613, 1;
	shl.b32 	%r615, %r614, 20;
	add.s32 	%r616, %r58, %r615;
	mov.b64 	%fd1637, {%r57, %r616};
	sub.s32 	%r617, %r56, %r614;
	shl.b32 	%r618, %r617, 20;
	add.s32 	%r619, %r618, 1072693248;
	mov.b32 	%r620, 0;
	mov.b64 	%fd1638, {%r620, %r619};
	mul.f64 	%fd4315, %fd1638, %fd1637;
$L__BB0_172:
	setp.ne.s32 	%p379, %r33, 2146435072;
	mul.f64 	%fd1639, %fd180, %fd4315;
	mul.f64 	%fd1640, %fd166, 0d3FE0000000000000;
	mul.f64 	%fd198, %fd1640, %fd1639;
	mov.f64 	%fd4316, %fd4323;
	@%p379 bra 	$L__BB0_177;
	setp.num.f64 	%p380, %fd108, %fd108;
	@%p380 bra 	$L__BB0_175;
	mov.f64 	%fd1641, 0d4000000000000000;
	add.rn.f64 	%fd4316, %fd108, %fd1641;
	bra.uni 	$L__BB0_177;
$L__BB0_175:
	setp.neu.f64 	%p381, %fd109, 0d7FF0000000000000;
	mov.f64 	%fd4316, %fd4323;
	@%p381 bra 	$L__BB0_177;
	setp.lt.s32 	%p382, %r32, 0;
	selp.b32 	%r621, %r30, %r29, %p9;
	selp.b32 	%r622, %r621, %r29, %p382;
	mov.b32 	%r623, 0;
	mov.b64 	%fd4316, {%r623, %r622};
$L__BB0_177:
	setp.eq.f64 	%p383, %fd108, 0d3FF0000000000000;
	setp.lt.s32 	%p384, %r6, 0;
	setp.eq.s32 	%p385, %r31, 1062207488;
	add.f64 	%fd1642, %fd4316, 0d3FF0000000000000;
	sqrt.rn.f64 	%fd1643, %fd1642;
	rcp.rn.f64 	%fd1644, %fd1643;
	selp.f64 	%fd202, 0d3FE6A09E667F3BCC, %fd1644, %p383;
	{
	.reg .b32 %temp; 
	mov.b64 	{%temp, %r59}, %fd202;
	}
	abs.f64 	%fd203, %fd202;
	{ // callseq 32, 0
	.param .b64 param0;
	st.param.f64 	[param0], %fd203;
	.param .b64 param1;
	st.param.f64 	[param1], 0d4000000000000000;
	.param .b64 retval0;
	call.uni (retval0), 
	__internal_accurate_pow, 
	(
	param0, 
	param1
	);
	ld.param.f64 	%fd1645, [retval0];
	} // callseq 32
	setp.lt.s32 	%p387, %r59, 0;
	neg.f64 	%fd1647, %fd1645;
	selp.f64 	%fd1648, %fd1647, %fd1645, %p385;
	selp.f64 	%fd1649, %fd1648, %fd1645, %p387;
	setp.eq.f64 	%p388, %fd202, 0d0000000000000000;
	selp.b32 	%r624, %r59, 0, %p385;
	or.b32  	%r625, %r624, 2146435072;
	selp.b32 	%r626, %r625, %r624, %p384;
	mov.b32 	%r627, 0;
	mov.b64 	%fd1650, {%r627, %r626};
	selp.f64 	%fd4317, %fd1650, %fd1649, %p388;
	add.f64 	%fd1651, %fd202, 0d4000000000000000;
	{
	.reg .b32 %temp; 
	mov.b64 	{%temp, %r628}, %fd1651;
	}
	and.b32  	%r629, %r628, 2146435072;
	setp.ne.s32 	%p389, %r629, 2146435072;
	@%p389 bra 	$L__BB0_182;
	setp.num.f64 	%p390, %fd202, %fd202;
	@%p390 bra 	$L__BB0_180;
	mov.f64 	%fd1652, 0d4000000000000000;
	add.rn.f64 	%fd4317, %fd202, %fd1652;
	bra.uni 	$L__BB0_182;
$L__BB0_180:
	setp.neu.f64 	%p391, %fd203, 0d7FF0000000000000;
	@%p391 bra 	$L__BB0_182;
	setp.lt.s32 	%p392, %r59, 0;
	selp.b32 	%r630, %r30, %r29, %p9;
	selp.b32 	%r631, %r630, %r29, %p392;
	mov.b32 	%r632, 0;
	mov.b64 	%fd4317, {%r632, %r631};
$L__BB0_182:
	setp.ne.s32 	%p393, %r46, 2146435072;
	setp.eq.f64 	%p394, %fd202, 0d3FF0000000000000;
	selp.f64 	%fd208, 0d3FF0000000000000, %fd4317, %p394;
	mov.f64 	%fd4318, %fd4325;
	@%p393 bra 	$L__BB0_187;
	setp.num.f64 	%p395, %fd4489, %fd4489;
	@%p395 bra 	$L__BB0_185;
	mov.f64 	%fd1653, 0d4000000000000000;
	add.rn.f64 	%fd4318, %fd4489, %fd1653;
	bra.uni 	$L__BB0_187;
$L__BB0_185:
	setp.neu.f64 	%p396, %fd135, 0d7FF0000000000000;
	mov.f64 	%fd4318, %fd4325;
	@%p396 bra 	$L__BB0_187;
	setp.lt.s32 	%p397, %r45, 0;
	selp.b32 	%r633, %r30, %r29, %p9;
	selp.b32 	%r634, %r633, %r29, %p397;
	mov.b32 	%r635, 0;
	mov.b64 	%fd4318, {%r635, %r634};
$L__BB0_187:
	setp.ne.s32 	%p398, %r48, 2146435072;
	mov.f64 	%fd4319, %fd4326;
	@%p398 bra 	$L__BB0_192;
	setp.num.f64 	%p399, %fd4487, %fd4487;
	@%p399 bra 	$L__BB0_190;
	mov.f64 	%fd1654, 0d4000000000000000;
	add.rn.f64 	%fd4319, %fd4487, %fd1654;
	bra.uni 	$L__BB0_192;
$L__BB0_190:
	setp.neu.f64 	%p400, %fd140, 0d7FF0000000000000;
	mov.f64 	%fd4319, %fd4326;
	@%p400 bra 	$L__BB0_192;
	setp.lt.s32 	%p401, %r47, 0;
	selp.b32 	%r636, %r30, %r29, %p9;
	selp.b32 	%r637, %r636, %r29, %p401;
	mov.b32 	%r638, 0;
	mov.b64 	%fd4319, {%r638, %r637};
$L__BB0_192:
	setp.eq.f64 	%p402, %fd4487, 0d3FF0000000000000;
	setp.ne.s32 	%p403, %r33, 2146435072;
	selp.f64 	%fd1655, 0d3FF0000000000000, %fd4319, %p402;
	setp.eq.f64 	%p404, %fd4489, 0d3FF0000000000000;
	selp.f64 	%fd1656, 0d3FF0000000000000, %fd4318, %p404;
	add.f64 	%fd215, %fd1656, %fd1655;
	mov.f64 	%fd4320, %fd4323;
	@%p403 bra 	$L__BB0_197;
	setp.num.f64 	%p405, %fd108, %fd108;
	@%p405 bra 	$L__BB0_195;
	mov.f64 	%fd1657, 0d4000000000000000;
	add.rn.f64 	%fd4320, %fd108, %fd1657;
	bra.uni 	$L__BB0_197;
$L__BB0_195:
	setp.neu.f64 	%p406, %fd109, 0d7FF0000000000000;
	mov.f64 	%fd4320, %fd4323;
	@%p406 bra 	$L__BB0_197;
	setp.lt.s32 	%p407, %r32, 0;
	selp.b32 	%r639, %r30, %r29, %p9;
	selp.b32 	%r640, %r639, %r29, %p407;
	mov.b32 	%r641, 0;
	mov.b64 	%fd4320, {%r641, %r640};
$L__BB0_197:
	setp.eq.f64 	%p408, %fd108, 0d3FF0000000000000;
	setp.lt.s32 	%p409, %r6, 0;
	setp.eq.s32 	%p410, %r31, 1062207488;
	add.f64 	%fd1658, %fd4320, 0d3FF0000000000000;
	sqrt.rn.f64 	%fd1659, %fd1658;
	selp.f64 	%fd219, 0d3FF6A09E667F3BCD, %fd1659, %p408;
	{
	.reg .b32 %temp; 
	mov.b64 	{%temp, %r60}, %fd219;
	}
	abs.f64 	%fd220, %fd219;
	{ // callseq 33, 0
	.param .b64 param0;
	st.param.f64 	[param0], %fd220;
	.param .b64 param1;
	st.param.f64 	[param1], 0d4000000000000000;
	.param .b64 retval0;
	call.uni (retval0), 
	__internal_accurate_pow, 
	(
	param0, 
	param1
	);
	ld.param.f64 	%fd1660, [retval0];
	} // callseq 33
	setp.lt.s32 	%p412, %r60, 0;
	neg.f64 	%fd1662, %fd1660;
	selp.f64 	%fd1663, %fd1662, %fd1660, %p410;
	selp.f64 	%fd1664, %fd1663, %fd1660, %p412;
	setp.eq.f64 	%p413, %fd219, 0d0000000000000000;
	selp.b32 	%r642, %r60, 0, %p410;
	or.b32  	%r643, %r642, 2146435072;
	selp.b32 	%r644, %r643, %r642, %p409;
	mov.b32 	%r645, 0;
	mov.b64 	%fd1665, {%r645, %r644};
	selp.f64 	%fd4321, %fd1665, %fd1664, %p413;
	add.f64 	%fd1666, %fd219, 0d4000000000000000;
	{
	.reg .b32 %temp; 
	mov.b64 	{%temp, %r646}, %fd1666;
	}
	and.b32  	%r647, %r646, 2146435072;
	setp.ne.s32 	%p414, %r647, 2146435072;
	@%p414 bra 	$L__BB0_202;
	setp.num.f64 	%p415, %fd219, %fd219;
	@%p415 bra 	$L__BB0_200;
	mov.f64 	%fd1667, 0d4000000000000000;
	add.rn.f64 	%fd4321, %fd219, %fd1667;
	bra.uni 	$L__BB0_202;
$L__BB0_200:
	setp.neu.f64 	%p416, %fd220, 0d7FF0000000000000;
	@%p416 bra 	$L__BB0_202;
	setp.lt.s32 	%p417, %r60, 0;
	selp.b32 	%r648, %r30, %r29, %p9;
	selp.b32 	%r649, %r648, %r29, %p417;
	mov.b32 	%r650, 0;
	mov.b64 	%fd4321, {%r650, %r649};
$L__BB0_202:
	setp.lt.f64 	%p418, %fd106, 0d0000000000000000;
	setp.eq.f64 	%p419, %fd219, 0d3FF0000000000000;
	selp.f64 	%fd1669, 0d3FF0000000000000, %fd4321, %p419;
	div.rn.f64 	%fd1670, %fd215, %fd1669;
	fma.rn.f64 	%fd1671, %fd1670, 0d4000000000000000, 0dBFF0000000000000;
	mul.f64 	%fd1672, %fd4485, 0dC000000000000000;
	div.rn.f64 	%fd1673, %fd1672, %fd98;
	mul.f64 	%fd1674, %fd1673, %fd208;
	mul.f64 	%fd1675, %fd1674, %fd1671;
	mul.f64 	%fd225, %fd1675, 0d40407307FD73E4E4;
	mov.f64 	%fd4322, 0d0000000000000000;
	@%p418 bra 	$L__BB0_205;
	setp.ltu.f64 	%p420, %fd106, 0d0000000000000000;
	mov.f64 	%fd4322, 0d3FF0000000000000;
	@%p420 bra 	$L__BB0_205;
	setp.lt.s32 	%p421, %r14, 0;
	setp.eq.s32 	%p422, %r35, 1072693248;
	setp.lt.s32 	%p424, %r10, 0;
	setp.eq.s32 	%p425, %r36, 1073741824;
	setp.lt.s32 	%p427, %r6, 0;
	setp.eq.s32 	%p428, %r31, 1062207488;
	setp.lt.s32 	%p430, %r2, 0;
	setp.eq.s32 	%p431, %r37, 1072693248;
	{
	.reg .b32 %temp; 
	mov.b64 	{%temp, %r651}, %fd106;
	}
	abs.f64 	%fd1677, %fd106;
	setp.lt.s32 	%p433, %r651, 0;
	setp.eq.f64 	%p434, %fd106, 0d0000000000000000;
	setp.eq.f64 	%p435, %fd1677, 0d7FF0000000000000;
	setp.eq.f64 	%p436, %fd106, 0d3FF0000000000000;
	ld.f64 	%fd1678, [%rd13];
	{ // callseq 34, 0
	.param .b64 param0;
	st.param.f64 	[param0], %fd1677;
	.param .b64 param1;
	st.param.f64 	[param1], 0d3FF0000000000000;
	.param .b64 retval0;
	call.uni (retval0), 
	__internal_accurate_pow, 
	(
	param0, 
	param1
	);
	ld.param.f64 	%fd1679, [retval0];
	} // callseq 34
	neg.f64 	%fd1681, %fd1679;
	selp.f64 	%fd1682, %fd1681, %fd1679, %p431;
	selp.f64 	%fd1683, %fd1682, %fd1679, %p433;
	selp.b32 	%r652, %r651, 0, %p431;
	or.b32  	%r653, %r652, 2146435072;
	selp.b32 	%r654, %r653, %r652, %p430;
	mov.b32 	%r655, 0;
	mov.b64 	%fd1684, {%r655, %r654};
	selp.f64 	%fd1685, %fd1684, %fd1683, %p434;
	add.f64 	%fd1686, %fd106, 0d3FF0000000000000;
	{
	.reg .b32 %temp; 
	mov.b64 	{%temp, %r656}, %fd1686;
	}
	and.b32  	%r657, %r656, 2146435072;
	setp.eq.s32 	%p437, %r657, 2146435072;
	and.b32  	%r658, %r2, 2146435072;
	setp.eq.s32 	%p438, %r658, 1072693248;
	and.b32  	%r659, %r2, 2147483647;
	setp.ne.s32 	%p439, %r659, 1071644672;
	selp.b32 	%r660, %r41, %r40, %p439;
	selp.b32 	%r661, %r660, %r40, %p438;
	selp.b32 	%r662, %r661, %r40, %p433;
	mov.b64 	%fd1687, {%r655, %r662};
	selp.f64 	%fd1688, %fd1687, %fd1685, %p437;
	selp.f64 	%fd1689, %fd1688, %fd1685, %p435;
	selp.f64 	%fd1690, 0d3FF0000000000000, %fd1689, %p436;
	fma.rn.f64 	%fd1691, %fd1678, %fd1690, 0d0000000000000000;
	ld.f64 	%fd1692, [%rd13+8];
	mul.f64 	%fd1693, %fd1692, 0d3FE0000000000000;
	{ // callseq 35, 0
	.param .b64 param0;
	st.param.f64 	[param0], %fd1677;
	.param .b64 param1;
	st.param.f64 	[param1], 0d4000000000000000;
	.param .b64 retval0;
	call.uni (retval0), 
	__internal_accurate_pow, 
	(
	param0, 
	param1
	);
	ld.param.f64 	%fd1694, [retval0];
	} // callseq 35
	neg.f64 	%fd1696, %fd1694;
	selp.f64 	%fd1697, %fd1696, %fd1694, %p428;
	selp.f64 	%fd1698, %fd1697, %fd1694, %p433;
	selp.b32 	%r663, %r651, 0, %p428;
	or.b32  	%r664, %r663, 2146435072;
	selp.b32 	%r665, %r664, %r663, %p427;
	mov.b64 	%fd1699, {%r655, %r665};
	selp.f64 	%fd1700, %fd1699, %fd1698, %p434;
	add.f64 	%fd1701, %fd106, 0d4000000000000000;
	{
	.reg .b32 %temp; 
	mov.b64 	{%temp, %r666}, %fd1701;
	}
	and.b32  	%r667, %r666, 2146435072;
	setp.eq.s32 	%p440, %r667, 2146435072;
	and.b32  	%r668, %r6, 2146435072;
	setp.eq.s32 	%p441, %r668, 1062207488;
	and.b32  	%r669, %r6, 2147483647;
	setp.ne.s32 	%p442, %r669, 1071644672;
	selp.b32 	%r670, %r30, %r29, %p442;
	selp.b32 	%r671, %r670, %r29, %p441;
	selp.b32 	%r672, %r671, %r29, %p433;
	mov.b64 	%fd1702, {%r655, %r672};
	selp.f64 	%fd1703, %fd1702, %fd1700, %p440;
	selp.f64 	%fd1704, %fd1703, %fd1700, %p435;
	selp.f64 	%fd1705, 0d3FF0000000000000, %fd1704, %p436;
	fma.rn.f64 	%fd1706, %fd1693, %fd1705, %fd1691;
	ld.f64 	%fd1707, [%rd13+16];
	div.rn.f64 	%fd1708, %fd1707, 0d4008000000000000;
	{ // callseq 36, 0
	.param .b64 param0;
	st.param.f64 	[param0], %fd1677;
	.param .b64 param1;
	st.param.f64 	[param1], 0d4008000000000000;
	.param .b64 retval0;
	call.uni (retval0), 
	__internal_accurate_pow, 
	(
	param0, 
	param1
	);
	ld.param.f64 	%fd1709, [retval0];
	} // callseq 36
	neg.f64 	%fd1711, %fd1709;
	selp.f64 	%fd1712, %fd1711, %fd1709, %p425;
	selp.f64 	%fd1713, %fd1712, %fd1709, %p433;
	selp.b32 	%r673, %r651, 0, %p425;
	or.b32  	%r674, %r673, 2146435072;
	selp.b32 	%r675, %r674, %r673, %p424;
	mov.b64 	%fd1714, {%r655, %r675};
	selp.f64 	%fd1715, %fd1714, %fd1713, %p434;
	add.f64 	%fd1716, %fd106, 0d4008000000000000;
	{
	.reg .b32 %temp; 
	mov.b64 	{%temp, %r676}, %fd1716;
	}
	and.b32  	%r677, %r676, 2146435072;
	setp.eq.s32 	%p443, %r677, 2146435072;
	and.b32  	%r678, %r10, 2146435072;
	setp.eq.s32 	%p444, %r678, 1073741824;
	and.b32  	%r679, %r10, 2147483647;
	setp.ne.s32 	%p445, %r679, 1071644672;
	selp.b32 	%r680, %r39, %r38, %p445;
	selp.b32 	%r681, %r680, %r38, %p444;
	selp.b32 	%r682, %r681, %r38, %p433;
	mov.b64 	%fd1717, {%r655, %r682};
	selp.f64 	%fd1718, %fd1717, %fd1715, %p443;
	selp.f64 	%fd1719, %fd1718, %fd1715, %p435;
	selp.f64 	%fd1720, 0d3FF0000000000000, %fd1719, %p436;
	fma.rn.f64 	%fd1721, %fd1708, %fd1720, %fd1706;
	ld.f64 	%fd1722, [%rd13+24];
	mul.f64 	%fd1723, %fd1722, 0d3FD0000000000000;
	{ // callseq 37, 0
	.param .b64 param0;
	st.param.f64 	[param0], %fd1677;
	.param .b64 param1;
	st.param.f64 	[param1], 0d4010000000000000;
	.param .b64 retval0;
	call.uni (retval0), 
	__internal_accurate_pow, 
	(
	param0, 
	param1
	);
	ld.param.f64 	%fd1724, [retval0];
	} // callseq 37
	neg.f64 	%fd1726, %fd1724;
	selp.f64 	%fd1727, %fd1726, %fd1724, %p422;
	selp.f64 	%fd1728, %fd1727, %fd1724, %p433;
	selp.b32 	%r683, %r651, 0, %p422;
	or.b32  	%r684, %r683, 2146435072;
	selp.b32 	%r685, %r684, %r683, %p421;
	mov.b64 	%fd1729, {%r655, %r685};
	selp.f64 	%fd1730, %fd1729, %fd1728, %p434;
	add.f64 	%fd1731, %fd106, 0d4010000000000000;
	{
	.reg .b32 %temp; 
	mov.b64 	{%temp, %r686}, %fd1731;
	}
	and.b32  	%r687, %r686, 2146435072;
	setp.eq.s32 	%p446, %r687, 2146435072;
	and.b32  	%r688, %r14, 2146435072;
	setp.eq.s32 	%p447, %r688, 1072693248;
	and.b32  	%r689, %r14, 2147483647;
	setp.ne.s32 	%p448, %r689, 1071644672;
	selp.b32 	%r690, %r43, %r42, %p448;
	selp.b32 	%r691, %r690, %r42, %p447;
	selp.b32 	%r692, %r691, %r42, %p433;
	mov.b64 	%fd1732, {%r655, %r692};
	selp.f64 	%fd1733, %fd1732, %fd1730, %p446;
	selp.f64 	%fd1734, %fd1733, %fd1730, %p435;
	selp.f64 	%fd1735, 0d3FF0000000000000, %fd1734, %p436;
	fma.rn.f64 	%fd4322, %fd1723, %fd1735, %fd1721;
$L__BB0_205:
	ld.param.f64 	%fd4252, [_Z23distributor_probabilityddPdS_iS_i_param_1];
	ld.param.f64 	%fd4232, [_Z23distributor_probabilityddPdS_iS_i_param_0];
	and.b32  	%r693, %r6, 2146435072;
	setp.eq.s32 	%p449, %r693, 1062207488;
	and.b32  	%r694, %r6, 2147483647;
	setp.ne.s32 	%p450, %r694, 1071644672;
	and.pred  	%p10, %p449, %p450;
	setp.ne.s32 	%p451, %r33, 2146435072;
	fma.rn.f64 	%fd228, %fd4232, %fd4322, %fd4252;
	@%p451 bra 	$L__BB0_210;
	setp.num.f64 	%p452, %fd108, %fd108;
	@%p452 bra 	$L__BB0_208;
	mov.f64 	%fd1736, 0d4000000000000000;
	add.rn.f64 	%fd4323, %fd108, %fd1736;
	bra.uni 	$L__BB0_210;
$L__BB0_208:
	setp.neu.f64 	%p453, %fd109, 0d7FF0000000000000;
	@%p453 bra 	$L__BB0_210;
	setp.lt.s32 	%p454, %r32, 0;
	selp.b32 	%r695, %r30, %r29, %p10;
	selp.b32 	%r696, %r695, %r29, %p454;
	mov.b32 	%r697, 0;
	mov.b64 	%fd4323, {%r697, %r696};
$L__BB0_210:
	setp.eq.f64 	%p455, %fd108, 0d3FF0000000000000;
	setp.lt.s32 	%p456, %r6, 0;
	setp.eq.s32 	%p457, %r31, 1062207488;
	add.f64 	%fd1737, %fd4323, 0d3FF0000000000000;
	sqrt.rn.f64 	%fd1738, %fd1737;
	selp.f64 	%fd232, 0d3FF6A09E667F3BCD, %fd1738, %p455;
	rcp.rn.f64 	%fd233, %fd232;
	{
	.reg .b32 %temp; 
	mov.b64 	{%temp, %r61}, %fd233;
	}
	abs.f64 	%fd234, %fd233;
	{ // callseq 38, 0
	.param .b64 param0;
	st.param.f64 	[param0], %fd234;
	.param .b64 param1;
	st.param.f64 	[param1], 0d4000000000000000;
	.param .b64 retval0;
	call.uni (retval0), 
	__internal_accurate_pow, 
	(
	param0, 
	param1
	);
	ld.param.f64 	%fd1739, [retval0];
	} // callseq 38
	setp.lt.s32 	%p459, %r61, 0;
	neg.f64 	%fd1741, %fd1739;
	selp.f64 	%fd1742, %fd1741, %fd1739, %p457;
	selp.f64 	%fd1743, %fd1742, %fd1739, %p459;
	setp.eq.f64 	%p460, %fd233, 0d0000000000000000;
	selp.b32 	%r698, %r61, 0, %p457;
	or.b32  	%r699, %r698, 2146435072;
	selp.b32 	%r700, %r699, %r698, %p456;
	mov.b32 	%r701, 0;
	mov.b64 	%fd1744, {%r701, %r700};
	selp.f64 	%fd4324, %fd1744, %fd1743, %p460;
	add.f64 	%fd1745, %fd233, 0d4000000000000000;
	{
	.reg .b32 %temp; 
	mov.b64 	{%temp, %r702}, %fd1745;
	}
	and.b32  	%r703, %r702, 2146435072;
	setp.ne.s32 	%p461, %r703, 2146435072;
	@%p461 bra 	$L__BB0_215;
	setp.num.f64 	%p462, %fd233, %fd233;
	@%p462 bra 	$L__BB0_213;
	mov.f64 	%fd1746, 0d4000000000000000;
	add.rn.f64 	%fd4324, %fd233, %fd1746;
	bra.uni 	$L__BB0_215;
$L__BB0_213:
	setp.neu.f64 	%p463, %fd234, 0d7FF0000000000000;
	@%p463 bra 	$L__BB0_215;
	setp.lt.s32 	%p464, %r61, 0;
	selp.b32 	%r704, %r30, %r29, %p10;
	selp.b32 	%r705, %r704, %r29, %p464;
	mov.b32 	%r706, 0;
	mov.b64 	%fd4324, {%r706, %r705};
$L__BB0_215:
	setp.ne.s32 	%p465, %r46, 2146435072;
	setp.eq.f64 	%p466, %fd233, 0d3FF0000000000000;
	selp.f64 	%fd1747, 0d3FF0000000000000, %fd4324, %p466;
	neg.f64 	%fd1748, %fd228;
	mul.f64 	%fd239, %fd1747, %fd1748;
	@%p465 bra 	$L__BB0_220;
	setp.num.f64 	%p467, %fd4489, %fd4489;
	@%p467 bra 	$L__BB0_218;
	mov.f64 	%fd1749, 0d4000000000000000;
	add.rn.f64 	%fd4325, %fd4489, %fd1749;
	bra.uni 	$L__BB0_220;
$L__BB0_218:
	setp.neu.f64 	%p468, %fd135, 0d7FF0000000000000;
	@%p468 bra 	$L__BB0_220;
	setp.lt.s32 	%p469, %r45, 0;
	selp.b32 	%r707, %r30, %r29, %p10;
	selp.b32 	%r708, %r707, %r29, %p469;
	mov.b32 	%r709, 0;
	mov.b64 	%fd4325, {%r709, %r708};
$L__BB0_220:
	setp.ne.s32 	%p470, %r48, 2146435072;
	@%p470 bra 	$L__BB0_225;
	setp.num.f64 	%p471, %fd4487, %fd4487;
	@%p471 bra 	$L__BB0_223;
	mov.f64 	%fd1750, 0d4000000000000000;
	add.rn.f64 	%fd4326, %fd4487, %fd1750;
	bra.uni 	$L__BB0_225;
$L__BB0_223:
	setp.neu.f64 	%p472, %fd140, 0d7FF0000000000000;
	@%p472 bra 	$L__BB0_225;
	setp.lt.s32 	%p473, %r47, 0;
	selp.b32 	%r710, %r30, %r29, %p10;
	selp.b32 	%r711, %r710, %r29, %p473;
	mov.b32 	%r712, 0;
	mov.b64 	%fd4326, {%r712, %r711};
$L__BB0_225:
	setp.eq.f64 	%p474, %fd4487, 0d3FF0000000000000;
	setp.lt.s32 	%p475, %r6, 0;
	setp.eq.s32 	%p476, %r31, 1062207488;
	selp.f64 	%fd1751, 0d3FF0000000000000, %fd4326, %p474;
	setp.eq.f64 	%p478, %fd4489, 0d3FF0000000000000;
	selp.f64 	%fd1752, 0d3FF0000000000000, %fd4325, %p478;
	add.f64 	%fd246, %fd1752, %fd1751;
	{
	.reg .b32 %temp; 
	mov.b64 	{%temp, %r62}, %fd232;
	}
	abs.f64 	%fd247, %fd232;
	{ // callseq 39, 0
	.param .b64 param0;
	st.param.f64 	[param0], %fd247;
	.param .b64 param1;
	st.param.f64 	[param1], 0d4000000000000000;
	.param .b64 retval0;
	call.uni (retval0), 
	__internal_accurate_pow, 
	(
	param0, 
	param1
	);
	ld.param.f64 	%fd1753, [retval0];
	} // callseq 39
	setp.lt.s32 	%p479, %r62, 0;
	neg.f64 	%fd1755, %fd1753;
	selp.f64 	%fd1756, %fd1755, %fd1753, %p476;
	selp.f64 	%fd1757, %fd1756, %fd1753, %p479;
	setp.eq.f64 	%p480, %fd232, 0d0000000000000000;
	selp.b32 	%r713, %r62, 0, %p476;
	or.b32  	%r714, %r713, 2146435072;
	selp.b32 	%r715, %r714, %r713, %p475;
	mov.b32 	%r716, 0;
	mov.b64 	%fd1758, {%r716, %r715};
	selp.f64 	%fd4327, %fd1758, %fd1757, %p480;
	add.f64 	%fd1759, %fd232, 0d4000000000000000;
	{
	.reg .b32 %temp; 
	mov.b64 	{%temp, %r717}, %fd1759;
	}
	and.b32  	%r718, %r717, 2146435072;
	setp.ne.s32 	%p481, %r718, 2146435072;
	@%p481 bra 	$L__BB0_230;
	setp.num.f64 	%p482, %fd232, %fd232;
	@%p482 bra 	$L__BB0_228;
	mov.f64 	%fd1760, 0d4000000000000000;
	add.rn.f64 	%fd4327, %fd232, %fd1760;
	bra.uni 	$L__BB0_230;
$L__BB0_228:
	setp.neu.f64 	%p483, %fd247, 0d7FF0000000000000;
	@%p483 bra 	$L__BB0_230;
	setp.lt.s32 	%p484, %r62, 0;
	selp.b32 	%r719, %r30, %r29, %p10;
	selp.b32 	%r720, %r719, %r29, %p484;
	mov.b32 	%r721, 0;
	mov.b64 	%fd4327, {%r721, %r720};
$L__BB0_230:
	setp.eq.f64 	%p485, %fd232, 0d3FF0000000000000;
	selp.f64 	%fd1761, 0d3FF0000000000000, %fd4327, %p485;
	mul.f64 	%fd1762, %fd246, 0dC000000000000000;
	div.rn.f64 	%fd252, %fd1762, %fd1761;
	fma.rn.f64 	%fd1763, %fd252, 0d3FF71547652B82FE, 0d4338000000000000;
	{
	.reg .b32 %temp; 
	mov.b64 	{%r63, %temp}, %fd1763;
	}
	mov.f64 	%fd1764, 0dC338000000000000;
	add.rn.f64 	%fd1765, %fd1763, %fd1764;
	fma.rn.f64 	%fd1766, %fd1765, 0dBFE62E42FEFA39EF, %fd252;
	fma.rn.f64 	%fd1767, %fd1765, 0dBC7ABC9E3B39803F, %fd1766;
	fma.rn.f64 	%fd1768, %fd1767, 0d3E5ADE1569CE2BDF, 0d3E928AF3FCA213EA;
	fma.rn.f64 	%fd1769, %fd1768, %fd1767, 0d3EC71DEE62401315;
	fma.rn.f64 	%fd1770, %fd1769, %fd1767, 0d3EFA01997C89EB71;
	fma.rn.f64 	%fd1771, %fd1770, %fd1767, 0d3F2A01A014761F65;
	fma.rn.f64 	%fd1772, %fd1771, %fd1767, 0d3F56C16C1852B7AF;
	fma.rn.f64 	%fd1773, %fd1772, %fd1767, 0d3F81111111122322;
	fma.rn.f64 	%fd1774, %fd1773, %fd1767, 0d3FA55555555502A1;
	fma.rn.f64 	%fd1775, %fd1774, %fd1767, 0d3FC5555555555511;
	fma.rn.f64 	%fd1776, %fd1775, %fd1767, 0d3FE000000000000B;
	fma.rn.f64 	%fd1777, %fd1776, %fd1767, 0d3FF0000000000000;
	fma.rn.f64 	%fd1778, %fd1777, %fd1767, 0d3FF0000000000000;
	{
	.reg .b32 %temp; 
	mov.b64 	{%r64, %temp}, %fd1778;
	}
	{
	.reg .b32 %temp; 
	mov.b64 	{%temp, %r65}, %fd1778;
	}
	shl.b32 	%r722, %r63, 20;
	add.s32 	%r723, %r722, %r65;
	mov.b64 	%fd4328, {%r64, %r723};
	{
	.reg .b32 %temp; 
	mov.b64 	{%temp, %r724}, %fd252;
	}
	mov.b32 	%f22, %r724;
	abs.f32 	%f3, %f22;
	setp.lt.f32 	%p486, %f3, 0f4086232B;
	@%p486 bra 	$L__BB0_233;
	setp.lt.f64 	%p487, %fd252, 0d0000000000000000;
	add.f64 	%fd1779, %fd252, 0d7FF0000000000000;
	selp.f64 	%fd4328, 0d0000000000000000, %fd1779, %p487;
	setp.geu.f32 	%p488, %f3, 0f40874800;
	@%p488 bra 	$L__BB0_233;
	shr.u32 	%r725, %r63, 31;
	add.s32 	%r726, %r63, %r725;
	shr.s32 	%r727, %r726, 1;
	shl.b32 	%r728, %r727, 20;
	add.s32 	%r729, %r65, %r728;
	mov.b64 	%fd1780, {%r64, %r729};
	sub.s32 	%r730, %r63, %r727;
	shl.b32 	%r731, %r730, 20;
	add.s32 	%r732, %r731, 1072693248;
	mov.b32 	%r733, 0;
	mov.b64 	%fd1781, {%r733, %r732};
	mul.f64 	%fd4328, %fd1781, %fd1780;
$L__BB0_233:
	setp.lt.s32 	%p489, %r6, 0;
	setp.eq.s32 	%p490, %r31, 1062207488;
	mul.f64 	%fd1782, %fd239, %fd4328;
	mul.f64 	%fd1783, %fd225, 0d3FE0000000000000;
	mul.f64 	%fd1784, %fd1783, %fd1782;
	mul.f64 	%fd257, %fd4296, %fd4488;
	mul.f64 	%fd258, %fd4296, %fd156;
	mul.f64 	%fd1785, %fd4296, %fd4486;
	mul.f64 	%fd259, %fd4296, %fd198;
	mul.f64 	%fd1786, %fd4296, %fd4484;
	mul.f64 	%fd260, %fd4296, %fd1784;
	fma.rn.f64 	%fd261, %fd257, 0d3FD0000000000000, %fd4489;
	fma.rn.f64 	%fd262, %fd258, 0d3FD0000000000000, %fd4488;
	fma.rn.f64 	%fd263, %fd1785, 0d3FD0000000000000, %fd4487;
	fma.rn.f64 	%fd264, %fd259, 0d3FD0000000000000, %fd4486;
	fma.rn.f64 	%fd265, %fd1786, 0d3FD0000000000000, %fd4485;
	fma.rn.f64 	%fd266, %fd260, 0d3FD0000000000000, %fd4484;
	fma.rn.f64 	%fd267, %fd4296, 0d3FD0000000000000, %fd106;
	div.rn.f64 	%fd268, %fd265, 0d400DBE2DF9B01D21;
	{
	.reg .b32 %temp; 
	mov.b64 	{%temp, %r66}, %fd268;
	}
	abs.f64 	%fd269, %fd268;
	{ // callseq 40, 0
	.param .b64 param0;
	st.param.f64 	[param0], %fd269;
	.param .b64 param1;
	st.param.f64 	[param1], 0d4000000000000000;
	.param .b64 retval0;
	call.uni (retval0), 
	__internal_accurate_pow, 
	(
	param0, 
	param1
	);
	ld.param.f64 	%fd1787, [retval0];
	} // callseq 40
	setp.lt.s32 	%p492, %r66, 0;
	neg.f64 	%fd1789, %fd1787;
	selp.f64 	%fd1790, %fd1789, %fd1787, %p490;
	selp.f64 	%fd1791, %fd1790, %fd1787, %p492;
	setp.eq.f64 	%p493, %fd268, 0d0000000000000000;
	selp.b32 	%r734, %r66, 0, %p490;
	or.b32  	%r735, %r734, 2146435072;
	selp.b32 	%r736, %r735, %r734, %p489;
	mov.b32 	%r737, 0;
	mov.b64 	%fd1792, {%r737, %r736};
	selp.f64 	%fd4354, %fd1792, %fd1791, %p493;
	add.f64 	%fd1793, %fd268, 0d4000000000000000;
	{
	.reg .b32 %temp; 
	mov.b64 	{%temp, %r738}, %fd1793;
	}
	and.b32  	%r67, %r738, 2146435072;
	setp.ne.s32 	%p494, %r67, 2146435072;
	mov.f64 	%fd4329, %fd4354;
	@%p494 bra 	$L__BB0_238;
	setp.num.f64 	%p495, %fd268, %fd268;
	@%p495 bra 	$L__BB0_236;
	mov.f64 	%fd1794, 0d4000000000000000;
	add.rn.f64 	%fd4329, %fd268, %fd1794;
	bra.uni 	$L__BB0_238;
$L__BB0_236:
	setp.neu.f64 	%p496, %fd269, 0d7FF0000000000000;
	mov.f64 	%fd4329, %fd4354;
	@%p496 bra 	$L__BB0_238;
	setp.lt.s32 	%p497, %r66, 0;
	selp.b32 	%r739, %r30, %r29, %p10;
	selp.b32 	%r740, %r739, %r29, %p497;
	mov.b32 	%r741, 0;
	mov.b64 	%fd4329, {%r741, %r740};
$L__BB0_238:
	setp.lt.s32 	%p498, %r6, 0;
	setp.eq.s32 	%p499, %r31, 1062207488;
	setp.eq.f64 	%p501, %fd268, 0d3FF0000000000000;
	add.f64 	%fd1795, %fd4329, 0d3FF0000000000000;
	sqrt.rn.f64 	%fd1796, %fd1795;
	selp.f64 	%fd274, 0d3FF6A09E667F3BCD, %fd1796, %p501;
	{
	.reg .b32 %temp; 
	mov.b64 	{%temp, %r68}, %fd274;
	}
	abs.f64 	%fd275, %fd274;
	{ // callseq 41, 0
	.param .b64 param0;
	st.param.f64 	[param0], %fd275;
	.param .b64 param1;
	st.param.f64 	[param1], 0d4000000000000000;
	.param .b64 retval0;
	call.uni (retval0), 
	__internal_accurate_pow, 
	(
	param0, 
	param1
	);
	ld.param.f64 	%fd1797, [retval0];
	} // callseq 41
	setp.lt.s32 	%p502, %r68, 0;
	neg.f64 	%fd1799, %fd1797;
	selp.f64 	%fd1800, %fd1799, %fd1797, %p499;
	selp.f64 	%fd1801, %fd1800, %fd1797, %p502;
	setp.eq.f64 	%p503, %fd274, 0d0000000000000000;
	selp.b32 	%r742, %r68, 0, %p499;
	or.b32  	%r743, %r742, 2146435072;
	selp.b32 	%r744, %r743, %r742, %p498;
	mov.b32 	%r745, 0;
	mov.b64 	%fd1802, {%r745, %r744};
	selp.f64 	%fd4330, %fd1802, %fd1801, %p503;
	add.f64 	%fd1803, %fd274, 0d4000000000000000;
	{
	.reg .b32 %temp; 
	mov.b64 	{%temp, %r746}, %fd1803;
	}
	and.b32  	%r747, %r746, 2146435072;
	setp.ne.s32 	%p504, %r747, 2146435072;
	@%p504 bra 	$L__BB0_243;
	setp.num.f64 	%p505, %fd274, %fd274;
	@%p505 bra 	$L__BB0_241;
	mov.f64 	%fd1804, 0d4000000000000000;
	add.rn.f64 	%fd4330, %fd274, %fd1804;
	bra.uni 	$L__BB0_243;
$L__BB0_241:
	setp.neu.f64 	%p506, %fd275, 0d7FF0000000000000;
	@%p506 bra 	$L__BB0_243;
	setp.lt.s32 	%p507, %r68, 0;
	selp.b32 	%r748, %r30, %r29, %p10;
	selp.b32 	%r749, %r748, %r29, %p507;
	mov.b32 	%r750, 0;
	mov.b64 	%fd4330, {%r750, %r749};
$L__BB0_243:
	setp.eq.f64 	%p508, %fd274, 0d3FF0000000000000;
	selp.f64 	%fd1806, 0d3FF0000000000000, %fd4330, %p508;
	div.rn.f64 	%fd1807, %fd261, %fd1806;
	mul.f64 	%fd1808, %fd1807, 0d4010000000000000;
	mul.f64 	%fd280, %fd1808, 0d40407307FD73E4E4;
	setp.lt.f64 	%p509, %fd267, 0d0000000000000000;
	mov.f64 	%fd4331, 0d0000000000000000;
	@%p509 bra 	$L__BB0_246;
	setp.ltu.f64 	%p510, %fd267, 0d0000000000000000;
	setp.geu.f64 	%p511, %fd267, %fd4269;
	mov.f64 	%fd4331, 0d3FF0000000000000;
	or.pred  	%p512, %p510, %p511;
	@%p512 bra 	$L__BB0_246;
	setp.lt.s32 	%p513, %r14, 0;
	setp.eq.s32 	%p514, %r35, 1072693248;
	setp.lt.s32 	%p516, %r10, 0;
	setp.eq.s32 	%p517, %r36, 1073741824;
	setp.lt.s32 	%p519, %r6, 0;
	setp.eq.s32 	%p520, %r31, 1062207488;
	setp.lt.s32 	%p522, %r2, 0;
	setp.eq.s32 	%p523, %r37, 1072693248;
	{
	.reg .b32 %temp; 
	mov.b64 	{%temp, %r751}, %fd267;
	}
	abs.f64 	%fd1810, %fd267;
	setp.lt.s32 	%p525, %r751, 0;
	setp.eq.f64 	%p526, %fd267, 0d0000000000000000;
	setp.eq.f64 	%p527, %fd1810, 0d7FF0000000000000;
	setp.eq.f64 	%p528, %fd267, 0d3FF0000000000000;
	ld.f64 	%fd1812, [%rd13];
	{ // callseq 42, 0
	.param .b64 param0;
	st.param.f64 	[param0], %fd1810;
	.param .b64 param1;
	st.param.f64 	[param1], 0d3FF0000000000000;
	.param .b64 retval0;
	call.uni (retval0), 
	__internal_accurate_pow, 
	(
	param0, 
	param1
	);
	ld.param.f64 	%fd1813, [retval0];
	} // callseq 42
	neg.f64 	%fd1815, %fd1813;
	selp.f64 	%fd1816, %fd1815, %fd1813, %p523;
	selp.f64 	%fd1817, %fd1816, %fd1813, %p525;
	selp.b32 	%r752, %r751, 0, %p523;
	or.b32  	%r753, %r752, 2146435072;
	selp.b32 	%r754, %r753, %r752, %p522;
	mov.b32 	%r755, 0;
	mov.b64 	%fd1818, {%r755, %r754};
	selp.f64 	%fd1819, %fd1818, %fd1817, %p526;
	add.f64 	%fd1820, %fd267, 0d3FF0000000000000;
	{
	.reg .b32 %temp; 
	mov.b64 	{%temp, %r756}, %fd1820;
	}
	and.b32  	%r757, %r756, 2146435072;
	setp.eq.s32 	%p529, %r757, 2146435072;
	and.b32  	%r758, %r2, 2146435072;
	setp.eq.s32 	%p530, %r758, 1072693248;
	and.b32  	%r759, %r2, 2147483647;
	setp.ne.s32 	%p531, %r759, 1071644672;
	selp.b32 	%r760, %r41, %r40, %p531;
	selp.b32 	%r761, %r760, %r40, %p530;
	selp.b32 	%r762, %r761, %r40, %p525;
	mov.b64 	%fd1821, {%r755, %r762};
	selp.f64 	%fd1822, %fd1821, %fd1819, %p527;
	selp.f64 	%fd1823, %fd1822, %fd1819, %p529;
	selp.f64 	%fd1824, 0d3FF0000000000000, %fd1823, %p528;
	fma.rn.f64 	%fd1825, %fd1812, %fd1824, 0d0000000000000000;
	ld.f64 	%fd1826, [%rd13+8];
	mul.f64 	%fd1827, %fd1826, 0d3FE0000000000000;
	{ // callseq 43, 0
	.param .b64 param0;
	st.param.f64 	[param0], %fd1810;
	.param .b64 param1;
	st.param.f64 	[param1], 0d4000000000000000;
	.param .b64 retval0;
	call.uni (retval0), 
	__internal_accurate_pow, 
	(
	param0, 
	param1
	);
	ld.param.f64 	%fd1828, [retval0];
	} // callseq 43
	neg.f64 	%fd1830, %fd1828;
	selp.f64 	%fd1831, %fd1830, %fd1828, %p520;
	selp.f64 	%fd1832, %fd1831, %fd1828, %p525;
	selp.b32 	%r763, %r751, 0, %p520;
	or.b32  	%r764, %r763, 2146435072;
	selp.b32 	%r765, %r764, %r763, %p519;
	mov.b64 	%fd1833, {%r755, %r765};
	selp.f64 	%fd1834, %fd1833, %fd1832, %p526;
	add.f64 	%fd1835, %fd267, 0d4000000000000000;
	{
	.reg .b32 %temp; 
	mov.b64 	{%temp, %r766}, %fd1835;
	}
	and.b32  	%r767, %r766, 2146435072;
	setp.eq.s32 	%p532, %r767, 2146435072;
	and.b32  	%r768, %r6, 2146435072;
	setp.eq.s32 	%p533, %r768, 1062207488;
	and.b32  	%r769, %r6, 2147483647;
	setp.ne.s32 	%p534, %r769, 1071644672;
	selp.b32 	%r770, %r30, %r29, %p534;
	selp.b32 	%r771, %r770, %r29, %p533;
	selp.b32 	%r772, %r771, %r29, %p525;
	mov.b64 	%fd1836, {%r755, %r772};
	selp.f64 	%fd1837, %fd1836, %fd1834, %p527;
	selp.f64 	%fd1838, %fd1837, %fd1834, %p532;
	selp.f64 	%fd1839, 0d3FF0000000000000, %fd1838, %p528;
	fma.rn.f64 	%fd1840, %fd1827, %fd1839, %fd1825;
	ld.f64 	%fd1841, [%rd13+16];
	div.rn.f64 	%fd1842, %fd1841, 0d4008000000000000;
	{ // callseq 44, 0
	.param .b64 param0;
	st.param.f64 	[param0], %fd1810;
	.param .b64 param1;
	st.param.f64 	[param1], 0d4008000000000000;
	.param .b64 retval0;
	call.uni (retval0), 
	__internal_accurate_pow, 
	(
	param0, 
	param1
	);
	ld.param.f64 	%fd1843, [retval0];
	} // callseq 44
	neg.f64 	%fd1845, %fd1843;
	selp.f64 	%fd1846, %fd1845, %fd1843, %p517;
	selp.f64 	%fd1847, %fd1846, %fd1843, %p525;
	selp.b32 	%r773, %r751, 0, %p517;
	or.b32  	%r774, %r773, 2146435072;
	selp.b32 	%r775, %r774, %r773, %p516;
	mov.b64 	%fd1848, {%r755, %r775};
	selp.f64 	%fd1849, %fd1848, %fd1847, %p526;
	add.f64 	%fd1850, %fd267, 0d4008000000000000;
	{
	.reg .b32 %temp; 
	mov.b64 	{%temp, %r776}, %fd1850;
	}
	and.b32  	%r777, %r776, 2146435072;
	setp.eq.s32 	%p535, %r777, 2146435072;
	and.b32  	%r778, %r10, 2146435072;
	setp.eq.s32 	%p536, %r778, 1073741824;
	and.b32  	%r779, %r10, 2147483647;
	setp.ne.s32 	%p537, %r779, 1071644672;
	selp.b32 	%r780, %r39, %r38, %p537;
	selp.b32 	%r781, %r780, %r38, %p536;
	selp.b32 	%r782, %r781, %r38, %p525;
	mov.b64 	%fd1851, {%r755, %r782};
	selp.f64 	%fd1852, %fd1851, %fd1849, %p527;
	selp.f64 	%fd1853, %fd1852, %fd1849, %p535;
	selp.f64 	%fd1854, 0d3FF0000000000000, %fd1853, %p528;
	fma.rn.f64 	%fd1855, %fd1842, %fd1854, %fd1840;
	ld.f64 	%fd1856, [%rd13+24];
	mul.f64 	%fd1857, %fd1856, 0d3FD0000000000000;
	{ // callseq 45, 0
	.param .b64 param0;
	st.param.f64 	[param0], %fd1810;
	.param .b64 param1;
	st.param.f64 	[param1], 0d4010000000000000;
	.param .b64 retval0;
	call.uni (retval0), 
	__internal_accurate_pow, 
	(
	param0, 
	param1
	);
	ld.param.f64 	%fd1858, [retval0];
	} // callseq 45
	neg.f64 	%fd1860, %fd1858;
	selp.f64 	%fd1861, %fd1860, %fd1858, %p514;
	selp.f64 	%fd1862, %fd1861, %fd1858, %p525;
	selp.b32 	%r783, %r751, 0, %p514;
	or.b32  	%r784, %r783, 2146435072;
	selp.b32 	%r785, %r784, %r783, %p513;
	mov.b64 	%fd1863, {%r755, %r785};
	selp.f64 	%fd1864, %fd1863, %fd1862, %p526;
	add.f64 	%fd1865, %fd267, 0d4010000000000000;
	{
	.reg .b32 %temp; 
	mov.b64 	{%temp, %r786}, %fd1865;
	}
	and.b32  	%r787, %r786, 2146435072;
	setp.eq.s32 	%p538, %r787, 2146435072;
	and.b32  	%r788, %r14, 2146435072;
	setp.eq.s32 	%p539, %r788, 1072693248;
	and.b32  	%r789, %r14, 2147483647;
	setp.ne.s32 	%p540, %r789, 1071644672;
	selp.b32 	%r790, %r43, %r42, %p540;
	selp.b32 	%r791, %r790, %r42, %p539;
	selp.b32 	%r792, %r791, %r42, %p525;
	mov.b64 	%fd1866, {%r755, %r792};
	selp.f64 	%fd1867, %fd1866, %fd1864, %p527;
	selp.f64 	%fd1868, %fd1867, %fd1864, %p538;
	selp.f64 	%fd1869, 0d3FF0000000000000, %fd1868, %p528;
	fma.rn.f64 	%fd4331, %fd1857, %fd1869, %fd1855;
$L__BB0_246:
	ld.param.f64 	%fd4253, [_Z23distributor_probabilityddPdS_iS_i_param_1];
	ld.param.f64 	%fd4233, [_Z23distributor_probabilityddPdS_iS_i_param_0];
	and.b32  	%r793, %r6, 2146435072;
	setp.eq.s32 	%p541, %r793, 1062207488;
	and.b32  	%r794, %r6, 2147483647;
	setp.ne.s32 	%p542, %r794, 1071644672;
	and.pred  	%p11, %p541, %p542;
	setp.ne.s32 	%p543, %r67, 2146435072;
	fma.rn.f64 	%fd283, %fd4233, %fd4331, %fd4253;
	mov.f64 	%fd4332, %fd4354;
	@%p543 bra 	$L__BB0_251;
	setp.num.f64 	%p544, %fd268, %fd268;
	@%p544 bra 	$L__BB0_249;
	mov.f64 	%fd1870, 0d4000000000000000;
	add.rn.f64 	%fd4332, %fd268, %fd1870;
	bra.uni 	$L__BB0_251;
$L__BB0_249:
	setp.neu.f64 	%p545, %fd269, 0d7FF0000000000000;
	mov.f64 	%fd4332, %fd4354;
	@%p545 bra 	$L__BB0_251;
	setp.lt.s32 	%p546, %r66, 0;
	selp.b32 	%r795, %r30, %r29, %p11;
	selp.b32 	%r796, %r795, %r29, %p546;
	mov.b32 	%r797, 0;
	mov.b64 	%fd4332, {%r797, %r796};
$L__BB0_251:
	setp.eq.f64 	%p547, %fd268, 0d3FF0000000000000;
	setp.lt.s32 	%p548, %r6, 0;
	setp.eq.s32 	%p549, %r31, 1062207488;
	add.f64 	%fd1871, %fd4332, 0d3FF0000000000000;
	sqrt.rn.f64 	%fd1872, %fd1871;
	selp.f64 	%fd287, 0d3FF6A09E667F3BCD, %fd1872, %p547;
	rcp.rn.f64 	%fd288, %fd287;
	{
	.reg .b32 %temp; 
	mov.b64 	{%temp, %r69}, %fd288;
	}
	abs.f64 	%fd289, %fd288;
	{ // callseq 46, 0
	.param .b64 param0;
	st.param.f64 	[param0], %fd289;
	.param .b64 param1;
	st.param.f64 	[param1], 0d4000000000000000;
	.param .b64 retval0;
	call.uni (retval0), 
	__internal_accurate_pow, 
	(
	param0, 
	param1
	);
	ld.param.f64 	%fd1873, [retval0];
	} // callseq 46
	setp.lt.s32 	%p551, %r69, 0;
	neg.f64 	%fd1875, %fd1873;
	selp.f64 	%fd1876, %fd1875, %fd1873, %p549;
	selp.f64 	%fd1877, %fd1876, %fd1873, %p551;
	setp.eq.f64 	%p552, %fd288, 0d0000000000000000;
	selp.b32 	%r798, %r69, 0, %p549;
	or.b32  	%r799, %r798, 2146435072;
	selp.b32 	%r800, %r799, %r798, %p548;
	mov.b32 	%r801, 0;
	mov.b64 	%fd1878, {%r801, %r800};
	selp.f64 	%fd4333, %fd1878, %fd1877, %p552;
	add.f64 	%fd1879, %fd288, 0d4000000000000000;
	{
	.reg .b32 %temp; 
	mov.b64 	{%temp, %r802}, %fd1879;
	}
	and.b32  	%r803, %r802, 2146435072;
	setp.ne.s32 	%p553, %r803, 2146435072;
	@%p553 bra 	$L__BB0_256;
	setp.num.f64 	%p554, %fd288, %fd288;
	@%p554 bra 	$L__BB0_254;
	mov.f64 	%fd1880, 0d4000000000000000;
	add.rn.f64 	%fd4333, %fd288, %fd1880;
	bra.uni 	$L__BB0_256;
$L__BB0_254:
	setp.neu.f64 	%p555, %fd289, 0d7FF0000000000000;
	@%p555 bra 	$L__BB0_256;
	setp.lt.s32 	%p556, %r69, 0;
	selp.b32 	%r804, %r30, %r29, %p11;
	selp.b32 	%r805, %r804, %r29, %p556;
	mov.b32 	%r806, 0;
	mov.b64 	%fd4333, {%r806, %r805};
$L__BB0_256:
	setp.lt.s32 	%p557, %r6, 0;
	setp.eq.s32 	%p558, %r31, 1062207488;
	setp.eq.f64 	%p560, %fd288, 0d3FF0000000000000;
	selp.f64 	%fd1881, 0d3FF0000000000000, %fd4333, %p560;
	neg.f64 	%fd1882, %fd283;
	mul.f64 	%fd294, %fd1881, %fd1882;
	{
	.reg .b32 %temp; 
	mov.b64 	{%temp, %r70}, %fd261;
	}
	abs.f64 	%fd295, %fd261;
	{ // callseq 47, 0
	.param .b64 param0;
	st.param.f64 	[param0], %fd295;
	.param .b64 param1;
	st.param.f64 	[param1], 0d4000000000000000;
	.param .b64 retval0;
	call.uni (retval0), 
	__internal_accurate_pow, 
	(
	param0, 
	param1
	);
	ld.param.f64 	%fd1883, [retval0];
	} // callseq 47
	setp.lt.s32 	%p561, %r70, 0;
	neg.f64 	%fd1885, %fd1883;
	selp.f64 	%fd1886, %fd1885, %fd1883, %p558;
	selp.f64 	%fd1887, %fd1886, %fd1883, %p561;
	setp.eq.f64 	%p562, %fd261, 0d0000000000000000;
	selp.b32 	%r807, %r70, 0, %p558;
	or.b32  	%r808, %r807, 2146435072;
	selp.b32 	%r809, %r808, %r807, %p557;
	mov.b32 	%r810, 0;
	mov.b64 	%fd1888, {%r810, %r809};
	selp.f64 	%fd4356, %fd1888, %fd1887, %p562;
	add.f64 	%fd1889, %fd261, 0d4000000000000000;
	{
	.reg .b32 %temp; 
	mov.b64 	{%temp, %r811}, %fd1889;
	}
	and.b32  	%r71, %r811, 2146435072;
	setp.ne.s32 	%p563, %r71, 2146435072;
	mov.f64 	%fd4334, %fd4356;
	@%p563 bra 	$L__BB0_261;
	setp.num.f64 	%p564, %fd261, %fd261;
	@%p564 bra 	$L__BB0_259;
	mov.f64 	%fd1890, 0d4000000000000000;
	add.rn.f64 	%fd4334, %fd261, %fd1890;
	bra.uni 	$L__BB0_261;
$L__BB0_259:
	setp.neu.f64 	%p565, %fd295, 0d7FF0000000000000;
	mov.f64 	%fd4334, %fd4356;
	@%p565 bra 	$L__BB0_261;
	setp.lt.s32 	%p566, %r70, 0;
	selp.b32 	%r812, %r30, %r29, %p11;
	selp.b32 	%r813, %r812, %r29, %p566;
	mov.b32 	%r814, 0;
	mov.b64 	%fd4334, {%r814, %r813};
$L__BB0_261:
	setp.lt.s32 	%p567, %r6, 0;
	setp.eq.s32 	%p568, %r31, 1062207488;
	{
	.reg .b32 %temp; 
	mov.b64 	{%temp, %r72}, %fd263;
	}
	abs.f64 	%fd300, %fd263;
	{ // callseq 48, 0
	.param .b64 param0;
	st.param.f64 	[param0], %fd300;
	.param .b64 param1;
	st.param.f64 	[param1], 0d4000000000000000;
	.param .b64 retval0;
	call.uni (retval0), 
	__internal_accurate_pow, 
	(
	param0, 
	param1
	);
	ld.param.f64 	%fd1891, [retval0];
	} // callseq 48
	setp.lt.s32 	%p570, %r72, 0;
	neg.f64 	%fd1893, %fd1891;
	selp.f64 	%fd1894, %fd1893, %fd1891, %p568;
	selp.f64 	%fd1895, %fd1894, %fd1891, %p570;
	setp.eq.f64 	%p571, %fd263, 0d0000000000000000;
	selp.b32 	%r815, %r72, 0, %p568;
	or.b32  	%r816, %r815, 2146435072;
	selp.b32 	%r817, %r816, %r815, %p567;
	mov.b32 	%r818, 0;
	mov.b64 	%fd1896, {%r818, %r817};
	selp.f64 	%fd4357, %fd1896, %fd1895, %p571;
	add.f64 	%fd1897, %fd263, 0d4000000000000000;
	{
	.reg .b32 %temp; 
	mov.b64 	{%temp, %r819}, %fd1897;
	}
	and.b32  	%r73, %r819, 2146435072;
	setp.ne.s32 	%p572, %r73, 2146435072;
	mov.f64 	%fd4335, %fd4357;
	@%p572 bra 	$L__BB0_266;
	setp.num.f64 	%p573, %fd263, %fd263;
	@%p573 bra 	$L__BB0_264;
	mov.f64 	%fd1898, 0d4000000000000000;
	add.rn.f64 	%fd4335, %fd263, %fd1898;
	bra.uni 	$L__BB0_266;
$L__BB0_264:
	setp.neu.f64 	%p574, %fd300, 0d7FF0000000000000;
	mov.f64 	%fd4335, %fd4357;
	@%p574 bra 	$L__BB0_266;
	setp.lt.s32 	%p575, %r72, 0;
	selp.b32 	%r820, %r30, %r29, %p11;
	selp.b32 	%r821, %r820, %r29, %p575;
	mov.b32 	%r822, 0;
	mov.b64 	%fd4335, {%r822, %r821};
$L__BB0_266:
	setp.lt.s32 	%p576, %r6, 0;
	setp.eq.s32 	%p577, %r31, 1062207488;
	setp.eq.f64 	%p579, %fd263, 0d3FF0000000000000;
	selp.f64 	%fd1899, 0d3FF0000000000000, %fd4335, %p579;
	setp.eq.f64 	%p580, %fd261, 0d3FF0000000000000;
	selp.f64 	%fd1900, 0d3FF0000000000000, %fd4334, %p580;
	add.f64 	%fd305, %fd1900, %fd1899;
	{
	.reg .b32 %temp; 
	mov.b64 	{%temp, %r74}, %fd287;
	}
	abs.f64 	%fd306, %fd287;
	{ // callseq 49, 0
	.param .b64 param0;
	st.param.f64 	[param0], %fd306;
	.param .b64 param1;
	st.param.f64 	[param1], 0d4000000000000000;
	.param .b64 retval0;
	call.uni (retval0), 
	__internal_accurate_pow, 
	(
	param0, 
	param1
	);
	ld.param.f64 	%fd1901, [retval0];
	} // callseq 49
	setp.lt.s32 	%p581, %r74, 0;
	neg.f64 	%fd1903, %fd1901;
	selp.f64 	%fd1904, %fd1903, %fd1901, %p577;
	selp.f64 	%fd1905, %fd1904, %fd1901, %p581;
	setp.eq.f64 	%p582, %fd287, 0d0000000000000000;
	selp.b32 	%r823, %r74, 0, %p577;
	or.b32  	%r824, %r823, 2146435072;
	selp.b32 	%r825, %r824, %r823, %p576;
	mov.b32 	%r826, 0;
	mov.b64 	%fd1906, {%r826, %r825};
	selp.f64 	%fd4336, %fd1906, %fd1905, %p582;
	add.f64 	%fd1907, %fd287, 0d4000000000000000;
	{
	.reg .b32 %temp; 
	mov.b64 	{%temp, %r827}, %fd1907;
	}
	and.b32  	%r828, %r827, 2146435072;
	setp.ne.s32 	%p583, %r828, 2146435072;
	@%p583 bra 	$L__BB0_271;
	setp.num.f64 	%p584, %fd287, %fd287;
	@%p584 bra 	$L__BB0_269;
	mov.f64 	%fd1908, 0d4000000000000000;
	add.rn.f64 	%fd4336, %fd287, %fd1908;
	bra.uni 	$L__BB0_271;
$L__BB0_269:
	setp.neu.f64 	%p585, %fd306, 0d7FF0000000000000;
	@%p585 bra 	$L__BB0_271;
	selp.b32 	%r829, %r30, %r29, %p11;
	selp.b32 	%r830, %r829, %r29, %p581;
	mov.b32 	%r831, 0;
	mov.b64 	%fd4336, {%r831, %r830};
$L__BB0_271:
	setp.eq.f64 	%p587, %fd287, 0d3FF0000000000000;
	selp.f64 	%fd1909, 0d3FF0000000000000, %fd4336, %p587;
	mul.f64 	%fd1910, %fd305, 0dC000000000000000;
	div.rn.f64 	%fd311, %fd1910, %fd1909;
	fma.rn.f64 	%fd1911, %fd311, 0d3FF71547652B82FE, 0d4338000000000000;
	{
	.reg .b32 %temp; 
	mov.b64 	{%r75, %temp}, %fd1911;
	}
	mov.f64 	%fd1912, 0dC338000000000000;
	add.rn.f64 	%fd1913, %fd1911, %fd1912;
	fma.rn.f64 	%fd1914, %fd1913, 0dBFE62E42FEFA39EF, %fd311;
	fma.rn.f64 	%fd1915, %fd1913, 0dBC7ABC9E3B39803F, %fd1914;
	fma.rn.f64 	%fd1916, %fd1915, 0d3E5ADE1569CE2BDF, 0d3E928AF3FCA213EA;
	fma.rn.f64 	%fd1917, %fd1916, %fd1915, 0d3EC71DEE62401315;
	fma.rn.f64 	%fd1918, %fd1917, %fd1915, 0d3EFA01997C89EB71;
	fma.rn.f64 	%fd1919, %fd1918, %fd1915, 0d3F2A01A014761F65;
	fma.rn.f64 	%fd1920, %fd1919, %fd1915, 0d3F56C16C1852B7AF;
	fma.rn.f64 	%fd1921, %fd1920, %fd1915, 0d3F81111111122322;
	fma.rn.f64 	%fd1922, %fd1921, %fd1915, 0d3FA55555555502A1;
	fma.rn.f64 	%fd1923, %fd1922, %fd1915, 0d3FC5555555555511;
	fma.rn.f64 	%fd1924, %fd1923, %fd1915, 0d3FE000000000000B;
	fma.rn.f64 	%fd1925, %fd1924, %fd1915, 0d3FF0000000000000;
	fma.rn.f64 	%fd1926, %fd1925, %fd1915, 0d3FF0000000000000;
	{
	.reg .b32 %temp; 
	mov.b64 	{%r76, %temp}, %fd1926;
	}
	{
	.reg .b32 %temp; 
	mov.b64 	{%temp, %r77}, %fd1926;
	}
	shl.b32 	%r832, %r75, 20;
	add.s32 	%r833, %r832, %r77;
	mov.b64 	%fd4337, {%r76, %r833};
	{
	.reg .b32 %temp; 
	mov.b64 	{%temp, %r834}, %fd311;
	}
	mov.b32 	%f23, %r834;
	abs.f32 	%f4, %f23;
	setp.lt.f32 	%p588, %f4, 0f4086232B;
	@%p588 bra 	$L__BB0_274;
	setp.lt.f64 	%p589, %fd311, 0d0000000000000000;
	add.f64 	%fd1927, %fd311, 0d7FF0000000000000;
	selp.f64 	%fd4337, 0d0000000000000000, %fd1927, %p589;
	setp.geu.f32 	%p590, %f4, 0f40874800;
	@%p590 bra 	$L__BB0_274;
	shr.u32 	%r835, %r75, 31;
	add.s32 	%r836, %r75, %r835;
	shr.s32 	%r837, %r836, 1;
	shl.b32 	%r838, %r837, 20;
	add.s32 	%r839, %r77, %r838;
	mov.b64 	%fd1928, {%r76, %r839};
	sub.s32 	%r840, %r75, %r837;
	shl.b32 	%r841, %r840, 20;
	add.s32 	%r842, %r841, 1072693248;
	mov.b32 	%r843, 0;
	mov.b64 	%fd1929, {%r843, %r842};
	mul.f64 	%fd4337, %fd1929, %fd1928;
$L__BB0_274:
	setp.ne.s32 	%p591, %r67, 2146435072;
	mul.f64 	%fd1930, %fd294, %fd4337;
	mul.f64 	%fd1931, %fd280, 0d3FE0000000000000;
	mul.f64 	%fd316, %fd1931, %fd1930;
	mov.f64 	%fd4338, %fd4354;
	@%p591 bra 	$L__BB0_279;
	setp.num.f64 	%p592, %fd268, %fd268;
	@%p592 bra 	$L__BB0_277;
	mov.f64 	%fd1932, 0d4000000000000000;
	add.rn.f64 	%fd4338, %fd268, %fd1932;
	bra.uni 	$L__BB0_279;
$L__BB0_277:
	setp.neu.f64 	%p593, %fd269, 0d7FF0000000000000;
	mov.f64 	%fd4338, %fd4354;
	@%p593 bra 	$L__BB0_279;
	setp.lt.s32 	%p594, %r66, 0;
	selp.b32 	%r844, %r30, %r29, %p11;
	selp.b32 	%r845, %r844, %r29, %p594;
	mov.b32 	%r846, 0;
	mov.b64 	%fd4338, {%r846, %r845};
$L__BB0_279:
	setp.eq.f64 	%p595, %fd268, 0d3FF0000000000000;
	setp.lt.s32 	%p596, %r6, 0;
	setp.eq.s32 	%p597, %r31, 1062207488;
	add.f64 	%fd1933, %fd4338, 0d3FF0000000000000;
	sqrt.rn.f64 	%fd1934, %fd1933;
	selp.f64 	%fd320, 0d3FF6A09E667F3BCD, %fd1934, %p595;
	{
	.reg .b32 %temp; 
	mov.b64 	{%temp, %r78}, %fd320;
	}
	abs.f64 	%fd321, %fd320;
	{ // callseq 50, 0
	.param .b64 param0;
	st.param.f64 	[param0], %fd321;
	.param .b64 param1;
	st.param.f64 	[param1], 0d4000000000000000;
	.param .b64 retval0;
	call.uni (retval0), 
	__internal_accurate_pow, 
	(
	param0, 
	param1
	);
	ld.param.f64 	%fd1935, [retval0];
	} // callseq 50
	setp.lt.s32 	%p599, %r78, 0;
	neg.f64 	%fd1937, %fd1935;
	selp.f64 	%fd1938, %fd1937, %fd1935, %p597;
	selp.f64 	%fd1939, %fd1938, %fd1935, %p599;
	setp.eq.f64 	%p600, %fd320, 0d0000000000000000;
	selp.b32 	%r847, %r78, 0, %p597;
	or.b32  	%r848, %r847, 2146435072;
	selp.b32 	%r849, %r848, %r847, %p596;
	mov.b32 	%r850, 0;
	mov.b64 	%fd1940, {%r850, %r849};
	selp.f64 	%fd4339, %fd1940, %fd1939, %p600;
	add.f64 	%fd1941, %fd320, 0d4000000000000000;
	{
	.reg .b32 %temp; 
	mov.b64 	{%temp, %r851}, %fd1941;
	}
	and.b32  	%r852, %r851, 2146435072;
	setp.ne.s32 	%p601, %r852, 2146435072;
	@%p601 bra 	$L__BB0_284;
	setp.num.f64 	%p602, %fd320, %fd320;
	@%p602 bra 	$L__BB0_282;
	mov.f64 	%fd1942, 0d4000000000000000;
	add.rn.f64 	%fd4339, %fd320, %fd1942;
	bra.uni 	$L__BB0_284;
$L__BB0_282:
	setp.neu.f64 	%p603, %fd321, 0d7FF0000000000000;
	@%p603 bra 	$L__BB0_284;
	setp.lt.s32 	%p604, %r78, 0;
	selp.b32 	%r853, %r30, %r29, %p11;
	selp.b32 	%r854, %r853, %r29, %p604;
	mov.b32 	%r855, 0;
	mov.b64 	%fd4339, {%r855, %r854};
$L__BB0_284:
	setp.lt.f64 	%p605, %fd267, 0d0000000000000000;
	setp.eq.f64 	%p606, %fd320, 0d3FF0000000000000;
	selp.f64 	%fd1944, 0d3FF0000000000000, %fd4339, %p606;
	div.rn.f64 	%fd1945, %fd263, %fd1944;
	mul.f64 	%fd1946, %fd1945, 0d4010000000000000;
	mul.f64 	%fd326, %fd1946, 0d40407307FD73E4E4;
	mov.f64 	%fd4340, 0d0000000000000000;
	@%p605 bra 	$L__BB0_287;
	setp.ltu.f64 	%p607, %fd267, 0d0000000000000000;
	setp.geu.f64 	%p608, %fd267, %fd4269;
	mov.f64 	%fd4340, 0d3FF0000000000000;
	or.pred  	%p609, %p607, %p608;
	@%p609 bra 	$L__BB0_287;
	setp.lt.s32 	%p610, %r14, 0;
	setp.eq.s32 	%p611, %r35, 1072693248;
	setp.lt.s32 	%p613, %r10, 0;
	setp.eq.s32 	%p614, %r36, 1073741824;
	setp.lt.s32 	%p616, %r6, 0;
	setp.eq.s32 	%p617, %r31, 1062207488;
	setp.lt.s32 	%p619, %r2, 0;
	setp.eq.s32 	%p620, %r37, 1072693248;
	{
	.reg .b32 %temp; 
	mov.b64 	{%temp, %r856}, %fd267;
	}
	abs.f64 	%fd1948, %fd267;
	setp.lt.s32 	%p622, %r856, 0;
	setp.eq.f64 	%p623, %fd267, 0d0000000000000000;
	setp.eq.f64 	%p624, %fd1948, 0d7FF0000000000000;
	setp.eq.f64 	%p625, %fd267, 0d3FF0000000000000;
	ld.f64 	%fd1950, [%rd13];
	{ // callseq 51, 0
	.param .b64 param0;
	st.param.f64 	[param0], %fd1948;
	.param .b64 param1;
	st.param.f64 	[param1], 0d3FF0000000000000;
	.param .b64 retval0;
	call.uni (retval0), 
	__internal_accurate_pow, 
	(
	param0, 
	param1
	);
	ld.param.f64 	%fd1951, [retval0];
	} // callseq 51
	neg.f64 	%fd1953, %fd1951;
	selp.f64 	%fd1954, %fd1953, %fd1951, %p620;
	selp.f64 	%fd1955, %fd1954, %fd1951, %p622;
	selp.b32 	%r857, %r856, 0, %p620;
	or.b32  	%r858, %r857, 2146435072;
	selp.b32 	%r859, %r858, %r857, %p619;
	mov.b32 	%r860, 0;
	mov.b64 	%fd1956, {%r860, %r859};
	selp.f64 	%fd1957, %fd1956, %fd1955, %p623;
	add.f64 	%fd1958, %fd267, 0d3FF0000000000000;
	{
	.reg .b32 %temp; 
	mov.b64 	{%temp, %r861}, %fd1958;
	}
	and.b32  	%r862, %r861, 2146435072;
	setp.eq.s32 	%p626, %r862, 2146435072;
	and.b32  	%r863, %r2, 2146435072;
	setp.eq.s32 	%p627, %r863, 1072693248;
	and.b32  	%r864, %r2, 2147483647;
	setp.ne.s32 	%p628, %r864, 1071644672;
	selp.b32 	%r865, %r41, %r40, %p628;
	selp.b32 	%r866, %r865, %r40, %p627;
	selp.b32 	%r867, %r866, %r40, %p622;
	mov.b64 	%fd1959, {%r860, %r867};
	selp.f64 	%fd1960, %fd1959, %fd1957, %p624;
	selp.f64 	%fd1961, %fd1960, %fd1957, %p626;
	selp.f64 	%fd1962, 0d3FF0000000000000, %fd1961, %p625;
	fma.rn.f64 	%fd1963, %fd1950, %fd1962, 0d0000000000000000;
	ld.f64 	%fd1964, [%rd13+8];
	mul.f64 	%fd1965, %fd1964, 0d3FE0000000000000;
	{ // callseq 52, 0
	.param .b64 param0;
	st.param.f64 	[param0], %fd1948;
	.param .b64 param1;
	st.param.f64 	[param1], 0d4000000000000000;
	.param .b64 retval0;
	call.uni (retval0), 
	__internal_accurate_pow, 
	(
	param0, 
	param1
	);
	ld.param.f64 	%fd1966, [retval0];
	} // callseq 52
	neg.f64 	%fd1968, %fd1966;
	selp.f64 	%fd1969, %fd1968, %fd1966, %p617;
	selp.f64 	%fd1970, %fd1969, %fd1966, %p622;
	selp.b32 	%r868, %r856, 0, %p617;
	or.b32  	%r869, %r868, 2146435072;
	selp.b32 	%r870, %r869, %r868, %p616;
	mov.b64 	%fd1971, {%r860, %r870};
	selp.f64 	%fd1972, %fd1971, %fd1970, %p623;
	add.f64 	%fd1973, %fd267, 0d4000000000000000;
	{
	.reg .b32 %temp; 
	mov.b64 	{%temp, %r871}, %fd1973;
	}
	and.b32  	%r872, %r871, 2146435072;
	setp.eq.s32 	%p629, %r872, 2146435072;
	and.b32  	%r873, %r6, 2146435072;
	setp.eq.s32 	%p630, %r873, 1062207488;
	and.b32  	%r874, %r6, 2147483647;
	setp.ne.s32 	%p631, %r874, 1071644672;
	selp.b32 	%r875, %r30, %r29, %p631;
	selp.b32 	%r876, %r875, %r29, %p630;
	selp.b32 	%r877, %r876, %r29, %p622;
	mov.b64 	%fd1974, {%r860, %r877};
	selp.f64 	%fd1975, %fd1974, %fd1972, %p624;
	selp.f64 	%fd1976, %fd1975, %fd1972, %p629;
	selp.f64 	%fd1977, 0d3FF0000000000000, %fd1976, %p625;
	fma.rn.f64 	%fd1978, %fd1965, %fd1977, %fd1963;
	ld.f64 	%fd1979, [%rd13+16];
	div.rn.f64 	%fd1980, %fd1979, 0d4008000000000000;
	{ // callseq 53, 0
	.param .b64 param0;
	st.param.f64 	[param0], %fd1948;
	.param .b64 param1;
	st.param.f64 	[param1], 0d4008000000000000;
	.param .b64 retval0;
	call.uni (retval0), 
	__internal_accurate_pow, 
	(
	param0, 
	param1
	);
	ld.param.f64 	%fd1981, [retval0];
	} // callseq 53
	neg.f64 	%fd1983, %fd1981;
	selp.f64 	%fd1984, %fd1983, %fd1981, %p614;
	selp.f64 	%fd1985, %fd1984, %fd1981, %p622;
	selp.b32 	%r878, %r856, 0, %p614;
	or.b32  	%r879, %r878, 2146435072;
	selp.b32 	%r880, %r879, %r878, %p613;
	mov.b64 	%fd1986, {%r860, %r880};
	selp.f64 	%fd1987, %fd1986, %fd1985, %p623;
	add.f64 	%fd1988, %fd267, 0d4008000000000000;
	{
	.reg .b32 %temp; 
	mov.b64 	{%temp, %r881}, %fd1988;
	}
	and.b32  	%r882, %r881, 2146435072;
	setp.eq.s32 	%p632, %r882, 2146435072;
	and.b32  	%r883, %r10, 2146435072;
	setp.eq.s32 	%p633, %r883, 1073741824;
	and.b32  	%r884, %r10, 2147483647;
	setp.ne.s32 	%p634, %r884, 1071644672;
	selp.b32 	%r885, %r39, %r38, %p634;
	selp.b32 	%r886, %r885, %r38, %p633;
	selp.b32 	%r887, %r886, %r38, %p622;
	mov.b64 	%fd1989, {%r860, %r887};
	selp.f64 	%fd1990, %fd1989, %fd1987, %p624;
	selp.f64 	%fd1991, %fd1990, %fd1987, %p632;
	selp.f64 	%fd1992, 0d3FF0000000000000, %fd1991, %p625;
	fma.rn.f64 	%fd1993, %fd1980, %fd1992, %fd1978;
	ld.f64 	%fd1994, [%rd13+24];
	mul.f64 	%fd1995, %fd1994, 0d3FD0000000000000;
	{ // callseq 54, 0
	.param .b64 param0;
	st.param.f64 	[param0], %fd1948;
	.param .b64 param1;
	st.param.f64 	[param1], 0d4010000000000000;
	.param .b64 retval0;
	call.uni (retval0), 
	__internal_accurate_pow, 
	(
	param0, 
	param1
	);
	ld.param.f64 	%fd1996, [retval0];
	} // callseq 54
	neg.f64 	%fd1998, %fd1996;
	selp.f64 	%fd1999, %fd1998, %fd1996, %p611;
	selp.f64 	%fd2000, %fd1999, %fd1996, %p622;
	selp.b32 	%r888, %r856, 0, %p611;
	or.b32  	%r889, %r888, 2146435072;
	selp.b32 	%r890, %r889, %r888, %p610;
	mov.b64 	%fd2001, {%r860, %r890};
	selp.f64 	%fd2002, %fd2001, %fd2000, %p623;
	add.f64 	%fd2003, %fd267, 0d4010000000000000;
	{
	.reg .b32 %temp; 
	mov.b64 	{%temp, %r891}, %fd2003;
	}
	and.b32  	%r892, %r891, 2146435072;
	setp.eq.s32 	%p635, %r892, 2146435072;
	and.b32  	%r893, %r14, 2146435072;
	setp.eq.s32 	%p636, %r893, 1072693248;
	and.b32  	%r894, %r14, 2147483647;
	setp.ne.s32 	%p637, %r894, 1071644672;
	selp.b32 	%r895, %r43, %r42, %p637;
	selp.b32 	%r896, %r895, %r42, %p636;
	selp.b32 	%r897, %r896, %r42, %p622;
	mov.b64 	%fd2004, {%r860, %r897};
	selp.f64 	%fd2005, %fd2004, %fd2002, %p624;
	selp.f64 	%fd2006, %fd2005, %fd2002, %p635;
	selp.f64 	%fd2007, 0d3FF0000000000000, %fd2006, %p625;
	fma.rn.f64 	%fd4340, %fd1995, %fd2007, %fd1993;
$L__BB0_287:
	ld.param.f64 	%fd4254, [_Z23distributor_probabilityddPdS_iS_i_param_1];
	ld.param.f64 	%fd4234, [_Z23distributor_probabilityddPdS_iS_i_param_0];
	and.b32  	%r898, %r6, 2146435072;
	setp.eq.s32 	%p638, %r898, 1062207488;
	and.b32  	%r899, %r6, 2147483647;
	setp.ne.s32 	%p639, %r899, 1071644672;
	and.pred  	%p12, %p638, %p639;
	setp.ne.s32 	%p640, %r67, 2146435072;
	fma.rn.f64 	%fd329, %fd4234, %fd4340, %fd4254;
	mov.f64 	%fd4341, %fd4354;
	@%p640 bra 	$L__BB0_292;
	setp.num.f64 	%p641, %fd268, %fd268;
	@%p641 bra 	$L__BB0_290;
	mov.f64 	%fd2008, 0d4000000000000000;
	add.rn.f64 	%fd4341, %fd268, %fd2008;
	bra.uni 	$L__BB0_292;
$L__BB0_290:
	setp.neu.f64 	%p642, %fd269, 0d7FF0000000000000;
	mov.f64 	%fd4341, %fd4354;
	@%p642 bra 	$L__BB0_292;
	setp.lt.s32 	%p643, %r66, 0;
	selp.b32 	%r900, %r30, %r29, %p12;
	selp.b32 	%r901, %r900, %r29, %p643;
	mov.b32 	%r902, 0;
	mov.b64 	%fd4341, {%r902, %r901};
$L__BB0_292:
	setp.eq.f64 	%p644, %fd268, 0d3FF0000000000000;
	setp.lt.s32 	%p645, %r6, 0;
	setp.eq.s32 	%p646, %r31, 1062207488;
	add.f64 	%fd2009, %fd4341, 0d3FF0000000000000;
	sqrt.rn.f64 	%fd2010, %fd2009;
	selp.f64 	%fd333, 0d3FF6A09E667F3BCD, %fd2010, %p644;
	rcp.rn.f64 	%fd334, %fd333;
	{
	.reg .b32 %temp; 
	mov.b64 	{%temp, %r79}, %fd334;
	}
	abs.f64 	%fd335, %fd334;
	{ // callseq 55, 0
	.param .b64 param0;
	st.param.f64 	[param0], %fd335;
	.param .b64 param1;
	st.param.f64 	[param1], 0d4000000000000000;
	.param .b64 retval0;
	call.uni (retval0), 
	__internal_accurate_pow, 
	(
	param0, 
	param1
	);
	ld.param.f64 	%fd2011, [retval0];
	} // callseq 55
	setp.lt.s32 	%p648, %r79, 0;
	neg.f64 	%fd2013, %fd2011;
	selp.f64 	%fd2014, %fd2013, %fd2011, %p646;
	selp.f64 	%fd2015, %fd2014, %fd2011, %p648;
	setp.eq.f64 	%p649, %fd334, 0d0000000000000000;
	selp.b32 	%r903, %r79, 0, %p646;
	or.b32  	%r904, %r903, 2146435072;
	selp.b32 	%r905, %r904, %r903, %p645;
	mov.b32 	%r906, 0;
	mov.b64 	%fd2016, {%r906, %r905};
	selp.f64 	%fd4342, %fd2016, %fd2015, %p649;
	add.f64 	%fd2017, %fd334, 0d4000000000000000;
	{
	.reg .b32 %temp; 
	mov.b64 	{%temp, %r907}, %fd2017;
	}
	and.b32  	%r908, %r907, 2146435072;
	setp.ne.s32 	%p650, %r908, 2146435072;
	@%p650 bra 	$L__BB0_297;
	setp.num.f64 	%p651, %fd334, %fd334;
	@%p651 bra 	$L__BB0_295;
	mov.f64 	%fd2018, 0d4000000000000000;
	add.rn.f64 	%fd4342, %fd334, %fd2018;
	bra.uni 	$L__BB0_297;
$L__BB0_295:
	setp.neu.f64 	%p652, %fd335, 0d7FF0000000000000;
	@%p652 bra 	$L__BB0_297;
	selp.b32 	%r909, %r30, %r29, %p12;
	selp.b32 	%r910, %r909, %r29, %p648;
	mov.b32 	%r911, 0;
	mov.b64 	%fd4342, {%r911, %r910};
$L__BB0_297:
	setp.ne.s32 	%p654, %r71, 2146435072;
	setp.eq.f64 	%p655, %fd334, 0d3FF0000000000000;
	selp.f64 	%fd2019, 0d3FF0000000000000, %fd4342, %p655;
	neg.f64 	%fd2020, %fd329;
	mul.f64 	%fd340, %fd2019, %fd2020;
	mov.f64 	%fd4343, %fd4356;
	@%p654 bra 	$L__BB0_302;
	setp.num.f64 	%p656, %fd261, %fd261;
	@%p656 bra 	$L__BB0_300;
	mov.f64 	%fd2021, 0d4000000000000000;
	add.rn.f64 	%fd4343, %fd261, %fd2021;
	bra.uni 	$L__BB0_302;
$L__BB0_300:
	setp.neu.f64 	%p657, %fd295, 0d7FF0000000000000;
	mov.f64 	%fd4343, %fd4356;
	@%p657 bra 	$L__BB0_302;
	setp.lt.s32 	%p658, %r70, 0;
	selp.b32 	%r912, %r30, %r29, %p12;
	selp.b32 	%r913, %r912, %r29, %p658;
	mov.b32 	%r914, 0;
	mov.b64 	%fd4343, {%r914, %r913};
$L__BB0_302:
	setp.ne.s32 	%p659, %r73, 2146435072;
	mov.f64 	%fd4344, %fd4357;
	@%p659 bra 	$L__BB0_307;
	setp.num.f64 	%p660, %fd263, %fd263;
	@%p660 bra 	$L__BB0_305;
	mov.f64 	%fd2022, 0d4000000000000000;
	add.rn.f64 	%fd4344, %fd263, %fd2022;
	bra.uni 	$L__BB0_307;
$L__BB0_305:
	setp.neu.f64 	%p661, %fd300, 0d7FF0000000000000;
	mov.f64 	%fd4344, %fd4357;
	@%p661 bra 	$L__BB0_307;
	setp.lt.s32 	%p662, %r72, 0;
	selp.b32 	%r915, %r30, %r29, %p12;
	selp.b32 	%r916, %r915, %r29, %p662;
	mov.b32 	%r917, 0;
	mov.b64 	%fd4344, {%r917, %r916};
$L__BB0_307:
	setp.eq.f64 	%p663, %fd263, 0d3FF0000000000000;
	setp.lt.s32 	%p664, %r6, 0;
	setp.eq.s32 	%p665, %r31, 1062207488;
	selp.f64 	%fd2023, 0d3FF0000000000000, %fd4344, %p663;
	setp.eq.f64 	%p667, %fd261, 0d3FF0000000000000;
	selp.f64 	%fd2024, 0d3FF0000000000000, %fd4343, %p667;
	add.f64 	%fd347, %fd2024, %fd2023;
	{
	.reg .b32 %temp; 
	mov.b64 	{%temp, %r80}, %fd333;
	}
	abs.f64 	%fd348, %fd333;
	{ // callseq 56, 0
	.param .b64 param0;
	st.param.f64 	[param0], %fd348;
	.param .b64 param1;
	st.param.f64 	[param1], 0d4000000000000000;
	.param .b64 retval0;
	call.uni (retval0), 
	__internal_accurate_pow, 
	(
	param0, 
	param1
	);
	ld.param.f64 	%fd2025, [retval0];
	} // callseq 56
	setp.lt.s32 	%p668, %r80, 0;
	neg.f64 	%fd2027, %fd2025;
	selp.f64 	%fd2028, %fd2027, %fd2025, %p665;
	selp.f64 	%fd2029, %fd2028, %fd2025, %p668;
	setp.eq.f64 	%p669, %fd333, 0d0000000000000000;
	selp.b32 	%r918, %r80, 0, %p665;
	or.b32  	%r919, %r918, 2146435072;
	selp.b32 	%r920, %r919, %r918, %p664;
	mov.b32 	%r921, 0;
	mov.b64 	%fd2030, {%r921, %r920};
	selp.f64 	%fd4345, %fd2030, %fd2029, %p669;
	add.f64 	%fd2031, %fd333, 0d4000000000000000;
	{
	.reg .b32 %temp; 
	mov.b64 	{%temp, %r922}, %fd2031;
	}
	and.b32  	%r923, %r922, 2146435072;
	setp.ne.s32 	%p670, %r923, 2146435072;
	@%p670 bra 	$L__BB0_312;
	setp.num.f64 	%p671, %fd333, %fd333;
	@%p671 bra 	$L__BB0_310;
	mov.f64 	%fd2032, 0d4000000000000000;
	add.rn.f64 	%fd4345, %fd333, %fd2032;
	bra.uni 	$L__BB0_312;
$L__BB0_310:
	setp.neu.f64 	%p672, %fd348, 0d7FF0000000000000;
	@%p672 bra 	$L__BB0_312;
	selp.b32 	%r924, %r30, %r29, %p12;
	selp.b32 	%r925, %r924, %r29, %p668;
	mov.b32 	%r926, 0;
	mov.b64 	%fd4345, {%r926, %r925};
$L__BB0_312:
	setp.eq.f64 	%p674, %fd333, 0d3FF0000000000000;
	selp.f64 	%fd2033, 0d3FF0000000000000, %fd4345, %p674;
	mul.f64 	%fd2034, %fd347, 0dC000000000000000;
	div.rn.f64 	%fd353, %fd2034, %fd2033;
	fma.rn.f64 	%fd2035, %fd353, 0d3FF71547652B82FE, 0d4338000000000000;
	{
	.reg .b32 %temp; 
	mov.b64 	{%r81, %temp}, %fd2035;
	}
	mov.f64 	%fd2036, 0dC338000000000000;
	add.rn.f64 	%fd2037, %fd2035, %fd2036;
	fma.rn.f64 	%fd2038, %fd2037, 0dBFE62E42FEFA39EF, %fd353;
	fma.rn.f64 	%fd2039, %fd2037, 0dBC7ABC9E3B39803F, %fd2038;
	fma.rn.f64 	%fd2040, %fd2039, 0d3E5ADE1569CE2BDF, 0d3E928AF3FCA213EA;
	fma.rn.f64 	%fd2041, %fd2040, %fd2039, 0d3EC71DEE62401315;
	fma.rn.f64 	%fd2042, %fd2041, %fd2039, 0d3EFA01997C89EB71;
	fma.rn.f64 	%fd2043, %fd2042, %fd2039, 0d3F2A01A014761F65;
	fma.rn.f64 	%fd2044, %fd2043, %fd2039, 0d3F56C16C1852B7AF;
	fma.rn.f64 	%fd2045, %fd2044, %fd2039, 0d3F81111111122322;
	fma.rn.f64 	%fd2046, %fd2045, %fd2039, 0d3FA55555555502A1;
	fma.rn.f64 	%fd2047, %fd2046, %fd2039, 0d3FC5555555555511;
	fma.rn.f64 	%fd2048, %fd2047, %fd2039, 0d3FE000000000000B;
	fma.rn.f64 	%fd2049, %fd2048, %fd2039, 0d3FF0000000000000;
	fma.rn.f64 	%fd2050, %fd2049, %fd2039, 0d3FF0000000000000;
	{
	.reg .b32 %temp; 
	mov.b64 	{%r82, %temp}, %fd2050;
	}
	{
	.reg .b32 %temp; 
	mov.b64 	{%temp, %r83}, %fd2050;
	}
	shl.b32 	%r927, %r81, 20;
	add.s32 	%r928, %r927, %r83;
	mov.b64 	%fd4346, {%r82, %r928};
	{
	.reg .b32 %temp; 
	mov.b64 	{%temp, %r929}, %fd353;
	}
	mov.b32 	%f24, %r929;
	abs.f32 	%f5, %f24;
	setp.lt.f32 	%p675, %f5, 0f4086232B;
	@%p675 bra 	$L__BB0_315;
	setp.lt.f64 	%p676, %fd353, 0d0000000000000000;
	add.f64 	%fd2051, %fd353, 0d7FF0000000000000;
	selp.f64 	%fd4346, 0d0000000000000000, %fd2051, %p676;
	setp.geu.f32 	%p677, %f5, 0f40874800;
	@%p677 bra 	$L__BB0_315;
	shr.u32 	%r930, %r81, 31;
	add.s32 	%r931, %r81, %r930;
	shr.s32 	%r932, %r931, 1;
	shl.b32 	%r933, %r932, 20;
	add.s32 	%r934, %r83, %r933;
	mov.b64 	%fd2052, {%r82, %r934};
	sub.s32 	%r935, %r81, %r932;
	shl.b32 	%r936, %r935, 20;
	add.s32 	%r937, %r936, 1072693248;
	mov.b32 	%r938, 0;
	mov.b64 	%fd2053, {%r938, %r937};
	mul.f64 	%fd4346, %fd2053, %fd2052;
$L__BB0_315:
	setp.ne.s32 	%p678, %r67, 2146435072;
	mul.f64 	%fd2054, %fd340, %fd4346;
	mul.f64 	%fd2055, %fd326, 0d3FE0000000000000;
	mul.f64 	%fd358, %fd2055, %fd2054;
	mul.f64 	%fd359, %fd265, 0dC000000000000000;
	mov.f64 	%fd4347, %fd4354;
	@%p678 bra 	$L__BB0_320;
	setp.num.f64 	%p679, %fd268, %fd268;
	@%p679 bra 	$L__BB0_318;
	mov.f64 	%fd2056, 0d4000000000000000;
	add.rn.f64 	%fd4347, %fd268, %fd2056;
	bra.uni 	$L__BB0_320;
$L__BB0_318:
	setp.neu.f64 	%p680, %fd269, 0d7FF0000000000000;
	mov.f64 	%fd4347, %fd4354;
	@%p680 bra 	$L__BB0_320;
	setp.lt.s32 	%p681, %r66, 0;
	selp.b32 	%r939, %r30, %r29, %p12;
	selp.b32 	%r940, %r939, %r29, %p681;
	mov.b32 	%r941, 0;
	mov.b64 	%fd4347, {%r941, %r940};
$L__BB0_320:
	setp.eq.f64 	%p682, %fd268, 0d3FF0000000000000;
	setp.lt.s32 	%p683, %r6, 0;
	setp.eq.s32 	%p684, %r31, 1062207488;
	add.f64 	%fd2057, %fd4347, 0d3FF0000000000000;
	sqrt.rn.f64 	%fd2058, %fd2057;
	rcp.rn.f64 	%fd2059, %fd2058;
	selp.f64 	%fd363, 0d3FE6A09E667F3BCC, %fd2059, %p682;
	{
	.reg .b32 %temp; 
	mov.b64 	{%temp, %r84}, %fd363;
	}
	abs.f64 	%fd364, %fd363;
	{ // callseq 57, 0
	.param .b64 param0;
	st.param.f64 	[param0], %fd364;
	.param .b64 param1;
	st.param.f64 	[param1], 0d4000000000000000;
	.param .b64 retval0;
	call.uni (retval0), 
	__internal_accurate_pow, 
	(
	param0, 
	param1
	);
	ld.param.f64 	%fd2060, [retval0];
	} // callseq 57
	setp.lt.s32 	%p686, %r84, 0;
	neg.f64 	%fd2062, %fd2060;
	selp.f64 	%fd2063, %fd2062, %fd2060, %p684;
	selp.f64 	%fd2064, %fd2063, %fd2060, %p686;
	setp.eq.f64 	%p687, %fd363, 0d0000000000000000;
	selp.b32 	%r942, %r84, 0, %p684;
	or.b32  	%r943, %r942, 2146435072;
	selp.b32 	%r944, %r943, %r942, %p683;
	mov.b32 	%r945, 0;
	mov.b64 	%fd2065, {%r945, %r944};
	selp.f64 	%fd4348, %fd2065, %fd2064, %p687;
	add.f64 	%fd2066, %fd363, 0d4000000000000000;
	{
	.reg .b32 %temp; 
	mov.b64 	{%temp, %r946}, %fd2066;
	}
	and.b32  	%r947, %r946, 2146435072;
	setp.ne.s32 	%p688, %r947, 2146435072;
	@%p688 bra 	$L__BB0_325;
	setp.num.f64 	%p689, %fd363, %fd363;
	@%p689 bra 	$L__BB0_323;
	mov.f64 	%fd2067, 0d4000000000000000;
	add.rn.f64 	%fd4348, %fd363, %fd2067;
	bra.uni 	$L__BB0_325;
$L__BB0_323:
	setp.neu.f64 	%p690, %fd364, 0d7FF0000000000000;
	@%p690 bra 	$L__BB0_325;
	setp.lt.s32 	%p691, %r84, 0;
	selp.b32 	%r948, %r30, %r29, %p12;
	selp.b32 	%r949, %r948, %r29, %p691;
	mov.b32 	%r950, 0;
	mov.b64 	%fd4348, {%r950, %r949};
$L__BB0_325:
	setp.ne.s32 	%p692, %r71, 2146435072;
	setp.eq.f64 	%p693, %fd363, 0d3FF0000000000000;
	selp.f64 	%fd2068, 0d3FF0000000000000, %fd4348, %p693;
	div.rn.f64 	%fd2069, %fd359, %fd98;
	mul.f64 	%fd369, %fd2069, %fd2068;
	mov.f64 	%fd4349, %fd4356;
	@%p692 bra 	$L__BB0_330;
	setp.num.f64 	%p694, %fd261, %fd261;
	@%p694 bra 	$L__BB0_328;
	mov.f64 	%fd2070, 0d4000000000000000;
	add.rn.f64 	%fd4349, %fd261, %fd2070;
	bra.uni 	$L__BB0_330;
$L__BB0_328:
	setp.neu.f64 	%p695, %fd295, 0d7FF0000000000000;
	mov.f64 	%fd4349, %fd4356;
	@%p695 bra 	$L__BB0_330;
	setp.lt.s32 	%p696, %r70, 0;
	selp.b32 	%r951, %r30, %r29, %p12;
	selp.b32 	%r952, %r951, %r29, %p696;
	mov.b32 	%r953, 0;
	mov.b64 	%fd4349, {%r953, %r952};
$L__BB0_330:
	setp.ne.s32 	%p697, %r73, 2146435072;
	mov.f64 	%fd4350, %fd4357;
	@%p697 bra 	$L__BB0_335;
	setp.num.f64 	%p698, %fd263, %fd263;
	@%p698 bra 	$L__BB0_333;
	mov.f64 	%fd2071, 0d4000000000000000;
	add.rn.f64 	%fd4350, %fd263, %fd2071;
	bra.uni 	$L__BB0_335;
$L__BB0_333:
	setp.neu.f64 	%p699, %fd300, 0d7FF0000000000000;
	mov.f64 	%fd4350, %fd4357;
	@%p699 bra 	$L__BB0_335;
	setp.lt.s32 	%p700, %r72, 0;
	selp.b32 	%r954, %r30, %r29, %p12;
	selp.b32 	%r955, %r954, %r29, %p700;
	mov.b32 	%r956, 0;
	mov.b64 	%fd4350, {%r956, %r955};
$L__BB0_335:
	setp.eq.f64 	%p701, %fd263, 0d3FF0000000000000;
	setp.ne.s32 	%p702, %r67, 2146435072;
	selp.f64 	%fd2072, 0d3FF0000000000000, %fd4350, %p701;
	setp.eq.f64 	%p703, %fd261, 0d3FF0000000000000;
	selp.f64 	%fd2073, 0d3FF0000000000000, %fd4349, %p703;
	add.f64 	%fd376, %fd2073, %fd2072;
	mov.f64 	%fd4351, %fd4354;
	@%p702 bra 	$L__BB0_340;
	setp.num.f64 	%p704, %fd268, %fd268;
	@%p704 bra 	$L__BB0_338;
	mov.f64 	%fd2074, 0d4000000000000000;
	add.rn.f64 	%fd4351, %fd268, %fd2074;
	bra.uni 	$L__BB0_340;
$L__BB0_338:
	setp.neu.f64 	%p705, %fd269, 0d7FF0000000000000;
	mov.f64 	%fd4351, %fd4354;
	@%p705 bra 	$L__BB0_340;
	setp.lt.s32 	%p706, %r66, 0;
	selp.b32 	%r957, %r30, %r29, %p12;
	selp.b32 	%r958, %r957, %r29, %p706;
	mov.b32 	%r959, 0;
	mov.b64 	%fd4351, {%r959, %r958};
$L__BB0_340:
	setp.eq.f64 	%p707, %fd268, 0d3FF0000000000000;
	setp.lt.s32 	%p708, %r6, 0;
	setp.eq.s32 	%p709, %r31, 1062207488;
	add.f64 	%fd2075, %fd4351, 0d3FF0000000000000;
	sqrt.rn.f64 	%fd2076, %fd2075;
	selp.f64 	%fd380, 0d3FF6A09E667F3BCD, %fd2076, %p707;
	{
	.reg .b32 %temp; 
	mov.b64 	{%temp, %r85}, %fd380;
	}
	abs.f64 	%fd381, %fd380;
	{ // callseq 58, 0
	.param .b64 param0;
	st.param.f64 	[param0], %fd381;
	.param .b64 param1;
	st.param.f64 	[param1], 0d4000000000000000;
	.param .b64 retval0;
	call.uni (retval0), 
	__internal_accurate_pow, 
	(
	param0, 
	param1
	);
	ld.param.f64 	%fd2077, [retval0];
	} // callseq 58
	setp.lt.s32 	%p711, %r85, 0;
	neg.f64 	%fd2079, %fd2077;
	selp.f64 	%fd2080, %fd2079, %fd2077, %p709;
	selp.f64 	%fd2081, %fd2080, %fd2077, %p711;
	setp.eq.f64 	%p712, %fd380, 0d0000000000000000;
	selp.b32 	%r960, %r85, 0, %p709;
	or.b32  	%r961, %r960, 2146435072;
	selp.b32 	%r962, %r961, %r960, %p708;
	mov.b32 	%r963, 0;
	mov.b64 	%fd2082, {%r963, %r962};
	selp.f64 	%fd4352, %fd2082, %fd2081, %p712;
	add.f64 	%fd2083, %fd380, 0d4000000000000000;
	{
	.reg .b32 %temp; 
	mov.b64 	{%temp, %r964}, %fd2083;
	}
	and.b32  	%r965, %r964, 2146435072;
	setp.ne.s32 	%p713, %r965, 2146435072;
	@%p713 bra 	$L__BB0_345;
	setp.num.f64 	%p714, %fd380, %fd380;
	@%p714 bra 	$L__BB0_343;
	mov.f64 	%fd2084, 0d4000000000000000;
	add.rn.f64 	%fd4352, %fd380, %fd2084;
	bra.uni 	$L__BB0_345;
$L__BB0_343:
	setp.neu.f64 	%p715, %fd381, 0d7FF0000000000000;
	@%p715 bra 	$L__BB0_345;
	selp.b32 	%r966, %r30, %r29, %p12;
	selp.b32 	%r967, %r966, %r29, %p711;
	mov.b32 	%r968, 0;
	mov.b64 	%fd4352, {%r968, %r967};
$L__BB0_345:
	setp.lt.f64 	%p717, %fd267, 0d0000000000000000;
	setp.eq.f64 	%p718, %fd380, 0d3FF0000000000000;
	selp.f64 	%fd2086, 0d3FF0000000000000, %fd4352, %p718;
	div.rn.f64 	%fd2087, %fd376, %fd2086;
	fma.rn.f64 	%fd2088, %fd2087, 0d4000000000000000, 0dBFF0000000000000;
	mul.f64 	%fd2089, %fd369, %fd2088;
	mul.f64 	%fd386, %fd2089, 0d40407307FD73E4E4;
	mov.f64 	%fd4353, 0d0000000000000000;
	@%p717 bra 	$L__BB0_348;
	setp.ltu.f64 	%p719, %fd267, 0d0000000000000000;
	setp.geu.f64 	%p720, %fd267, %fd4269;
	mov.f64 	%fd4353, 0d3FF0000000000000;
	or.pred  	%p721, %p719, %p720;
	@%p721 bra 	$L__BB0_348;
	setp.lt.s32 	%p722, %r14, 0;
	setp.eq.s32 	%p723, %r35, 1072693248;
	setp.lt.s32 	%p725, %r10, 0;
	setp.eq.s32 	%p726, %r36, 1073741824;
	setp.lt.s32 	%p728, %r6, 0;
	setp.eq.s32 	%p729, %r31, 1062207488;
	setp.lt.s32 	%p731, %r2, 0;
	setp.eq.s32 	%p732, %r37, 1072693248;
	{
	.reg .b32 %temp; 
	mov.b64 	{%temp, %r969}, %fd267;
	}
	abs.f64 	%fd2091, %fd267;
	setp.lt.s32 	%p734, %r969, 0;
	setp.eq.f64 	%p735, %fd267, 0d0000000000000000;
	setp.eq.f64 	%p736, %fd2091, 0d7FF0000000000000;
	setp.eq.f64 	%p737, %fd267, 0d3FF0000000000000;
	ld.f64 	%fd2093, [%rd13];
	{ // callseq 59, 0
	.param .b64 param0;
	st.param.f64 	[param0], %fd2091;
	.param .b64 param1;
	st.param.f64 	[param1], 0d3FF0000000000000;
	.param .b64 retval0;
	call.uni (retval0), 
	__internal_accurate_pow, 
	(
	param0, 
	param1
	);
	ld.param.f64 	%fd2094, [retval0];
	} // callseq 59
	neg.f64 	%fd2096, %fd2094;
	selp.f64 	%fd2097, %fd2096, %fd2094, %p732;
	selp.f64 	%fd2098, %fd2097, %fd2094, %p734;
	selp.b32 	%r970, %r969, 0, %p732;
	or.b32  	%r971, %r970, 2146435072;
	selp.b32 	%r972, %r971, %r970, %p731;
	mov.b32 	%r973, 0;
	mov.b64 	%fd2099, {%r973, %r972};
	selp.f64 	%fd2100, %fd2099, %fd2098, %p735;
	add.f64 	%fd2101, %fd267, 0d3FF0000000000000;
	{
	.reg .b32 %temp; 
	mov.b64 	{%temp, %r974}, %fd2101;
	}
	and.b32  	%r975, %r974, 2146435072;
	setp.eq.s32 	%p738, %r975, 2146435072;
	and.b32  	%r976, %r2, 2146435072;
	setp.eq.s32 	%p739, %r976, 1072693248;
	and.b32  	%r977, %r2, 2147483647;
	setp.ne.s32 	%p740, %r977, 1071644672;
	selp.b32 	%r978, %r41, %r40, %p740;
	selp.b32 	%r979, %r978, %r40, %p739;
	selp.b32 	%r980, %r979, %r40, %p734;
	mov.b64 	%fd2102, {%r973, %r980};
	selp.f64 	%fd2103, %fd2102, %fd2100, %p736;
	selp.f64 	%fd2104, %fd2103, %fd2100, %p738;
	selp.f64 	%fd2105, 0d3FF0000000000000, %fd2104, %p737;
	fma.rn.f64 	%fd2106, %fd2093, %fd2105, 0d0000000000000000;
	ld.f64 	%fd2107, [%rd13+8];
	mul.f64 	%fd2108, %fd2107, 0d3FE0000000000000;
	{ // callseq 60, 0
	.param .b64 param0;
	st.param.f64 	[param0], %fd2091;
	.param .b64 param1;
	st.param.f64 	[param1], 0d4000000000000000;
	.param .b64 retval0;
	call.uni (retval0), 
	__internal_accurate_pow, 
	(
	param0, 
	param1
	);
	ld.param.f64 	%fd2109, [retval0];
	} // callseq 60
	neg.f64 	%fd2111, %fd2109;
	selp.f64 	%fd2112, %fd2111, %fd2109, %p729;
	selp.f64 	%fd2113, %fd2112, %fd2109, %p734;
	selp.b32 	%r981, %r969, 0, %p729;
	or.b32  	%r982, %r981, 2146435072;
	selp.b32 	%r983, %r982, %r981, %p728;
	mov.b64 	%fd2114, {%r973, %r983};
	selp.f64 	%fd2115, %fd2114, %fd2113, %p735;
	add.f64 	%fd2116, %fd267, 0d4000000000000000;
	{
	.reg .b32 %temp; 
	mov.b64 	{%temp, %r984}, %fd2116;
	}
	and.b32  	%r985, %r984, 2146435072;
	setp.eq.s32 	%p741, %r985, 2146435072;
	and.b32  	%r986, %r6, 2146435072;
	setp.eq.s32 	%p742, %r986, 1062207488;
	and.b32  	%r987, %r6, 2147483647;
	setp.ne.s32 	%p743, %r987, 1071644672;
	selp.b32 	%r988, %r30, %r29, %p743;
	selp.b32 	%r989, %r988, %r29, %p742;
	selp.b32 	%r990, %r989, %r29, %p734;
	mov.b64 	%fd2117, {%r973, %r990};
	selp.f64 	%fd2118, %fd2117, %fd2115, %p736;
	selp.f64 	%fd2119, %fd2118, %fd2115, %p741;
	selp.f64 	%fd2120, 0d3FF0000000000000, %fd2119, %p737;
	fma.rn.f64 	%fd2121, %fd2108, %fd2120, %fd2106;
	ld.f64 	%fd2122, [%rd13+16];
	div.rn.f64 	%fd2123, %fd2122, 0d4008000000000000;
	{ // callseq 61, 0
	.param .b64 param0;
	st.param.f64 	[param0], %fd2091;
	.param .b64 param1;
	st.param.f64 	[param1], 0d4008000000000000;
	.param .b64 retval0;
	call.uni (retval0), 
	__internal_accurate_pow, 
	(
	param0, 
	param1
	);
	ld.param.f64 	%fd2124, [retval0];
	} // callseq 61
	neg.f64 	%fd2126, %fd2124;
	selp.f64 	%fd2127, %fd2126, %fd2124, %p726;
	selp.f64 	%fd2128, %fd2127, %fd2124, %p734;
	selp.b32 	%r991, %r969, 0, %p726;
	or.b32  	%r992, %r991, 2146435072;
	selp.b32 	%r993, %r992, %r991, %p725;
	mov.b64 	%fd2129, {%r973, %r993};
	selp.f64 	%fd2130, %fd2129, %fd2128, %p735;
	add.f64 	%fd2131, %fd267, 0d4008000000000000;
	{
	.reg .b32 %temp; 
	mov.b64 	{%temp, %r994}, %fd2131;
	}
	and.b32  	%r995, %r994, 2146435072;
	setp.eq.s32 	%p744, %r995, 2146435072;
	and.b32  	%r996, %r10, 2146435072;
	setp.eq.s32 	%p745, %r996, 1073741824;
	and.b32  	%r997, %r10, 2147483647;
	setp.ne.s32 	%p746, %r997, 1071644672;
	selp.b32 	%r998, %r39, %r38, %p746;
	selp.b32 	%r999, %r998, %r38, %p745;
	selp.b32 	%r1000, %r999, %r38, %p734;
	mov.b64 	%fd2132, {%r973, %r1000};
	selp.f64 	%fd2133, %fd2132, %fd2130, %p736;
	selp.f64 	%fd2134, %fd2133, %fd2130, %p744;
	selp.f64 	%fd2135, 0d3FF0000000000000, %fd2134, %p737;
	fma.rn.f64 	%fd2136, %fd2123, %fd2135, %fd2121;
	ld.f64 	%fd2137, [%rd13+24];
	mul.f64 	%fd2138, %fd2137, 0d3FD0000000000000;
	{ // callseq 62, 0
	.param .b64 param0;
	st.param.f64 	[param0], %fd2091;
	.param .b64 param1;
	st.param.f64 	[param1], 0d4010000000000000;
	.param .b64 retval0;
	call.uni (retval0), 
	__internal_accurate_pow, 
	(
	param0, 
	param1
	);
	ld.param.f64 	%fd2139, [retval0];
	} // callseq 62
	neg.f64 	%fd2141, %fd2139;
	selp.f64 	%fd2142, %fd2141, %fd2139, %p723;
	selp.f64 	%fd2143, %fd2142, %fd2139, %p734;
	selp.b32 	%r1001, %r969, 0, %p723;
	or.b32  	%r1002, %r1001, 2146435072;
	selp.b32 	%r1003, %r1002, %r1001, %p722;
	mov.b64 	%fd2144, {%r973, %r1003};
	selp.f64 	%fd2145, %fd2144, %fd2143, %p735;
	add.f64 	%fd2146, %fd267, 0d4010000000000000;
	{
	.reg .b32 %temp; 
	mov.b64 	{%temp, %r1004}, %fd2146;
	}
	and.b32  	%r1005, %r1004, 2146435072;
	setp.eq.s32 	%p747, %r1005, 2146435072;
	and.b32  	%r1006, %r14, 2146435072;
	setp.eq.s32 	%p748, %r1006, 1072693248;
	and.b32  	%r1007, %r14, 2147483647;
	setp.ne.s32 	%p749, %r1007, 1071644672;
	selp.b32 	%r1008, %r43, %r42, %p749;
	selp.b32 	%r1009, %r1008, %r42, %p748;
	selp.b32 	%r1010, %r1009, %r42, %p734;
	mov.b64 	%fd2147, {%r973, %r1010};
	selp.f64 	%fd2148, %fd2147, %fd2145, %p736;
	selp.f64 	%fd2149, %fd2148, %fd2145, %p747;
	selp.f64 	%fd2150, 0d3FF0000000000000, %fd2149, %p737;
	fma.rn.f64 	%fd4353, %fd2138, %fd2150, %fd2136;
$L__BB0_348:
	ld.param.f64 	%fd4255, [_Z23distributor_probabilityddPdS_iS_i_param_1];
	ld.param.f64 	%fd4235, [_Z23distributor_probabilityddPdS_iS_i_param_0];
	and.b32  	%r1011, %r6, 2146435072;
	setp.eq.s32 	%p750, %r1011, 1062207488;
	and.b32  	%r1012, %r6, 2147483647;
	setp.ne.s32 	%p751, %r1012, 1071644672;
	and.pred  	%p13, %p750, %p751;
	setp.ne.s32 	%p752, %r67, 2146435072;
	fma.rn.f64 	%fd389, %fd4235, %fd4353, %fd4255;
	@%p752 bra 	$L__BB0_353;
	setp.num.f64 	%p753, %fd268, %fd268;
	@%p753 bra 	$L__BB0_351;
	mov.f64 	%fd2151, 0d4000000000000000;
	add.rn.f64 	%fd4354, %fd268, %fd2151;
	bra.uni 	$L__BB0_353;
$L__BB0_351:
	setp.neu.f64 	%p754, %fd269, 0d7FF0000000000000;
	@%p754 bra 	$L__BB0_353;
	setp.lt.s32 	%p755, %r66, 0;
	selp.b32 	%r1013, %r30, %r29, %p13;
	selp.b32 	%r1014, %r1013, %r29, %p755;
	mov.b32 	%r1015, 0;
	mov.b64 	%fd4354, {%r1015, %r1014};
$L__BB0_353:
	setp.eq.f64 	%p756, %fd268, 0d3FF0000000000000;
	setp.lt.s32 	%p757, %r6, 0;
	setp.eq.s32 	%p758, %r31, 1062207488;
	add.f64 	%fd2152, %fd4354, 0d3FF0000000000000;
	sqrt.rn.f64 	%fd2153, %fd2152;
	selp.f64 	%fd393, 0d3FF6A09E667F3BCD, %fd2153, %p756;
	rcp.rn.f64 	%fd394, %fd393;
	{
	.reg .b32 %temp; 
	mov.b64 	{%temp, %r86}, %fd394;
	}
	abs.f64 	%fd395, %fd394;
	{ // callseq 63, 0
	.param .b64 param0;
	st.param.f64 	[param0], %fd395;
	.param .b64 param1;
	st.param.f64 	[param1], 0d4000000000000000;
	.param .b64 retval0;
	call.uni (retval0), 
	__internal_accurate_pow, 
	(
	param0, 
	param1
	);
	ld.param.f64 	%fd2154, [retval0];
	} // callseq 63
	setp.lt.s32 	%p760, %r86, 0;
	neg.f64 	%fd2156, %fd2154;
	selp.f64 	%fd2157, %fd2156, %fd2154, %p758;
	selp.f64 	%fd2158, %fd2157, %fd2154, %p760;
	setp.eq.f64 	%p761, %fd394, 0d0000000000000000;
	selp.b32 	%r1016, %r86, 0, %p758;
	or.b32  	%r1017, %r1016, 2146435072;
	selp.b32 	%r1018, %r1017, %r1016, %p757;
	mov.b32 	%r1019, 0;
	mov.b64 	%fd2159, {%r1019, %r1018};
	selp.f64 	%fd4355, %fd2159, %fd2158, %p761;
	add.f64 	%fd2160, %fd394, 0d4000000000000000;
	{
	.reg .b32 %temp; 
	mov.b64 	{%temp, %r1020}, %fd2160;
	}
	and.b32  	%r1021, %r1020, 2146435072;
	setp.ne.s32 	%p762, %r1021, 2146435072;
	@%p762 bra 	$L__BB0_358;
	setp.num.f64 	%p763, %fd394, %fd394;
	@%p763 bra 	$L__BB0_356;
	mov.f64 	%fd2161, 0d4000000000000000;
	add.rn.f64 	%fd4355, %fd394, %fd2161;
	bra.uni 	$L__BB0_358;
$L__BB0_356:
	setp.neu.f64 	%p764, %fd395, 0d7FF0000000000000;
	@%p764 bra 	$L__BB0_358;
	setp.lt.s32 	%p765, %r86, 0;
	selp.b32 	%r1022, %r30, %r29, %p13;
	selp.b32 	%r1023, %r1022, %r29, %p765;
	mov.b32 	%r1024, 0;
	mov.b64 	%fd4355, {%r1024, %r1023};
$L__BB0_358:
	setp.ne.s32 	%p766, %r71, 2146435072;
	setp.eq.f64 	%p767, %fd394, 0d3FF0000000000000;
	selp.f64 	%fd2162, 0d3FF0000000000000, %fd4355, %p767;
	neg.f64 	%fd2163, %fd389;
	mul.f64 	%fd400, %fd2162, %fd2163;
	@%p766 bra 	$L__BB0_363;
	setp.num.f64 	%p768, %fd261, %fd261;
	@%p768 bra 	$L__BB0_361;
	mov.f64 	%fd2164, 0d4000000000000000;
	add.rn.f64 	%fd4356, %fd261, %fd2164;
	bra.uni 	$L__BB0_363;
$L__BB0_361:
	setp.neu.f64 	%p769, %fd295, 0d7FF0000000000000;
	@%p769 bra 	$L__BB0_363;
	setp.lt.s32 	%p770, %r70, 0;
	selp.b32 	%r1025, %r30, %r29, %p13;
	selp.b32 	%r1026, %r1025, %r29, %p770;
	mov.b32 	%r1027, 0;
	mov.b64 	%fd4356, {%r1027, %r1026};
$L__BB0_363:
	setp.ne.s32 	%p771, %r73, 2146435072;
	setp.eq.f64 	%p772, %fd261, 0d3FF0000000000000;
	selp.f64 	%fd404, 0d3FF0000000000000, %fd4356, %p772;
	@%p771 bra 	$L__BB0_368;
	setp.num.f64 	%p773, %fd263, %fd263;
	@%p773 bra 	$L__BB0_366;
	mov.f64 	%fd2165, 0d4000000000000000;
	add.rn.f64 	%fd4357, %fd263, %fd2165;
	bra.uni 	$L__BB0_368;
$L__BB0_366:
	setp.neu.f64 	%p774, %fd300, 0d7FF0000000000000;
	@%p774 bra 	$L__BB0_368;
	setp.lt.s32 	%p775, %r72, 0;
	selp.b32 	%r1028, %r30, %r29, %p13;
	selp.b32 	%r1029, %r1028, %r29, %p775;
	mov.b32 	%r1030, 0;
	mov.b64 	%fd4357, {%r1030, %r1029};
$L__BB0_368:
	setp.eq.f64 	%p776, %fd263, 0d3FF0000000000000;
	setp.lt.s32 	%p777, %r6, 0;
	setp.eq.s32 	%p778, %r31, 1062207488;
	selp.f64 	%fd2166, 0d3FF0000000000000, %fd4357, %p776;
	add.f64 	%fd408, %fd404, %fd2166;
	{
	.reg .b32 %temp; 
	mov.b64 	{%temp, %r87}, %fd393;
	}
	abs.f64 	%fd409, %fd393;
	{ // callseq 64, 0
	.param .b64 param0;
	st.param.f64 	[param0], %fd409;
	.param .b64 param1;
	st.param.f64 	[param1], 0d4000000000000000;
	.param .b64 retval0;
	call.uni (retval0), 
	__internal_accurate_pow, 
	(
	param0, 
	param1
	);
	ld.param.f64 	%fd2167, [retval0];
	} // callseq 64
	setp.lt.s32 	%p780, %r87, 0;
	neg.f64 	%fd2169, %fd2167;
	selp.f64 	%fd2170, %fd2169, %fd2167, %p778;
	selp.f64 	%fd2171, %fd2170, %fd2167, %p780;
	setp.eq.f64 	%p781, %fd393, 0d0000000000000000;
	selp.b32 	%r1031, %r87, 0, %p778;
	or.b32  	%r1032, %r1031, 2146435072;
	selp.b32 	%r1033, %r1032, %r1031, %p777;
	mov.b32 	%r1034, 0;
	mov.b64 	%fd2172, {%r1034, %r1033};
	selp.f64 	%fd4358, %fd2172, %fd2171, %p781;
	add.f64 	%fd2173, %fd393, 0d4000000000000000;
	{
	.reg .b32 %temp; 
	mov.b64 	{%temp, %r1035}, %fd2173;
	}
	and.b32  	%r1036, %r1035, 2146435072;
	setp.ne.s32 	%p782, %r1036, 2146435072;
	@%p782 bra 	$L__BB0_373;
	setp.num.f64 	%p783, %fd393, %fd393;
	@%p783 bra 	$L__BB0_371;
	mov.f64 	%fd2174, 0d4000000000000000;
	add.rn.f64 	%fd4358, %fd393, %fd2174;
	bra.uni 	$L__BB0_373;
$L__BB0_371:
	setp.neu.f64 	%p784, %fd409, 0d7FF0000000000000;
	@%p784 bra 	$L__BB0_373;
	setp.lt.s32 	%p785, %r87, 0;
	selp.b32 	%r1037, %r30, %r29, %p13;
	selp.b32 	%r1038, %r1037, %r29, %p785;
	mov.b32 	%r1039, 0;
	mov.b64 	%fd4358, {%r1039, %r1038};
$L__BB0_373:
	setp.eq.f64 	%p786, %fd393, 0d3FF0000000000000;
	selp.f64 	%fd2175, 0d3FF0000000000000, %fd4358, %p786;
	mul.f64 	%fd2176, %fd408, 0dC000000000000000;
	div.rn.f64 	%fd414, %fd2176, %fd2175;
	fma.rn.f64 	%fd2177, %fd414, 0d3FF71547652B82FE, 0d4338000000000000;
	{
	.reg .b32 %temp; 
	mov.b64 	{%r88, %temp}, %fd2177;
	}
	mov.f64 	%fd2178, 0dC338000000000000;
	add.rn.f64 	%fd2179, %fd2177, %fd2178;
	fma.rn.f64 	%fd2180, %fd2179, 0dBFE62E42FEFA39EF, %fd414;
	fma.rn.f64 	%fd2181, %fd2179, 0dBC7ABC9E3B39803F, %fd2180;
	fma.rn.f64 	%fd2182, %fd2181, 0d3E5ADE1569CE2BDF, 0d3E928AF3FCA213EA;
	fma.rn.f64 	%fd2183, %fd2182, %fd2181, 0d3EC71DEE62401315;
	fma.rn.f64 	%fd2184, %fd2183, %fd2181, 0d3EFA01997C89EB71;
	fma.rn.f64 	%fd2185, %fd2184, %fd2181, 0d3F2A01A014761F65;
	fma.rn.f64 	%fd2186, %fd2185, %fd2181, 0d3F56C16C1852B7AF;
	fma.rn.f64 	%fd2187, %fd2186, %fd2181, 0d3F81111111122322;
	fma.rn.f64 	%fd2188, %fd2187, %fd2181, 0d3FA55555555502A1;
	fma.rn.f64 	%fd2189, %fd2188, %fd2181, 0d3FC5555555555511;
	fma.rn.f64 	%fd2190, %fd2189, %fd2181, 0d3FE000000000000B;
	fma.rn.f64 	%fd2191, %fd2190, %fd2181, 0d3FF0000000000000;
	fma.rn.f64 	%fd2192, %fd2191, %fd2181, 0d3FF0000000000000;
	{
	.reg .b32 %temp; 
	mov.b64 	{%r89, %temp}, %fd2192;
	}
	{
	.reg .b32 %temp; 
	mov.b64 	{%temp, %r90}, %fd2192;
	}
	shl.b32 	%r1040, %r88, 20;
	add.s32 	%r1041, %r1040, %r90;
	mov.b64 	%fd4359, {%r89, %r1041};
	{
	.reg .b32 %temp; 
	mov.b64 	{%temp, %r1042}, %fd414;
	}
	mov.b32 	%f25, %r1042;
	abs.f32 	%f6, %f25;
	setp.lt.f32 	%p787, %f6, 0f4086232B;
	@%p787 bra 	$L__BB0_376;
	setp.lt.f64 	%p788, %fd414, 0d0000000000000000;
	add.f64 	%fd2193, %fd414, 0d7FF0000000000000;
	selp.f64 	%fd4359, 0d0000000000000000, %fd2193, %p788;
	setp.geu.f32 	%p789, %f6, 0f40874800;
	@%p789 bra 	$L__BB0_376;
	shr.u32 	%r1043, %r88, 31;
	add.s32 	%r1044, %r88, %r1043;
	shr.s32 	%r1045, %r1044, 1;
	shl.b32 	%r1046, %r1045, 20;
	add.s32 	%r1047, %r90, %r1046;
	mov.b64 	%fd2194, {%r89, %r1047};
	sub.s32 	%r1048, %r88, %r1045;
	shl.b32 	%r1049, %r1048, 20;
	add.s32 	%r1050, %r1049, 1072693248;
	mov.b32 	%r1051, 0;
	mov.b64 	%fd2195, {%r1051, %r1050};
	mul.f64 	%fd4359, %fd2195, %fd2194;
$L__BB0_376:
	setp.lt.s32 	%p790, %r6, 0;
	setp.eq.s32 	%p791, %r31, 1062207488;
	mul.f64 	%fd2196, %fd400, %fd4359;
	mul.f64 	%fd2197, %fd386, 0d3FE0000000000000;
	mul.f64 	%fd2198, %fd2197, %fd2196;
	mul.f64 	%fd419, %fd4296, %fd262;
	mul.f64 	%fd420, %fd4296, %fd316;
	mul.f64 	%fd421, %fd4296, %fd264;
	mul.f64 	%fd422, %fd4296, %fd358;
	mul.f64 	%fd423, %fd4296, %fd266;
	mul.f64 	%fd424, %fd4296, %fd2198;
	fma.rn.f64 	%fd2199, %fd257, 0d3FB8000000000000, %fd4489;
	fma.rn.f64 	%fd425, %fd419, 0d3FD2000000000000, %fd2199;
	mul.f64 	%fd2200, %fd4296, %fd4486;
	fma.rn.f64 	%fd2201, %fd2200, 0d3FB8000000000000, %fd4487;
	fma.rn.f64 	%fd426, %fd421, 0d3FD2000000000000, %fd2201;
	mul.f64 	%fd2202, %fd4296, %fd4484;
	fma.rn.f64 	%fd2203, %fd2202, 0d3FB8000000000000, %fd4485;
	fma.rn.f64 	%fd427, %fd423, 0d3FD2000000000000, %fd2203;
	fma.rn.f64 	%fd428, %fd4296, 0d3FD8000000000000, %fd106;
	div.rn.f64 	%fd429, %fd427, 0d400DBE2DF9B01D21;
	{
	.reg .b32 %temp; 
	mov.b64 	{%temp, %r91}, %fd429;
	}
	abs.f64 	%fd430, %fd429;
	{ // callseq 65, 0
	.param .b64 param0;
	st.param.f64 	[param0], %fd430;
	.param .b64 param1;
	st.param.f64 	[param1], 0d4000000000000000;
	.param .b64 retval0;
	call.uni (retval0), 
	__internal_accurate_pow, 
	(
	param0, 
	param1
	);
	ld.param.f64 	%fd2204, [retval0];
	} // callseq 65
	setp.lt.s32 	%p793, %r91, 0;
	neg.f64 	%fd2206, %fd2204;
	selp.f64 	%fd2207, %fd2206, %fd2204, %p791;
	selp.f64 	%fd2208, %fd2207, %fd2204, %p793;
	setp.eq.f64 	%p794, %fd429, 0d0000000000000000;
	selp.b32 	%r1052, %r91, 0, %p791;
	or.b32  	%r1053, %r1052, 2146435072;
	selp.b32 	%r1054, %r1053, %r1052, %p790;
	mov.b32 	%r1055, 0;
	mov.b64 	%fd2209, {%r1055, %r1054};
	selp.f64 	%fd4385, %fd2209, %fd2208, %p794;
	add.f64 	%fd2210, %fd429, 0d4000000000000000;
	{
	.reg .b32 %temp; 
	mov.b64 	{%temp, %r1056}, %fd2210;
	}
	and.b32  	%r92, %r1056, 2146435072;
	setp.ne.s32 	%p795, %r92, 2146435072;
	mov.f64 	%fd4360, %fd4385;
	@%p795 bra 	$L__BB0_381;
	setp.num.f64 	%p796, %fd429, %fd429;
	@%p796 bra 	$L__BB0_379;
	mov.f64 	%fd2211, 0d4000000000000000;
	add.rn.f64 	%fd4360, %fd429, %fd2211;
	bra.uni 	$L__BB0_381;
$L__BB0_379:
	setp.neu.f64 	%p797, %fd430, 0d7FF0000000000000;
	mov.f64 	%fd4360, %fd4385;
	@%p797 bra 	$L__BB0_381;
	setp.lt.s32 	%p798, %r91, 0;
	selp.b32 	%r1057, %r30, %r29, %p13;
	selp.b32 	%r1058, %r1057, %r29, %p798;
	mov.b32 	%r1059, 0;
	mov.b64 	%fd4360, {%r1059, %r1058};
$L__BB0_381:
	setp.lt.s32 	%p799, %r6, 0;
	setp.eq.s32 	%p800, %r31, 1062207488;
	setp.eq.f64 	%p802, %fd429, 0d3FF0000000000000;
	add.f64 	%fd2212, %fd4360, 0d3FF0000000000000;
	sqrt.rn.f64 	%fd2213, %fd2212;
	selp.f64 	%fd435, 0d3FF6A09E667F3BCD, %fd2213, %p802;
	{
	.reg .b32 %temp; 
	mov.b64 	{%temp, %r93}, %fd435;
	}
	abs.f64 	%fd436, %fd435;
	{ // callseq 66, 0
	.param .b64 param0;
	st.param.f64 	[param0], %fd436;
	.param .b64 param1;
	st.param.f64 	[param1], 0d4000000000000000;
	.param .b64 retval0;
	call.uni (retval0), 
	__internal_accurate_pow, 
	(
	param0, 
	param1
	);
	ld.param.f64 	%fd2214, [retval0];
	} // callseq 66
	setp.lt.s32 	%p803, %r93, 0;
	neg.f64 	%fd2216, %fd2214;
	selp.f64 	%fd2217, %fd2216, %fd2214, %p800;
	selp.f64 	%fd2218, %fd2217, %fd2214, %p803;
	setp.eq.f64 	%p804, %fd435, 0d0000000000000000;
	selp.b32 	%r1060, %r93, 0, %p800;
	or.b32  	%r1061, %r1060, 2146435072;
	selp.b32 	%r1062, %r1061, %r1060, %p799;
	mov.b32 	%r1063, 0;
	mov.b64 	%fd2219, {%r1063, %r1062};
	selp.f64 	%fd4361, %fd2219, %fd2218, %p804;
	add.f64 	%fd2220, %fd435, 0d4000000000000000;
	{
	.reg .b32 %temp; 
	mov.b64 	{%temp, %r1064}, %fd2220;
	}
	and.b32  	%r1065, %r1064, 2146435072;
	setp.ne.s32 	%p805, %r1065, 2146435072;
	@%p805 bra 	$L__BB0_386;
	setp.num.f64 	%p806, %fd435, %fd435;
	@%p806 bra 	$L__BB0_384;
	mov.f64 	%fd2221, 0d4000000000000000;
	add.rn.f64 	%fd4361, %fd435, %fd2221;
	bra.uni 	$L__BB0_386;
$L__BB0_384:
	setp.neu.f64 	%p807, %fd436, 0d7FF0000000000000;
	@%p807 bra 	$L__BB0_386;
	setp.lt.s32 	%p808, %r93, 0;
	selp.b32 	%r1066, %r30, %r29, %p13;
	selp.b32 	%r1067, %r1066, %r29, %p808;
	mov.b32 	%r1068, 0;
	mov.b64 	%fd4361, {%r1068, %r1067};
$L__BB0_386:
	setp.eq.f64 	%p809, %fd435, 0d3FF0000000000000;
	selp.f64 	%fd2223, 0d3FF0000000000000, %fd4361, %p809;
	div.rn.f64 	%fd2224, %fd425, %fd2223;
	mul.f64 	%fd2225, %fd2224, 0d4010000000000000;
	mul.f64 	%fd441, %fd2225, 0d40407307FD73E4E4;
	setp.lt.f64 	%p810, %fd428, 0d0000000000000000;
	mov.f64 	%fd4362, 0d0000000000000000;
	@%p810 bra 	$L__BB0_389;
	setp.ltu.f64 	%p811, %fd428, 0d0000000000000000;
	setp.geu.f64 	%p812, %fd428, %fd4269;
	mov.f64 	%fd4362, 0d3FF0000000000000;
	or.pred  	%p813, %p811, %p812;
	@%p813 bra 	$L__BB0_389;
	setp.lt.s32 	%p814, %r14, 0;
	setp.eq.s32 	%p815, %r35, 1072693248;
	setp.lt.s32 	%p817, %r10, 0;
	setp.eq.s32 	%p818, %r36, 1073741824;
	setp.lt.s32 	%p820, %r6, 0;
	setp.eq.s32 	%p821, %r31, 1062207488;
	setp.lt.s32 	%p823, %r2, 0;
	setp.eq.s32 	%p824, %r37, 1072693248;
	{
	.reg .b32 %temp; 
	mov.b64 	{%temp, %r1069}, %fd428;
	}
	abs.f64 	%fd2227, %fd428;
	setp.lt.s32 	%p826, %r1069, 0;
	setp.eq.f64 	%p827, %fd428, 0d0000000000000000;
	setp.eq.f64 	%p828, %fd2227, 0d7FF0000000000000;
	setp.eq.f64 	%p829, %fd428, 0d3FF0000000000000;
	ld.f64 	%fd2229, [%rd13];
	{ // callseq 67, 0
	.param .b64 param0;
	st.param.f64 	[param0], %fd2227;
	.param .b64 param1;
	st.param.f64 	[param1], 0d3FF0000000000000;
	.param .b64 retval0;
	call.uni (retval0), 
	__internal_accurate_pow, 
	(
	param0, 
	param1
	);
	ld.param.f64 	%fd2230, [retval0];
	} // callseq 67
	neg.f64 	%fd2232, %fd2230;
	selp.f64 	%fd2233, %fd2232, %fd2230, %p824;
	selp.f64 	%fd2234, %fd2233, %fd2230, %p826;
	selp.b32 	%r1070, %r1069, 0, %p824;
	or.b32  	%r1071, %r1070, 2146435072;
	selp.b32 	%r1072, %r1071, %r1070, %p823;
	mov.b32 	%r1073, 0;
	mov.b64 	%fd2235, {%r1073, %r1072};
	selp.f64 	%fd2236, %fd2235, %fd2234, %p827;
	add.f64 	%fd2237, %fd428, 0d3FF0000000000000;
	{
	.reg .b32 %temp; 
	mov.b64 	{%temp, %r1074}, %fd2237;
	}
	and.b32  	%r1075, %r1074, 2146435072;
	setp.eq.s32 	%p830, %r1075, 2146435072;
	and.b32  	%r1076, %r2, 2146435072;
	setp.eq.s32 	%p831, %r1076, 1072693248;
	and.b32  	%r1077, %r2, 2147483647;
	setp.ne.s32 	%p832, %r1077, 1071644672;
	selp.b32 	%r1078, %r41, %r40, %p832;
	selp.b32 	%r1079, %r1078, %r40, %p831;
	selp.b32 	%r1080, %r1079, %r40, %p826;
	mov.b64 	%fd2238, {%r1073, %r1080};
	selp.f64 	%fd2239, %fd2238, %fd2236, %p828;
	selp.f64 	%fd2240, %fd2239, %fd2236, %p830;
	selp.f64 	%fd2241, 0d3FF0000000000000, %fd2240, %p829;
	fma.rn.f64 	%fd2242, %fd2229, %fd2241, 0d0000000000000000;
	ld.f64 	%fd2243, [%rd13+8];
	mul.f64 	%fd2244, %fd2243, 0d3FE0000000000000;
	{ // callseq 68, 0
	.param .b64 param0;
	st.param.f64 	[param0], %fd2227;
	.param .b64 param1;
	st.param.f64 	[param1], 0d4000000000000000;
	.param .b64 retval0;
	call.uni (retval0), 
	__internal_accurate_pow, 
	(
	param0, 
	param1
	);
	ld.param.f64 	%fd2245, [retval0];
	} // callseq 68
	neg.f64 	%fd2247, %fd2245;
	selp.f64 	%fd2248, %fd2247, %fd2245, %p821;
	selp.f64 	%fd2249, %fd2248, %fd2245, %p826;
	selp.b32 	%r1081, %r1069, 0, %p821;
	or.b32  	%r1082, %r1081, 2146435072;
	selp.b32 	%r1083, %r1082, %r1081, %p820;
	mov.b64 	%fd2250, {%r1073, %r1083};
	selp.f64 	%fd2251, %fd2250, %fd2249, %p827;
	add.f64 	%fd2252, %fd428, 0d4000000000000000;
	{
	.reg .b32 %temp; 
	mov.b64 	{%temp, %r1084}, %fd2252;
	}
	and.b32  	%r1085, %r1084, 2146435072;
	setp.eq.s32 	%p833, %r1085, 2146435072;
	and.b32  	%r1086, %r6, 2146435072;
	setp.eq.s32 	%p834, %r1086, 1062207488;
	and.b32  	%r1087, %r6, 2147483647;
	setp.ne.s32 	%p835, %r1087, 1071644672;
	selp.b32 	%r1088, %r30, %r29, %p835;
	selp.b32 	%r1089, %r1088, %r29, %p834;
	selp.b32 	%r1090, %r1089, %r29, %p826;
	mov.b64 	%fd2253, {%r1073, %r1090};
	selp.f64 	%fd2254, %fd2253, %fd2251, %p828;
	selp.f64 	%fd2255, %fd2254, %fd2251, %p833;
	selp.f64 	%fd2256, 0d3FF0000000000000, %fd2255, %p829;
	fma.rn.f64 	%fd2257, %fd2244, %fd2256, %fd2242;
	ld.f64 	%fd2258, [%rd13+16];
	div.rn.f64 	%fd2259, %fd2258, 0d4008000000000000;
	{ // callseq 69, 0
	.param .b64 param0;
	st.param.f64 	[param0], %fd2227;
	.param .b64 param1;
	st.param.f64 	[param1], 0d4008000000000000;
	.param .b64 retval0;
	call.uni (retval0), 
	__internal_accurate_pow, 
	(
	param0, 
	param1
	);
	ld.param.f64 	%fd2260, [retval0];
	} // callseq 69
	neg.f64 	%fd2262, %fd2260;
	selp.f64 	%fd2263, %fd2262, %fd2260, %p818;
	selp.f64 	%fd2264, %fd2263, %fd2260, %p826;
	selp.b32 	%r1091, %r1069, 0, %p818;
	or.b32  	%r1092, %r1091, 2146435072;
	selp.b32 	%r1093, %r1092, %r1091, %p817;
	mov.b64 	%fd2265, {%r1073, %r1093};
	selp.f64 	%fd2266, %fd2265, %fd2264, %p827;
	add.f64 	%fd2267, %fd428, 0d4008000000000000;
	{
	.reg .b32 %temp; 
	mov.b64 	{%temp, %r1094}, %fd2267;
	}
	and.b32  	%r1095, %r1094, 2146435072;
	setp.eq.s32 	%p836, %r1095, 2146435072;
	and.b32  	%r1096, %r10, 2146435072;
	setp.eq.s32 	%p837, %r1096, 1073741824;
	and.b32  	%r1097, %r10, 2147483647;
	setp.ne.s32 	%p838, %r1097, 1071644672;
	selp.b32 	%r1098, %r39, %r38, %p838;
	selp.b32 	%r1099, %r1098, %r38, %p837;
	selp.b32 	%r1100, %r1099, %r38, %p826;
	mov.b64 	%fd2268, {%r1073, %r1100};
	selp.f64 	%fd2269, %fd2268, %fd2266, %p828;
	selp.f64 	%fd2270, %fd2269, %fd2266, %p836;
	selp.f64 	%fd2271, 0d3FF0000000000000, %fd2270, %p829;
	fma.rn.f64 	%fd2272, %fd2259, %fd2271, %fd2257;
	ld.f64 	%fd2273, [%rd13+24];
	mul.f64 	%fd2274, %fd2273, 0d3FD0000000000000;
	{ // callseq 70, 0
	.param .b64 param0;
	st.param.f64 	[param0], %fd2227;
	.param .b64 param1;
	st.param.f64 	[param1], 0d4010000000000000;
	.param .b64 retval0;
	call.uni (retval0), 
	__internal_accurate_pow, 
	(
	param0, 
	param1
	);
	ld.param.f64 	%fd2275, [retval0];
	} // callseq 70
	neg.f64 	%fd2277, %fd2275;
	selp.f64 	%fd2278, %fd2277, %fd2275, %p815;
	selp.f64 	%fd2279, %fd2278, %fd2275, %p826;
	selp.b32 	%r1101, %r1069, 0, %p815;
	or.b32  	%r1102, %r1101, 2146435072;
	selp.b32 	%r1103, %r1102, %r1101, %p814;
	mov.b64 	%fd2280, {%r1073, %r1103};
	selp.f64 	%fd2281, %fd2280, %fd2279, %p827;
	add.f64 	%fd2282, %fd428, 0d4010000000000000;
	{
	.reg .b32 %temp; 
	mov.b64 	{%temp, %r1104}, %fd2282;
	}
	and.b32  	%r1105, %r1104, 2146435072;
	setp.eq.s32 	%p839, %r1105, 2146435072;
	and.b32  	%r1106, %r14, 2146435072;
	setp.eq.s32 	%p840, %r1106, 1072693248;
	and.b32  	%r1107, %r14, 2147483647;
	setp.ne.s32 	%p841, %r1107, 1071644672;
	selp.b32 	%r1108, %r43, %r42, %p841;
	selp.b32 	%r1109, %r1108, %r42, %p840;
	selp.b32 	%r1110, %r1109, %r42, %p826;
	mov.b64 	%fd2283, {%r1073, %r1110};
	selp.f64 	%fd2284, %fd2283, %fd2281, %p828;
	selp.f64 	%fd2285, %fd2284, %fd2281, %p839;
	selp.f64 	%fd2286, 0d3FF0000000000000, %fd2285, %p829;
	fma.rn.f64 	%fd4362, %fd2274, %fd2286, %fd2272;
$L__BB0_389:
	ld.param.f64 	%fd4256, [_Z23distributor_probabilityddPdS_iS_i_param_1];
	ld.param.f64 	%fd4236, [_Z23distributor_probabilityddPdS_iS_i_param_0];
	and.b32  	%r1111, %r6, 2146435072;
	setp.eq.s32 	%p842, %r1111, 1062207488;
	and.b32  	%r1112, %r6, 2147483647;
	setp.ne.s32 	%p843, %r1112, 1071644672;
	and.pred  	%p14, %p842, %p843;
	setp.ne.s32 	%p844, %r92, 2146435072;
	fma.rn.f64 	%fd444, %fd4236, %fd4362, %fd4256;
	mov.f64 	%fd4363, %fd4385;
	@%p844 bra 	$L__BB0_394;
	setp.num.f64 	%p845, %fd429, %fd429;
	@%p845 bra 	$L__BB0_392;
	mov.f64 	%fd2287, 0d4000000000000000;
	add.rn.f64 	%fd4363, %fd429, %fd2287;
	bra.uni 	$L__BB0_394;
$L__BB0_392:
	setp.neu.f64 	%p846, %fd430, 0d7FF0000000000000;
	mov.f64 	%fd4363, %fd4385;
	@%p846 bra 	$L__BB0_394;
	setp.lt.s32 	%p847, %r91, 0;
	selp.b32 	%r1113, %r30, %r29, %p14;
	selp.b32 	%r1114, %r1113, %r29, %p847;
	mov.b32 	%r1115, 0;
	mov.b64 	%fd4363, {%r1115, %r1114};
$L__BB0_394:
	setp.eq.f64 	%p848, %fd429, 0d3FF0000000000000;
	setp.lt.s32 	%p849, %r6, 0;
	setp.eq.s32 	%p850, %r31, 1062207488;
	add.f64 	%fd2288, %fd4363, 0d3FF0000000000000;
	sqrt.rn.f64 	%fd2289, %fd2288;
	selp.f64 	%fd448, 0d3FF6A09E667F3BCD, %fd2289, %p848;
	rcp.rn.f64 	%fd449, %fd448;
	{
	.reg .b32 %temp; 
	mov.b64 	{%temp, %r94}, %fd449;
	}
	abs.f64 	%fd450, %fd449;
	{ // callseq 71, 0
	.param .b64 param0;
	st.param.f64 	[param0], %fd450;
	.param .b64 param1;
	st.param.f64 	[param1], 0d4000000000000000;
	.param .b64 retval0;
	call.uni (retval0), 
	__internal_accurate_pow, 
	(
	param0, 
	param1
	);
	ld.param.f64 	%fd2290, [retval0];
	} // callseq 71
	setp.lt.s32 	%p852, %r94, 0;
	neg.f64 	%fd2292, %fd2290;
	selp.f64 	%fd2293, %fd2292, %fd2290, %p850;
	selp.f64 	%fd2294, %fd2293, %fd2290, %p852;
	setp.eq.f64 	%p853, %fd449, 0d0000000000000000;
	selp.b32 	%r1116, %r94, 0, %p850;
	or.b32  	%r1117, %r1116, 2146435072;
	selp.b32 	%r1118, %r1117, %r1116, %p849;
	mov.b32 	%r1119, 0;
	mov.b64 	%fd2295, {%r1119, %r1118};
	selp.f64 	%fd4364, %fd2295, %fd2294, %p853;
	add.f64 	%fd2296, %fd449, 0d4000000000000000;
	{
	.reg .b32 %temp; 
	mov.b64 	{%temp, %r1120}, %fd2296;
	}
	and.b32  	%r1121, %r1120, 2146435072;
	setp.ne.s32 	%p854, %r1121, 2146435072;
	@%p854 bra 	$L__BB0_399;
	setp.num.f64 	%p855, %fd449, %fd449;
	@%p855 bra 	$L__BB0_397;
	mov.f64 	%fd2297, 0d4000000000000000;
	add.rn.f64 	%fd4364, %fd449, %fd2297;
	bra.uni 	$L__BB0_399;
$L__BB0_397:
	setp.neu.f64 	%p856, %fd450, 0d7FF0000000000000;
	@%p856 bra 	$L__BB0_399;
	setp.lt.s32 	%p857, %r94, 0;
	selp.b32 	%r1122, %r30, %r29, %p14;
	selp.b32 	%r1123, %r1122, %r29, %p857;
	mov.b32 	%r1124, 0;
	mov.b64 	%fd4364, {%r1124, %r1123};
$L__BB0_399:
	setp.lt.s32 	%p858, %r6, 0;
	setp.eq.s32 	%p859, %r31, 1062207488;
	setp.eq.f64 	%p861, %fd449, 0d3FF0000000000000;
	selp.f64 	%fd2298, 0d3FF0000000000000, %fd4364, %p861;
	neg.f64 	%fd2299, %fd444;
	mul.f64 	%fd455, %fd2298, %fd2299;
	{
	.reg .b32 %temp; 
	mov.b64 	{%temp, %r95}, %fd425;
	}
	abs.f64 	%fd456, %fd425;
	{ // callseq 72, 0
	.param .b64 param0;
	st.param.f64 	[param0], %fd456;
	.param .b64 param1;
	st.param.f64 	[param1], 0d4000000000000000;
	.param .b64 retval0;
	call.uni (retval0), 
	__internal_accurate_pow, 
	(
	param0, 
	param1
	);
	ld.param.f64 	%fd2300, [retval0];
	} // callseq 72
	setp.lt.s32 	%p862, %r95, 0;
	neg.f64 	%fd2302, %fd2300;
	selp.f64 	%fd2303, %fd2302, %fd2300, %p859;
	selp.f64 	%fd2304, %fd2303, %fd2300, %p862;
	setp.eq.f64 	%p863, %fd425, 0d0000000000000000;
	selp.b32 	%r1125, %r95, 0, %p859;
	or.b32  	%r1126, %r1125, 2146435072;
	selp.b32 	%r1127, %r1126, %r1125, %p858;
	mov.b32 	%r1128, 0;
	mov.b64 	%fd2305, {%r1128, %r1127};
	selp.f64 	%fd4387, %fd2305, %fd2304, %p863;
	add.f64 	%fd2306, %fd425, 0d4000000000000000;
	{
	.reg .b32 %temp; 
	mov.b64 	{%temp, %r1129}, %fd2306;
	}
	and.b32  	%r96, %r1129, 2146435072;
	setp.ne.s32 	%p864, %r96, 2146435072;
	mov.f64 	%fd4365, %fd4387;
	@%p864 bra 	$L__BB0_404;
	setp.num.f64 	%p865, %fd425, %fd425;
	@%p865 bra 	$L__BB0_402;
	mov.f64 	%fd2307, 0d4000000000000000;
	add.rn.f64 	%fd4365, %fd425, %fd2307;
	bra.uni 	$L__BB0_404;
$L__BB0_402:
	setp.neu.f64 	%p866, %fd456, 0d7FF0000000000000;
	mov.f64 	%fd4365, %fd4387;
	@%p866 bra 	$L__BB0_404;
	setp.lt.s32 	%p867, %r95, 0;
	selp.b32 	%r1130, %r30, %r29, %p14;
	selp.b32 	%r1131, %r1130, %r29, %p867;
	mov.b32 	%r1132, 0;
	mov.b64 	%fd4365, {%r1132, %r1131};
$L__BB0_404:
	setp.lt.s32 	%p868, %r6, 0;
	setp.eq.s32 	%p869, %r31, 1062207488;
	{
	.reg .b32 %temp; 
	mov.b64 	{%temp, %r97}, %fd426;
	}
	abs.f64 	%fd461, %fd426;
	{ // callseq 73, 0
	.param .b64 param0;
	st.param.f64 	[param0], %fd461;
	.param .b64 param1;
	st.param.f64 	[param1], 0d4000000000000000;
	.param .b64 retval0;
	call.uni (retval0), 
	__internal_accurate_pow, 
	(
	param0, 
	param1
	);
	ld.param.f64 	%fd2308, [retval0];
	} // callseq 73
	setp.lt.s32 	%p871, %r97, 0;
	neg.f64 	%fd2310, %fd2308;
	selp.f64 	%fd2311, %fd2310, %fd2308, %p869;
	selp.f64 	%fd2312, %fd2311, %fd2308, %p871;
	setp.eq.f64 	%p872, %fd426, 0d0000000000000000;
	selp.b32 	%r1133, %r97, 0, %p869;
	or.b32  	%r1134, %r1133, 2146435072;
	selp.b32 	%r1135, %r1134, %r1133, %p868;
	mov.b32 	%r1136, 0;
	mov.b64 	%fd2313, {%r1136, %r1135};
	selp.f64 	%fd4388, %fd2313, %fd2312, %p872;
	add.f64 	%fd2314, %fd426, 0d4000000000000000;
	{
	.reg .b32 %temp; 
	mov.b64 	{%temp, %r1137}, %fd2314;
	}
	and.b32  	%r98, %r1137, 2146435072;
	setp.ne.s32 	%p873, %r98, 2146435072;
	mov.f64 	%fd4366, %fd4388;
	@%p873 bra 	$L__BB0_409;
	setp.num.f64 	%p874, %fd426, %fd426;
	@%p874 bra 	$L__BB0_407;
	mov.f64 	%fd2315, 0d4000000000000000;
	add.rn.f64 	%fd4366, %fd426, %fd2315;
	bra.uni 	$L__BB0_409;
$L__BB0_407:
	setp.neu.f64 	%p875, %fd461, 0d7FF0000000000000;
	mov.f64 	%fd4366, %fd4388;
	@%p875 bra 	$L__BB0_409;
	selp.b32 	%r1138, %r30, %r29, %p14;
	selp.b32 	%r1139, %r1138, %r29, %p871;
	mov.b32 	%r1140, 0;
	mov.b64 	%fd4366, {%r1140, %r1139};
$L__BB0_409:
	setp.eq.f64 	%p880, %fd426, 0d3FF0000000000000;
	selp.f64 	%fd2316, 0d3FF0000000000000, %fd4366, %p880;
	setp.eq.f64 	%p881, %fd425, 0d3FF0000000000000;
	selp.f64 	%fd2317, 0d3FF0000000000000, %fd4365, %p881;
	add.f64 	%fd466, %fd2317, %fd2316;
	{
	.reg .b32 %temp; 
	mov.b64 	{%temp, %r99}, %fd448;
	}
	abs.f64 	%fd467, %fd448;
	{ // callseq 74, 0
	.param .b64 param0;
	st.param.f64 	[param0], %fd467;
	.param .b64 param1;
	st.param.f64 	[param1], 0d4000000000000000;
	.param .b64 retval0;
	call.uni (retval0), 
	__internal_accurate_pow, 
	(
	param0, 
	param1
	);
	ld.param.f64 	%fd2318, [retval0];
	} // callseq 74
	setp.lt.s32 	%p882, %r99, 0;
	neg.f64 	%fd2320, %fd2318;
	selp.f64 	%fd2321, %fd2320, %fd2318, %p869;
	selp.f64 	%fd2322, %fd2321, %fd2318, %p882;
	setp.eq.f64 	%p883, %fd448, 0d0000000000000000;
	selp.b32 	%r1141, %r99, 0, %p869;
	or.b32  	%r1142, %r1141, 2146435072;
	selp.b32 	%r1143, %r1142, %r1141, %p868;
	mov.b32 	%r1144, 0;
	mov.b64 	%fd2323, {%r1144, %r1143};
	selp.f64 	%fd4367, %fd2323, %fd2322, %p883;
	add.f64 	%fd2324, %fd448, 0d4000000000000000;
	{
	.reg .b32 %temp; 
	mov.b64 	{%temp, %r1145}, %fd2324;
	}
	and.b32  	%r1146, %r1145, 2146435072;
	setp.ne.s32 	%p884, %r1146, 2146435072;
	@%p884 bra 	$L__BB0_414;
	setp.num.f64 	%p885, %fd448, %fd448;
	@%p885 bra 	$L__BB0_412;
	mov.f64 	%fd2325, 0d4000000000000000;
	add.rn.f64 	%fd4367, %fd448, %fd2325;
	bra.uni 	$L__BB0_414;
$L__BB0_412:
	setp.neu.f64 	%p886, %fd467, 0d7FF0000000000000;
	@%p886 bra 	$L__BB0_414;
	selp.b32 	%r1147, %r30, %r29, %p14;
	selp.b32 	%r1148, %r1147, %r29, %p882;
	mov.b32 	%r1149, 0;
	mov.b64 	%fd4367, {%r1149, %r1148};
$L__BB0_414:
	setp.eq.f64 	%p888, %fd448, 0d3FF0000000000000;
	selp.f64 	%fd2326, 0d3FF0000000000000, %fd4367, %p888;
	mul.f64 	%fd2327, %fd466, 0dC000000000000000;
	div.rn.f64 	%fd472, %fd2327, %fd2326;
	fma.rn.f64 	%fd2328, %fd472, 0d3FF71547652B82FE, 0d4338000000000000;
	{
	.reg .b32 %temp; 
	mov.b64 	{%r100, %temp}, %fd2328;
	}
	mov.f64 	%fd2329, 0dC338000000000000;
	add.rn.f64 	%fd2330, %fd2328, %fd2329;
	fma.rn.f64 	%fd2331, %fd2330, 0dBFE62E42FEFA39EF, %fd472;
	fma.rn.f64 	%fd2332, %fd2330, 0dBC7ABC9E3B39803F, %fd2331;
	fma.rn.f64 	%fd2333, %fd2332, 0d3E5ADE1569CE2BDF, 0d3E928AF3FCA213EA;
	fma.rn.f64 	%fd2334, %fd2333, %fd2332, 0d3EC71DEE62401315;
	fma.rn.f64 	%fd2335, %fd2334, %fd2332, 0d3EFA01997C89EB71;
	fma.rn.f64 	%fd2336, %fd2335, %fd2332, 0d3F2A01A014761F65;
	fma.rn.f64 	%fd2337, %fd2336, %fd2332, 0d3F56C16C1852B7AF;
	fma.rn.f64 	%fd2338, %fd2337, %fd2332, 0d3F81111111122322;
	fma.rn.f64 	%fd2339, %fd2338, %fd2332, 0d3FA55555555502A1;
	fma.rn.f64 	%fd2340, %fd2339, %fd2332, 0d3FC5555555555511;
	fma.rn.f64 	%fd2341, %fd2340, %fd2332, 0d3FE000000000000B;
	fma.rn.f64 	%fd2342, %fd2341, %fd2332, 0d3FF0000000000000;
	fma.rn.f64 	%fd2343, %fd2342, %fd2332, 0d3FF0000000000000;
	{
	.reg .b32 %temp; 
	mov.b64 	{%r101, %temp}, %fd2343;
	}
	{
	.reg .b32 %temp; 
	mov.b64 	{%temp, %r102}, %fd2343;
	}
	shl.b32 	%r1150, %r100, 20;
	add.s32 	%r1151, %r1150, %r102;
	mov.b64 	%fd4368, {%r101, %r1151};
	{
	.reg .b32 %temp; 
	mov.b64 	{%temp, %r1152}, %fd472;
	}
	mov.b32 	%f26, %r1152;
	abs.f32 	%f7, %f26;
	setp.lt.f32 	%p889, %f7, 0f4086232B;
	@%p889 bra 	$L__BB0_417;
	setp.lt.f64 	%p890, %fd472, 0d0000000000000000;
	add.f64 	%fd2344, %fd472, 0d7FF0000000000000;
	selp.f64 	%fd4368, 0d0000000000000000, %fd2344, %p890;
	setp.geu.f32 	%p891, %f7, 0f40874800;
	@%p891 bra 	$L__BB0_417;
	shr.u32 	%r1153, %r100, 31;
	add.s32 	%r1154, %r100, %r1153;
	shr.s32 	%r1155, %r1154, 1;
	shl.b32 	%r1156, %r1155, 20;
	add.s32 	%r1157, %r102, %r1156;
	mov.b64 	%fd2345, {%r101, %r1157};
	sub.s32 	%r1158, %r100, %r1155;
	shl.b32 	%r1159, %r1158, 20;
	add.s32 	%r1160, %r1159, 1072693248;
	mov.b32 	%r1161, 0;
	mov.b64 	%fd2346, {%r1161, %r1160};
	mul.f64 	%fd4368, %fd2346, %fd2345;
$L__BB0_417:
	setp.ne.s32 	%p892, %r92, 2146435072;
	mul.f64 	%fd2347, %fd455, %fd4368;
	mul.f64 	%fd2348, %fd441, 0d3FE0000000000000;
	mul.f64 	%fd477, %fd2348, %fd2347;
	mov.f64 	%fd4369, %fd4385;
	@%p892 bra 	$L__BB0_422;
	setp.num.f64 	%p893, %fd429, %fd429;
	@%p893 bra 	$L__BB0_420;
	mov.f64 	%fd2349, 0d4000000000000000;
	add.rn.f64 	%fd4369, %fd429, %fd2349;
	bra.uni 	$L__BB0_422;
$L__BB0_420:
	setp.neu.f64 	%p894, %fd430, 0d7FF0000000000000;
	mov.f64 	%fd4369, %fd4385;
	@%p894 bra 	$L__BB0_422;
	setp.lt.s32 	%p895, %r91, 0;
	selp.b32 	%r1162, %r30, %r29, %p14;
	selp.b32 	%r1163, %r1162, %r29, %p895;
	mov.b32 	%r1164, 0;
	mov.b64 	%fd4369, {%r1164, %r1163};
$L__BB0_422:
	setp.eq.f64 	%p896, %fd429, 0d3FF0000000000000;
	setp.lt.s32 	%p897, %r6, 0;
	setp.eq.s32 	%p898, %r31, 1062207488;
	add.f64 	%fd2350, %fd4369, 0d3FF0000000000000;
	sqrt.rn.f64 	%fd2351, %fd2350;
	selp.f64 	%fd481, 0d3FF6A09E667F3BCD, %fd2351, %p896;
	{
	.reg .b32 %temp; 
	mov.b64 	{%temp, %r103}, %fd481;
	}
	abs.f64 	%fd482, %fd481;
	{ // callseq 75, 0
	.param .b64 param0;
	st.param.f64 	[param0], %fd482;
	.param .b64 param1;
	st.param.f64 	[param1], 0d4000000000000000;
	.param .b64 retval0;
	call.uni (retval0), 
	__internal_accurate_pow, 
	(
	param0, 
	param1
	);
	ld.param.f64 	%fd2352, [retval0];
	} // callseq 75
	setp.lt.s32 	%p900, %r103, 0;
	neg.f64 	%fd2354, %fd2352;
	selp.f64 	%fd2355, %fd2354, %fd2352, %p898;
	selp.f64 	%fd2356, %fd2355, %fd2352, %p900;
	setp.eq.f64 	%p901, %fd481, 0d0000000000000000;
	selp.b32 	%r1165, %r103, 0, %p898;
	or.b32  	%r1166, %r1165, 2146435072;
	selp.b32 	%r1167, %r1166, %r1165, %p897;
	mov.b32 	%r1168, 0;
	mov.b64 	%fd2357, {%r1168, %r1167};
	selp.f64 	%fd4370, %fd2357, %fd2356, %p901;
	add.f64 	%fd2358, %fd481, 0d4000000000000000;
	{
	.reg .b32 %temp; 
	mov.b64 	{%temp, %r1169}, %fd2358;
	}
	and.b32  	%r1170, %r1169, 2146435072;
	setp.ne.s32 	%p902, %r1170, 2146435072;
	@%p902 bra 	$L__BB0_427;
	setp.num.f64 	%p903, %fd481, %fd481;
	@%p903 bra 	$L__BB0_425;
	mov.f64 	%fd2359, 0d4000000000000000;
	add.rn.f64 	%fd4370, %fd481, %fd2359;
	bra.uni 	$L__BB0_427;
$L__BB0_425:
	setp.neu.f64 	%p904, %fd482, 0d7FF0000000000000;
	@%p904 bra 	$L__BB0_427;
	selp.b32 	%r1171, %r30, %r29, %p14;
	selp.b32 	%r1172, %r1171, %r29, %p900;
	mov.b32 	%r1173, 0;
	mov.b64 	%fd4370, {%r1173, %r1172};
$L__BB0_427:
	setp.lt.f64 	%p906, %fd428, 0d0000000000000000;
	setp.eq.f64 	%p907, %fd481, 0d3FF0000000000000;
	selp.f64 	%fd2361, 0d3FF0000000000000, %fd4370, %p907;
	div.rn.f64 	%fd2362, %fd426, %fd2361;
	mul.f64 	%fd2363, %fd2362, 0d4010000000000000;
	mul.f64 	%fd487, %fd2363, 0d40407307FD73E4E4;
	mov.f64 	%fd4371, 0d0000000000000000;
	@%p906 bra 	$L__BB0_430;
	setp.ltu.f64 	%p908, %fd428, 0d0000000000000000;
	setp.geu.f64 	%p909, %fd428, %fd4269;
	mov.f64 	%fd4371, 0d3FF0000000000000;
	or.pred  	%p910, %p908, %p909;
	@%p910 bra 	$L__BB0_430;
	setp.lt.s32 	%p911, %r14, 0;
	setp.eq.s32 	%p912, %r35, 1072693248;
	setp.lt.s32 	%p914, %r10, 0;
	setp.eq.s32 	%p915, %r36, 1073741824;
	setp.lt.s32 	%p917, %r6, 0;
	setp.eq.s32 	%p918, %r31, 1062207488;
	setp.lt.s32 	%p920, %r2, 0;
	setp.eq.s32 	%p921, %r37, 1072693248;
	{
	.reg .b32 %temp; 
	mov.b64 	{%temp, %r1174}, %fd428;
	}
	abs.f64 	%fd2365, %fd428;
	setp.lt.s32 	%p923, %r1174, 0;
	setp.eq.f64 	%p924, %fd428, 0d0000000000000000;
	setp.eq.f64 	%p925, %fd2365, 0d7FF0000000000000;
	setp.eq.f64 	%p926, %fd428, 0d3FF0000000000000;
	ld.f64 	%fd2367, [%rd13];
	{ // callseq 76, 0
	.param .b64 param0;
	st.param.f64 	[param0], %fd2365;
	.param .b64 param1;
	st.param.f64 	[param1], 0d3FF0000000000000;
	.param .b64 retval0;
	call.uni (retval0), 
	__internal_accurate_pow, 
	(
	param0, 
	param1
	);
	ld.param.f64 	%fd2368, [retval0];
	} // callseq 76
	neg.f64 	%fd2370, %fd2368;
	selp.f64 	%fd2371, %fd2370, %fd2368, %p921;
	selp.f64 	%fd2372, %fd2371, %fd2368, %p923;
	selp.b32 	%r1175, %r1174, 0, %p921;
	or.b32  	%r1176, %r1175, 2146435072;
	selp.b32 	%r1177, %r1176, %r1175, %p920;
	mov.b32 	%r1178, 0;
	mov.b64 	%fd2373, {%r1178, %r1177};
	selp.f64 	%fd2374, %fd2373, %fd2372, %p924;
	add.f64 	%fd2375, %fd428, 0d3FF0000000000000;
	{
	.reg .b32 %temp; 
	mov.b64 	{%temp, %r1179}, %fd2375;
	}
	and.b32  	%r1180, %r1179, 2146435072;
	setp.eq.s32 	%p927, %r1180, 2146435072;
	and.b32  	%r1181, %r2, 2146435072;
	setp.eq.s32 	%p928, %r1181, 1072693248;
	and.b32  	%r1182, %r2, 2147483647;
	setp.ne.s32 	%p929, %r1182, 1071644672;
	selp.b32 	%r1183, %r41, %r40, %p929;
	selp.b32 	%r1184, %r1183, %r40, %p928;
	selp.b32 	%r1185, %r1184, %r40, %p923;
	mov.b64 	%fd2376, {%r1178, %r1185};
	selp.f64 	%fd2377, %fd2376, %fd2374, %p925;
	selp.f64 	%fd2378, %fd2377, %fd2374, %p927;
	selp.f64 	%fd2379, 0d3FF0000000000000, %fd2378, %p926;
	fma.rn.f64 	%fd2380, %fd2367, %fd2379, 0d0000000000000000;
	ld.f64 	%fd2381, [%rd13+8];
	mul.f64 	%fd2382, %fd2381, 0d3FE0000000000000;
	{ // callseq 77, 0
	.param .b64 param0;
	st.param.f64 	[param0], %fd2365;
	.param .b64 param1;
	st.param.f64 	[param1], 0d4000000000000000;
	.param .b64 retval0;
	call.uni (retval0), 
	__internal_accurate_pow, 
	(
	param0, 
	param1
	);
	ld.param.f64 	%fd2383, [retval0];
	} // callseq 77
	neg.f64 	%fd2385, %fd2383;
	selp.f64 	%fd2386, %fd2385, %fd2383, %p918;
	selp.f64 	%fd2387, %fd2386, %fd2383, %p923;
	selp.b32 	%r1186, %r1174, 0, %p918;
	or.b32  	%r1187, %r1186, 2146435072;
	selp.b32 	%r1188, %r1187, %r1186, %p917;
	mov.b64 	%fd2388, {%r1178, %r1188};
	selp.f64 	%fd2389, %fd2388, %fd2387, %p924;
	add.f64 	%fd2390, %fd428, 0d4000000000000000;
	{
	.reg .b32 %temp; 
	mov.b64 	{%temp, %r1189}, %fd2390;
	}
	and.b32  	%r1190, %r1189, 2146435072;
	setp.eq.s32 	%p930, %r1190, 2146435072;
	and.b32  	%r1191, %r6, 2146435072;
	setp.eq.s32 	%p931, %r1191, 1062207488;
	and.b32  	%r1192, %r6, 2147483647;
	setp.ne.s32 	%p932, %r1192, 1071644672;
	selp.b32 	%r1193, %r30, %r29, %p932;
	selp.b32 	%r1194, %r1193, %r29, %p931;
	selp.b32 	%r1195, %r1194, %r29, %p923;
	mov.b64 	%fd2391, {%r1178, %r1195};
	selp.f64 	%fd2392, %fd2391, %fd2389, %p925;
	selp.f64 	%fd2393, %fd2392, %fd2389, %p930;
	selp.f64 	%fd2394, 0d3FF0000000000000, %fd2393, %p926;
	fma.rn.f64 	%fd2395, %fd2382, %fd2394, %fd2380;
	ld.f64 	%fd2396, [%rd13+16];
	div.rn.f64 	%fd2397, %fd2396, 0d4008000000000000;
	{ // callseq 78, 0
	.param .b64 param0;
	st.param.f64 	[param0], %fd2365;
	.param .b64 param1;
	st.param.f64 	[param1], 0d4008000000000000;
	.param .b64 retval0;
	call.uni (retval0), 
	__internal_accurate_pow, 
	(
	param0, 
	param1
	);
	ld.param.f64 	%fd2398, [retval0];
	} // callseq 78
	neg.f64 	%fd2400, %fd2398;
	selp.f64 	%fd2401, %fd2400, %fd2398, %p915;
	selp.f64 	%fd2402, %fd2401, %fd2398, %p923;
	selp.b32 	%r1196, %r1174, 0, %p915;
	or.b32  	%r1197, %r1196, 2146435072;
	selp.b32 	%r1198, %r1197, %r1196, %p914;
	mov.b64 	%fd2403, {%r1178, %r1198};
	selp.f64 	%fd2404, %fd2403, %fd2402, %p924;
	add.f64 	%fd2405, %fd428, 0d4008000000000000;
	{
	.reg .b32 %temp; 
	mov.b64 	{%temp, %r1199}, %fd2405;
	}
	and.b32  	%r1200, %r1199, 2146435072;
	setp.eq.s32 	%p933, %r1200, 2146435072;
	and.b32  	%r1201, %r10, 2146435072;
	setp.eq.s32 	%p934, %r1201, 1073741824;
	and.b32  	%r1202, %r10, 2147483647;
	setp.ne.s32 	%p935, %r1202, 1071644672;
	selp.b32 	%r1203, %r39, %r38, %p935;
	selp.b32 	%r1204, %r1203, %r38, %p934;
	selp.b32 	%r1205, %r1204, %r38, %p923;
	mov.b64 	%fd2406, {%r1178, %r1205};
	selp.f64 	%fd2407, %fd2406, %fd2404, %p925;
	selp.f64 	%fd2408, %fd2407, %fd2404, %p933;
	selp.f64 	%fd2409, 0d3FF0000000000000, %fd2408, %p926;
	fma.rn.f64 	%fd2410, %fd2397, %fd2409, %fd2395;
	ld.f64 	%fd2411, [%rd13+24];
	mul.f64 	%fd2412, %fd2411, 0d3FD0000000000000;
	{ // callseq 79, 0
	.param .b64 param0;
	st.param.f64 	[param0], %fd2365;
	.param .b64 param1;
	st.param.f64 	[param1], 0d4010000000000000;
	.param .b64 retval0;
	call.uni (retval0), 
	__internal_accurate_pow, 
	(
	param0, 
	param1
	);
	ld.param.f64 	%fd2413, [retval0];
	} // callseq 79
	neg.f64 	%fd2415, %fd2413;
	selp.f64 	%fd2416, %fd2415, %fd2413, %p912;
	selp.f64 	%fd2417, %fd2416, %fd2413, %p923;
	selp.b32 	%r1206, %r1174, 0, %p912;
	or.b32  	%r1207, %r1206, 2146435072;
	selp.b32 	%r1208, %r1207, %r1206, %p911;
	mov.b64 	%fd2418, {%r1178, %r1208};
	selp.f64 	%fd2419, %fd2418, %fd2417, %p924;
	add.f64 	%fd2420, %fd428, 0d4010000000000000;
	{
	.reg .b32 %temp; 
	mov.b64 	{%temp, %r1209}, %fd2420;
	}
	and.b32  	%r1210, %r1209, 2146435072;
	setp.eq.s32 	%p936, %r1210, 2146435072;
	and.b32  	%r1211, %r14, 2146435072;
	setp.eq.s32 	%p937, %r1211, 1072693248;
	and.b32  	%r1212, %r14, 2147483647;
	setp.ne.s32 	%p938, %r1212, 1071644672;
	or.b32  	%r1213, %r42, -2147483648;
	selp.b32 	%r1214, %r1213, %r42, %p938;
	selp.b32 	%r1215, %r1214, %r42, %p937;
	selp.b32 	%r1216, %r1215, %r42, %p923;
	mov.b64 	%fd2421, {%r1178, %r1216};
	selp.f64 	%fd2422, %fd2421, %fd2419, %p925;
	selp.f64 	%fd2423, %fd2422, %fd2419, %p936;
	selp.f64 	%fd2424, 0d3FF0000000000000, %fd2423, %p926;
	fma.rn.f64 	%fd4371, %fd2412, %fd2424, %fd2410;
$L__BB0_430:
	ld.param.f64 	%fd4257, [_Z23distributor_probabilityddPdS_iS_i_param_1];
	ld.param.f64 	%fd4237, [_Z23distributor_probabilityddPdS_iS_i_param_0];
	and.b32  	%r1217, %r6, 2146435072;
	setp.eq.s32 	%p939, %r1217, 1062207488;
	and.b32  	%r1218, %r6, 2147483647;
	setp.ne.s32 	%p940, %r1218, 1071644672;
	and.pred  	%p15, %p939, %p940;
	setp.ne.s32 	%p941, %r92, 2146435072;
	fma.rn.f64 	%fd490, %fd4237, %fd4371, %fd4257;
	mov.f64 	%fd4372, %fd4385;
	@%p941 bra 	$L__BB0_435;
	setp.num.f64 	%p942, %fd429, %fd429;
	@%p942 bra 	$L__BB0_433;
	mov.f64 	%fd2425, 0d4000000000000000;
	add.rn.f64 	%fd4372, %fd429, %fd2425;
	bra.uni 	$L__BB0_435;
$L__BB0_433:
	setp.neu.f64 	%p943, %fd430, 0d7FF0000000000000;
	mov.f64 	%fd4372, %fd4385;
	@%p943 bra 	$L__BB0_435;
	setp.lt.s32 	%p944, %r91, 0;
	selp.b32 	%r1219, %r30, %r29, %p15;
	selp.b32 	%r1220, %r1219, %r29, %p944;
	mov.b32 	%r1221, 0;
	mov.b64 	%fd4372, {%r1221, %r1220};
$L__BB0_435:
	setp.eq.f64 	%p945, %fd429, 0d3FF0000000000000;
	setp.lt.s32 	%p946, %r6, 0;
	setp.eq.s32 	%p947, %r31, 1062207488;
	add.f64 	%fd2426, %fd4372, 0d3FF0000000000000;
	sqrt.rn.f64 	%fd2427, %fd2426;
	selp.f64 	%fd494, 0d3FF6A09E667F3BCD, %fd2427, %p945;
	rcp.rn.f64 	%fd495, %fd494;
	{
	.reg .b32 %temp; 
	mov.b64 	{%temp, %r104}, %fd495;
	}
	abs.f64 	%fd496, %fd495;
	{ // callseq 80, 0
	.param .b64 param0;
	st.param.f64 	[param0], %fd496;
	.param .b64 param1;
	st.param.f64 	[param1], 0d4000000000000000;
	.param .b64 retval0;
	call.uni (retval0), 
	__internal_accurate_pow, 
	(
	param0, 
	param1
	);
	ld.param.f64 	%fd2428, [retval0];
	} // callseq 80
	setp.lt.s32 	%p949, %r104, 0;
	neg.f64 	%fd2430, %fd2428;
	selp.f64 	%fd2431, %fd2430, %fd2428, %p947;
	selp.f64 	%fd2432, %fd2431, %fd2428, %p949;
	setp.eq.f64 	%p950, %fd495, 0d0000000000000000;
	selp.b32 	%r1222, %r104, 0, %p947;
	or.b32  	%r1223, %r1222, 2146435072;
	selp.b32 	%r1224, %r1223, %r1222, %p946;
	mov.b32 	%r1225, 0;
	mov.b64 	%fd2433, {%r1225, %r1224};
	selp.f64 	%fd4373, %fd2433, %fd2432, %p950;
	add.f64 	%fd2434, %fd495, 0d4000000000000000;
	{
	.reg .b32 %temp; 
	mov.b64 	{%temp, %r1226}, %fd2434;
	}
	and.b32  	%r1227, %r1226, 2146435072;
	setp.ne.s32 	%p951, %r1227, 2146435072;
	@%p951 bra 	$L__BB0_440;
	setp.num.f64 	%p952, %fd495, %fd495;
	@%p952 bra 	$L__BB0_438;
	mov.f64 	%fd2435, 0d4000000000000000;
	add.rn.f64 	%fd4373, %fd495, %fd2435;
	bra.uni 	$L__BB0_440;
$L__BB0_438:
	setp.neu.f64 	%p953, %fd496, 0d7FF0000000000000;
	@%p953 bra 	$L__BB0_440;
	selp.b32 	%r1228, %r30, %r29, %p15;
	selp.b32 	%r1229, %r1228, %r29, %p949;
	mov.b32 	%r1230, 0;
	mov.b64 	%fd4373, {%r1230, %r1229};
$L__BB0_440:
	setp.ne.s32 	%p955, %r96, 2146435072;
	setp.eq.f64 	%p956, %fd495, 0d3FF0000000000000;
	selp.f64 	%fd2436, 0d3FF0000000000000, %fd4373, %p956;
	neg.f64 	%fd2437, %fd490;
	mul.f64 	%fd501, %fd2436, %fd2437;
	mov.f64 	%fd4374, %fd4387;
	@%p955 bra 	$L__BB0_445;
	setp.num.f64 	%p957, %fd425, %fd425;
	@%p957 bra 	$L__BB0_443;
	mov.f64 	%fd2438, 0d4000000000000000;
	add.rn.f64 	%fd4374, %fd425, %fd2438;
	bra.uni 	$L__BB0_445;
$L__BB0_443:
	setp.neu.f64 	%p958, %fd456, 0d7FF0000000000000;
	mov.f64 	%fd4374, %fd4387;
	@%p958 bra 	$L__BB0_445;
	setp.lt.s32 	%p959, %r95, 0;
	selp.b32 	%r1231, %r30, %r29, %p15;
	selp.b32 	%r1232, %r1231, %r29, %p959;
	mov.b32 	%r1233, 0;
	mov.b64 	%fd4374, {%r1233, %r1232};
$L__BB0_445:
	setp.ne.s32 	%p960, %r98, 2146435072;
	mov.f64 	%fd4375, %fd4388;
	@%p960 bra 	$L__BB0_450;
	setp.num.f64 	%p961, %fd426, %fd426;
	@%p961 bra 	$L__BB0_448;
	mov.f64 	%fd2439, 0d4000000000000000;
	add.rn.f64 	%fd4375, %fd426, %fd2439;
	bra.uni 	$L__BB0_450;
$L__BB0_448:
	setp.neu.f64 	%p962, %fd461, 0d7FF0000000000000;
	mov.f64 	%fd4375, %fd4388;
	@%p962 bra 	$L__BB0_450;
	setp.lt.s32 	%p963, %r97, 0;
	selp.b32 	%r1234, %r30, %r29, %p15;
	selp.b32 	%r1235, %r1234, %r29, %p963;
	mov.b32 	%r1236, 0;
	mov.b64 	%fd4375, {%r1236, %r1235};
$L__BB0_450:
	setp.eq.f64 	%p964, %fd426, 0d3FF0000000000000;
	setp.lt.s32 	%p965, %r6, 0;
	setp.eq.s32 	%p966, %r31, 1062207488;
	selp.f64 	%fd2440, 0d3FF0000000000000, %fd4375, %p964;
	setp.eq.f64 	%p968, %fd425, 0d3FF0000000000000;
	selp.f64 	%fd2441, 0d3FF0000000000000, %fd4374, %p968;
	add.f64 	%fd508, %fd2441, %fd2440;
	{
	.reg .b32 %temp; 
	mov.b64 	{%temp, %r105}, %fd494;
	}
	abs.f64 	%fd509, %fd494;
	{ // callseq 81, 0
	.param .b64 param0;
	st.param.f64 	[param0], %fd509;
	.param .b64 param1;
	st.param.f64 	[param1], 0d4000000000000000;
	.param .b64 retval0;
	call.uni (retval0), 
	__internal_accurate_pow, 
	(
	param0, 
	param1
	);
	ld.param.f64 	%fd2442, [retval0];
	} // callseq 81
	setp.lt.s32 	%p969, %r105, 0;
	neg.f64 	%fd2444, %fd2442;
	selp.f64 	%fd2445, %fd2444, %fd2442, %p966;
	selp.f64 	%fd2446, %fd2445, %fd2442, %p969;
	setp.eq.f64 	%p970, %fd494, 0d0000000000000000;
	selp.b32 	%r1237, %r105, 0, %p966;
	or.b32  	%r1238, %r1237, 2146435072;
	selp.b32 	%r1239, %r1238, %r1237, %p965;
	mov.b32 	%r1240, 0;
	mov.b64 	%fd2447, {%r1240, %r1239};
	selp.f64 	%fd4376, %fd2447, %fd2446, %p970;
	add.f64 	%fd2448, %fd494, 0d4000000000000000;
	{
	.reg .b32 %temp; 
	mov.b64 	{%temp, %r1241}, %fd2448;
	}
	and.b32  	%r1242, %r1241, 2146435072;
	setp.ne.s32 	%p971, %r1242, 2146435072;
	@%p971 bra 	$L__BB0_455;
	setp.num.f64 	%p972, %fd494, %fd494;
	@%p972 bra 	$L__BB0_453;
	mov.f64 	%fd2449, 0d4000000000000000;
	add.rn.f64 	%fd4376, %fd494, %fd2449;
	bra.uni 	$L__BB0_455;
$L__BB0_453:
	setp.neu.f64 	%p973, %fd509, 0d7FF0000000000000;
	@%p973 bra 	$L__BB0_455;
	selp.b32 	%r1243, %r30, %r29, %p15;
	selp.b32 	%r1244, %r1243, %r29, %p969;
	mov.b32 	%r1245, 0;
	mov.b64 	%fd4376, {%r1245, %r1244};
$L__BB0_455:
	setp.eq.f64 	%p975, %fd494, 0d3FF0000000000000;
	selp.f64 	%fd2450, 0d3FF0000000000000, %fd4376, %p975;
	mul.f64 	%fd2451, %fd508, 0dC000000000000000;
	div.rn.f64 	%fd514, %fd2451, %fd2450;
	fma.rn.f64 	%fd2452, %fd514, 0d3FF71547652B82FE, 0d4338000000000000;
	{
	.reg .b32 %temp; 
	mov.b64 	{%r106, %temp}, %fd2452;
	}
	mov.f64 	%fd2453, 0dC338000000000000;
	add.rn.f64 	%fd2454, %fd2452, %fd2453;
	fma.rn.f64 	%fd2455, %fd2454, 0dBFE62E42FEFA39EF, %fd514;
	fma.rn.f64 	%fd2456, %fd2454, 0dBC7ABC9E3B39803F, %fd2455;
	fma.rn.f64 	%fd2457, %fd2456, 0d3E5ADE1569CE2BDF, 0d3E928AF3FCA213EA;
	fma.rn.f64 	%fd2458, %fd2457, %fd2456, 0d3EC71DEE62401315;
	fma.rn.f64 	%fd2459, %fd2458, %fd2456, 0d3EFA01997C89EB71;
	fma.rn.f64 	%fd2460, %fd2459, %fd2456, 0d3F2A01A014761F65;
	fma.rn.f64 	%fd2461, %fd2460, %fd2456, 0d3F56C16C1852B7AF;
	fma.rn.f64 	%fd2462, %fd2461, %fd2456, 0d3F81111111122322;
	fma.rn.f64 	%fd2463, %fd2462, %fd2456, 0d3FA55555555502A1;
	fma.rn.f64 	%fd2464, %fd2463, %fd2456, 0d3FC5555555555511;
	fma.rn.f64 	%fd2465, %fd2464, %fd2456, 0d3FE000000000000B;
	fma.rn.f64 	%fd2466, %fd2465, %fd2456, 0d3FF0000000000000;
	fma.rn.f64 	%fd2467, %fd2466, %fd2456, 0d3FF0000000000000;
	{
	.reg .b32 %temp; 
	mov.b64 	{%r107, %temp}, %fd2467;
	}
	{
	.reg .b32 %temp; 
	mov.b64 	{%temp, %r108}, %fd2467;
	}
	shl.b32 	%r1246, %r106, 20;
	add.s32 	%r1247, %r1246, %r108;
	mov.b64 	%fd4377, {%r107, %r1247};
	{
	.reg .b32 %temp; 
	mov.b64 	{%temp, %r1248}, %fd514;
	}
	mov.b32 	%f27, %r1248;
	abs.f32 	%f8, %f27;
	setp.lt.f32 	%p976, %f8, 0f4086232B;
	@%p976 bra 	$L__BB0_458;
	setp.lt.f64 	%p977, %fd514, 0d0000000000000000;
	add.f64 	%fd2468, %fd514, 0d7FF0000000000000;
	selp.f64 	%fd4377, 0d0000000000000000, %fd2468, %p977;
	setp.geu.f32 	%p978, %f8, 0f40874800;
	@%p978 bra 	$L__BB0_458;
	shr.u32 	%r1249, %r106, 31;
	add.s32 	%r1250, %r106, %r1249;
	shr.s32 	%r1251, %r1250, 1;
	shl.b32 	%r1252, %r1251, 20;
	add.s32 	%r1253, %r108, %r1252;
	mov.b64 	%fd2469, {%r107, %r1253};
	sub.s32 	%r1254, %r106, %r1251;
	shl.b32 	%r1255, %r1254, 20;
	add.s32 	%r1256, %r1255, 1072693248;
	mov.b32 	%r1257, 0;
	mov.b64 	%fd2470, {%r1257, %r1256};
	mul.f64 	%fd4377, %fd2470, %fd2469;
$L__BB0_458:
	setp.ne.s32 	%p979, %r92, 2146435072;
	mul.f64 	%fd2471, %fd501, %fd4377;
	mul.f64 	%fd2472, %fd487, 0d3FE0000000000000;
	mul.f64 	%fd519, %fd2472, %fd2471;
	mul.f64 	%fd520, %fd427, 0dC000000000000000;
	mov.f64 	%fd4378, %fd4385;
	@%p979 bra 	$L__BB0_463;
	setp.num.f64 	%p980, %fd429, %fd429;
	@%p980 bra 	$L__BB0_461;
	mov.f64 	%fd2473, 0d4000000000000000;
	add.rn.f64 	%fd4378, %fd429, %fd2473;
	bra.uni 	$L__BB0_463;
$L__BB0_461:
	setp.neu.f64 	%p981, %fd430, 0d7FF0000000000000;
	mov.f64 	%fd4378, %fd4385;
	@%p981 bra 	$L__BB0_463;
	setp.lt.s32 	%p982, %r91, 0;
	selp.b32 	%r1258, %r30, %r29, %p15;
	selp.b32 	%r1259, %r1258, %r29, %p982;
	mov.b32 	%r1260, 0;
	mov.b64 	%fd4378, {%r1260, %r1259};
$L__BB0_463:
	setp.eq.f64 	%p983, %fd429, 0d3FF0000000000000;
	setp.lt.s32 	%p984, %r6, 0;
	setp.eq.s32 	%p985, %r31, 1062207488;
	add.f64 	%fd2474, %fd4378, 0d3FF0000000000000;
	sqrt.rn.f64 	%fd2475, %fd2474;
	rcp.rn.f64 	%fd2476, %fd2475;
	selp.f64 	%fd524, 0d3FE6A09E667F3BCC, %fd2476, %p983;
	{
	.reg .b32 %temp; 
	mov.b64 	{%temp, %r109}, %fd524;
	}
	abs.f64 	%fd525, %fd524;
	{ // callseq 82, 0
	.param .b64 param0;
	st.param.f64 	[param0], %fd525;
	.param .b64 param1;
	st.param.f64 	[param1], 0d4000000000000000;
	.param .b64 retval0;
	call.uni (retval0), 
	__internal_accurate_pow, 
	(
	param0, 
	param1
	);
	ld.param.f64 	%fd2477, [retval0];
	} // callseq 82
	setp.lt.s32 	%p987, %r109, 0;
	neg.f64 	%fd2479, %fd2477;
	selp.f64 	%fd2480, %fd2479, %fd2477, %p985;
	selp.f64 	%fd2481, %fd2480, %fd2477, %p987;
	setp.eq.f64 	%p988, %fd524, 0d0000000000000000;
	selp.b32 	%r1261, %r109, 0, %p985;
	or.b32  	%r1262, %r1261, 2146435072;
	selp.b32 	%r1263, %r1262, %r1261, %p984;
	mov.b32 	%r1264, 0;
	mov.b64 	%fd2482, {%r1264, %r1263};
	selp.f64 	%fd4379, %fd2482, %fd2481, %p988;
	add.f64 	%fd2483, %fd524, 0d4000000000000000;
	{
	.reg .b32 %temp; 
	mov.b64 	{%temp, %r1265}, %fd2483;
	}
	and.b32  	%r1266, %r1265, 2146435072;
	setp.ne.s32 	%p989, %r1266, 2146435072;
	@%p989 bra 	$L__BB0_468;
	setp.num.f64 	%p990, %fd524, %fd524;
	@%p990 bra 	$L__BB0_466;
	mov.f64 	%fd2484, 0d4000000000000000;
	add.rn.f64 	%fd4379, %fd524, %fd2484;
	bra.uni 	$L__BB0_468;
$L__BB0_466:
	setp.neu.f64 	%p991, %fd525, 0d7FF0000000000000;
	@%p991 bra 	$L__BB0_468;
	selp.b32 	%r1267, %r30, %r29, %p15;
	selp.b32 	%r1268, %r1267, %r29, %p987;
	mov.b32 	%r1269, 0;
	mov.b64 	%fd4379, {%r1269, %r1268};
$L__BB0_468:
	setp.ne.s32 	%p993, %r96, 2146435072;
	setp.eq.f64 	%p994, %fd524, 0d3FF0000000000000;
	selp.f64 	%fd2485, 0d3FF0000000000000, %fd4379, %p994;
	div.rn.f64 	%fd2486, %fd520, %fd98;
	mul.f64 	%fd530, %fd2486, %fd2485;
	mov.f64 	%fd4380, %fd4387;
	@%p993 bra 	$L__BB0_473;
	setp.num.f64 	%p995, %fd425, %fd425;
	@%p995 bra 	$L__BB0_471;
	mov.f64 	%fd2487, 0d4000000000000000;
	add.rn.f64 	%fd4380, %fd425, %fd2487;
	bra.uni 	$L__BB0_473;
$L__BB0_471:
	setp.neu.f64 	%p996, %fd456, 0d7FF0000000000000;
	mov.f64 	%fd4380, %fd4387;
	@%p996 bra 	$L__BB0_473;
	setp.lt.s32 	%p997, %r95, 0;
	selp.b32 	%r1270, %r30, %r29, %p15;
	selp.b32 	%r1271, %r1270, %r29, %p997;
	mov.b32 	%r1272, 0;
	mov.b64 	%fd4380, {%r1272, %r1271};
$L__BB0_473:
	setp.ne.s32 	%p998, %r98, 2146435072;
	mov.f64 	%fd4381, %fd4388;
	@%p998 bra 	$L__BB0_478;
	setp.num.f64 	%p999, %fd426, %fd426;
	@%p999 bra 	$L__BB0_476;
	mov.f64 	%fd2488, 0d4000000000000000;
	add.rn.f64 	%fd4381, %fd426, %fd2488;
	bra.uni 	$L__BB0_478;
$L__BB0_476:
	setp.neu.f64 	%p1000, %fd461, 0d7FF0000000000000;
	mov.f64 	%fd4381, %fd4388;
	@%p1000 bra 	$L__BB0_478;
	setp.lt.s32 	%p1001, %r97, 0;
	selp.b32 	%r1273, %r30, %r29, %p15;
	selp.b32 	%r1274, %r1273, %r29, %p1001;
	mov.b32 	%r1275, 0;
	mov.b64 	%fd4381, {%r1275, %r1274};
$L__BB0_478:
	setp.eq.f64 	%p1002, %fd426, 0d3FF0000000000000;
	setp.ne.s32 	%p1003, %r92, 2146435072;
	selp.f64 	%fd2489, 0d3FF0000000000000, %fd4381, %p1002;
	setp.eq.f64 	%p1004, %fd425, 0d3FF0000000000000;
	selp.f64 	%fd2490, 0d3FF0000000000000, %fd4380, %p1004;
	add.f64 	%fd537, %fd2490, %fd2489;
	mov.f64 	%fd4382, %fd4385;
	@%p1003 bra 	$L__BB0_483;
	setp.num.f64 	%p1005, %fd429, %fd429;
	@%p1005 bra 	$L__BB0_481;
	mov.f64 	%fd2491, 0d4000000000000000;
	add.rn.f64 	%fd4382, %fd429, %fd2491;
	bra.uni 	$L__BB0_483;
$L__BB0_481:
	setp.neu.f64 	%p1006, %fd430, 0d7FF0000000000000;
	mov.f64 	%fd4382, %fd4385;
	@%p1006 bra 	$L__BB0_483;
	setp.lt.s32 	%p1007, %r91, 0;
	selp.b32 	%r1276, %r30, %r29, %p15;
	selp.b32 	%r1277, %r1276, %r29, %p1007;
	mov.b32 	%r1278, 0;
	mov.b64 	%fd4382, {%r1278, %r1277};
$L__BB0_483:
	setp.eq.f64 	%p1008, %fd429, 0d3FF0000000000000;
	setp.lt.s32 	%p1009, %r6, 0;
	setp.eq.s32 	%p1010, %r31, 1062207488;
	add.f64 	%fd2492, %fd4382, 0d3FF0000000000000;
	sqrt.rn.f64 	%fd2493, %fd2492;
	selp.f64 	%fd541, 0d3FF6A09E667F3BCD, %fd2493, %p1008;
	{
	.reg .b32 %temp; 
	mov.b64 	{%temp, %r110}, %fd541;
	}
	abs.f64 	%fd542, %fd541;
	{ // callseq 83, 0
	.param .b64 param0;
	st.param.f64 	[param0], %fd542;
	.param .b64 param1;
	st.param.f64 	[param1], 0d4000000000000000;
	.param .b64 retval0;
	call.uni (retval0), 
	__internal_accurate_pow, 
	(
	param0, 
	param1
	);
	ld.param.f64 	%fd2494, [retval0];
	} // callseq 83
	setp.lt.s32 	%p1012, %r110, 0;
	neg.f64 	%fd2496, %fd2494;
	selp.f64 	%fd2497, %fd2496, %fd2494, %p1010;
	selp.f64 	%fd2498, %fd2497, %fd2494, %p1012;
	setp.eq.f64 	%p1013, %fd541, 0d0000000000000000;
	selp.b32 	%r1279, %r110, 0, %p1010;
	or.b32  	%r1280, %r1279, 2146435072;
	selp.b32 	%r1281, %r1280, %r1279, %p1009;
	mov.b32 	%r1282, 0;
	mov.b64 	%fd2499, {%r1282, %r1281};
	selp.f64 	%fd4383, %fd2499, %fd2498, %p1013;
	add.f64 	%fd2500, %fd541, 0d4000000000000000;
	{
	.reg .b32 %temp; 
	mov.b64 	{%temp, %r1283}, %fd2500;
	}
	and.b32  	%r1284, %r1283, 2146435072;
	setp.ne.s32 	%p1014, %r1284, 2146435072;
	@%p1014 bra 	$L__BB0_488;
	setp.num.f64 	%p1015, %fd541, %fd541;
	@%p1015 bra 	$L__BB0_486;
	mov.f64 	%fd2501, 0d4000000000000000;
	add.rn.f64 	%fd4383, %fd541, %fd2501;
	bra.uni 	$L__BB0_488;
$L__BB0_486:
	setp.neu.f64 	%p1016, %fd542, 0d7FF0000000000000;
	@%p1016 bra 	$L__BB0_488;
	selp.b32 	%r1285, %r30, %r29, %p15;
	selp.b32 	%r1286, %r1285, %r29, %p1012;
	mov.b32 	%r1287, 0;
	mov.b64 	%fd4383, {%r1287, %r1286};
$L__BB0_488:
	or.b32  	%r111, %r38, -2147483648;
	or.b32  	%r112, %r40, -2147483648;
	setp.lt.f64 	%p1018, %fd428, 0d0000000000000000;
	setp.eq.f64 	%p1019, %fd541, 0d3FF0000000000000;
	selp.f64 	%fd2503, 0d3FF0000000000000, %fd4383, %p1019;
	div.rn.f64 	%fd2504, %fd537, %fd2503;
	fma.rn.f64 	%fd2505, %fd2504, 0d4000000000000000, 0dBFF0000000000000;
	mul.f64 	%fd2506, %fd530, %fd2505;
	mul.f64 	%fd547, %fd2506, 0d40407307FD73E4E4;
	mov.f64 	%fd4384, 0d0000000000000000;
	@%p1018 bra 	$L__BB0_491;
	setp.ltu.f64 	%p1020, %fd428, 0d0000000000000000;
	setp.geu.f64 	%p1021, %fd428, %fd4269;
	mov.f64 	%fd4384, 0d3FF0000000000000;
	or.pred  	%p1022, %p1020, %p1021;
	@%p1022 bra 	$L__BB0_491;
	setp.lt.s32 	%p1023, %r14, 0;
	setp.eq.s32 	%p1024, %r35, 1072693248;
	setp.lt.s32 	%p1026, %r10, 0;
	setp.eq.s32 	%p1027, %r36, 1073741824;
	setp.lt.s32 	%p1029, %r6, 0;
	setp.eq.s32 	%p1030, %r31, 1062207488;
	setp.lt.s32 	%p1032, %r2, 0;
	setp.eq.s32 	%p1033, %r37, 1072693248;
	{
	.reg .b32 %temp; 
	mov.b64 	{%temp, %r1288}, %fd428;
	}
	abs.f64 	%fd2508, %fd428;
	setp.lt.s32 	%p1035, %r1288, 0;
	setp.eq.f64 	%p1036, %fd428, 0d0000000000000000;
	setp.eq.f64 	%p1037, %fd2508, 0d7FF0000000000000;
	setp.eq.f64 	%p1038, %fd428, 0d3FF0000000000000;
	ld.f64 	%fd2510, [%rd13];
	{ // callseq 84, 0
	.param .b64 param0;
	st.param.f64 	[param0], %fd2508;
	.param .b64 param1;
	st.param.f64 	[param1], 0d3FF0000000000000;
	.param .b64 retval0;
	call.uni (retval0), 
	__internal_accurate_pow, 
	(
	param0, 
	param1
	);
	ld.param.f64 	%fd2511, [retval0];
	} // callseq 84
	neg.f64 	%fd2513, %fd2511;
	selp.f64 	%fd2514, %fd2513, %fd2511, %p1033;
	selp.f64 	%fd2515, %fd2514, %fd2511, %p1035;
	selp.b32 	%r1289, %r1288, 0, %p1033;
	or.b32  	%r1290, %r1289, 2146435072;
	selp.b32 	%r1291, %r1290, %r1289, %p1032;
	mov.b32 	%r1292, 0;
	mov.b64 	%fd2516, {%r1292, %r1291};
	selp.f64 	%fd2517, %fd2516, %fd2515, %p1036;
	add.f64 	%fd2518, %fd428, 0d3FF0000000000000;
	{
	.reg .b32 %temp; 
	mov.b64 	{%temp, %r1293}, %fd2518;
	}
	and.b32  	%r1294, %r1293, 2146435072;
	setp.eq.s32 	%p1039, %r1294, 2146435072;
	and.b32  	%r1295, %r2, 2146435072;
	setp.eq.s32 	%p1040, %r1295, 1072693248;
	and.b32  	%r1296, %r2, 2147483647;
	setp.ne.s32 	%p1041, %r1296, 1071644672;
	selp.b32 	%r1297, %r112, %r40, %p1041;
	selp.b32 	%r1298, %r1297, %r40, %p1040;
	selp.b32 	%r1299, %r1298, %r40, %p1035;
	mov.b64 	%fd2519, {%r1292, %r1299};
	selp.f64 	%fd2520, %fd2519, %fd2517, %p1037;
	selp.f64 	%fd2521, %fd2520, %fd2517, %p1039;
	selp.f64 	%fd2522, 0d3FF0000000000000, %fd2521, %p1038;
	fma.rn.f64 	%fd2523, %fd2510, %fd2522, 0d0000000000000000;
	ld.f64 	%fd2524, [%rd13+8];
	mul.f64 	%fd2525, %fd2524, 0d3FE0000000000000;
	{ // callseq 85, 0
	.param .b64 param0;
	st.param.f64 	[param0], %fd2508;
	.param .b64 param1;
	st.param.f64 	[param1], 0d4000000000000000;
	.param .b64 retval0;
	call.uni (retval0), 
	__internal_accurate_pow, 
	(
	param0, 
	param1
	);
	ld.param.f64 	%fd2526, [retval0];
	} // callseq 85
	neg.f64 	%fd2528, %fd2526;
	selp.f64 	%fd2529, %fd2528, %fd2526, %p1030;
	selp.f64 	%fd2530, %fd2529, %fd2526, %p1035;
	selp.b32 	%r1300, %r1288, 0, %p1030;
	or.b32  	%r1301, %r1300, 2146435072;
	selp.b32 	%r1302, %r1301, %r1300, %p1029;
	mov.b64 	%fd2531, {%r1292, %r1302};
	selp.f64 	%fd2532, %fd2531, %fd2530, %p1036;
	add.f64 	%fd2533, %fd428, 0d4000000000000000;
	{
	.reg .b32 %temp; 
	mov.b64 	{%temp, %r1303}, %fd2533;
	}
	and.b32  	%r1304, %r1303, 2146435072;
	setp.eq.s32 	%p1042, %r1304, 2146435072;
	and.b32  	%r1305, %r6, 2146435072;
	setp.eq.s32 	%p1043, %r1305, 1062207488;
	and.b32  	%r1306, %r6, 2147483647;
	setp.ne.s32 	%p1044, %r1306, 1071644672;
	selp.b32 	%r1307, %r30, %r29, %p1044;
	selp.b32 	%r1308, %r1307, %r29, %p1043;
	selp.b32 	%r1309, %r1308, %r29, %p1035;
	mov.b64 	%fd2534, {%r1292, %r1309};
	selp.f64 	%fd2535, %fd2534, %fd2532, %p1037;
	selp.f64 	%fd2536, %fd2535, %fd2532, %p1042;
	selp.f64 	%fd2537, 0d3FF0000000000000, %fd2536, %p1038;
	fma.rn.f64 	%fd2538, %fd2525, %fd2537, %fd2523;
	ld.f64 	%fd2539, [%rd13+16];
	div.rn.f64 	%fd2540, %fd2539, 0d4008000000000000;
	{ // callseq 86, 0
	.param .b64 param0;
	st.param.f64 	[param0], %fd2508;
	.param .b64 param1;
	st.param.f64 	[param1], 0d4008000000000000;
	.param .b64 retval0;
	call.uni (retval0), 
	__internal_accurate_pow, 
	(
	param0, 
	param1
	);
	ld.param.f64 	%fd2541, [retval0];
	} // callseq 86
	neg.f64 	%fd2543, %fd2541;
	selp.f64 	%fd2544, %fd2543, %fd2541, %p1027;
	selp.f64 	%fd2545, %fd2544, %fd2541, %p1035;
	selp.b32 	%r1310, %r1288, 0, %p1027;
	or.b32  	%r1311, %r1310, 2146435072;
	selp.b32 	%r1312, %r1311, %r1310, %p1026;
	mov.b64 	%fd2546, {%r1292, %r1312};
	selp.f64 	%fd2547, %fd2546, %fd2545, %p1036;
	add.f64 	%fd2548, %fd428, 0d4008000000000000;
	{
	.reg .b32 %temp; 
	mov.b64 	{%temp, %r1313}, %fd2548;
	}
	and.b32  	%r1314, %r1313, 2146435072;
	setp.eq.s32 	%p1045, %r1314, 2146435072;
	and.b32  	%r1315, %r10, 2146435072;
	setp.eq.s32 	%p1046, %r1315, 1073741824;
	and.b32  	%r1316, %r10, 2147483647;
	setp.ne.s32 	%p1047, %r1316, 1071644672;
	selp.b32 	%r1317, %r111, %r38, %p1047;
	selp.b32 	%r1318, %r1317, %r38, %p1046;
	selp.b32 	%r1319, %r1318, %r38, %p1035;
	mov.b64 	%fd2549, {%r1292, %r1319};
	selp.f64 	%fd2550, %fd2549, %fd2547, %p1037;
	selp.f64 	%fd2551, %fd2550, %fd2547, %p1045;
	selp.f64 	%fd2552, 0d3FF0000000000000, %fd2551, %p1038;
	fma.rn.f64 	%fd2553, %fd2540, %fd2552, %fd2538;
	ld.f64 	%fd2554, [%rd13+24];
	mul.f64 	%fd2555, %fd2554, 0d3FD0000000000000;
	{ // callseq 87, 0
	.param .b64 param0;
	st.param.f64 	[param0], %fd2508;
	.param .b64 param1;
	st.param.f64 	[param1], 0d4010000000000000;
	.param .b64 retval0;
	call.uni (retval0), 
	__internal_accurate_pow, 
	(
	param0, 
	param1
	);
	ld.param.f64 	%fd2556, [retval0];
	} // callseq 87
	neg.f64 	%fd2558, %fd2556;
	selp.f64 	%fd2559, %fd2558, %fd2556, %p1024;
	selp.f64 	%fd2560, %fd2559, %fd2556, %p1035;
	selp.b32 	%r1320, %r1288, 0, %p1024;
	or.b32  	%r1321, %r1320, 2146435072;
	selp.b32 	%r1322, %r1321, %r1320, %p1023;
	mov.b64 	%fd2561, {%r1292, %r1322};
	selp.f64 	%fd2562, %fd2561, %fd2560, %p1036;
	add.f64 	%fd2563, %fd428, 0d4010000000000000;
	{
	.reg .b32 %temp; 
	mov.b64 	{%temp, %r1323}, %fd2563;
	}
	and.b32  	%r1324, %r1323, 2146435072;
	setp.eq.s32 	%p1048, %r1324, 2146435072;
	and.b32  	%r1325, %r14, 2146435072;
	setp.eq.s32 	%p1049, %r1325, 1072693248;
	and.b32  	%r1326, %r14, 2147483647;
	setp.ne.s32 	%p1050, %r1326, 1071644672;
	or.b32  	%r1327, %r42, -2147483648;
	selp.b32 	%r1328, %r1327, %r42, %p1050;
	selp.b32 	%r1329, %r1328, %r42, %p1049;
	selp.b32 	%r1330, %r1329, %r42, %p1035;
	mov.b64 	%fd2564, {%r1292, %r1330};
	selp.f64 	%fd2565, %fd2564, %fd2562, %p1037;
	selp.f64 	%fd2566, %fd2565, %fd2562, %p1048;
	selp.f64 	%fd2567, 0d3FF0000000000000, %fd2566, %p1038;
	fma.rn.f64 	%fd4384, %fd2555, %fd2567, %fd2553;
$L__BB0_491:
	ld.param.f64 	%fd4258, [_Z23distributor_probabilityddPdS_iS_i_param_1];
	ld.param.f64 	%fd4238, [_Z23distributor_probabilityddPdS_iS_i_param_0];
	and.b32  	%r1331, %r6, 2146435072;
	setp.eq.s32 	%p1051, %r1331, 1062207488;
	and.b32  	%r1332, %r6, 2147483647;
	setp.ne.s32 	%p1052, %r1332, 1071644672;
	and.pred  	%p16, %p1051, %p1052;
	setp.ne.s32 	%p1053, %r92, 2146435072;
	fma.rn.f64 	%fd550, %fd4238, %fd4384, %fd4258;
	@%p1053 bra 	$L__BB0_496;
	setp.num.f64 	%p1054, %fd429, %fd429;
	@%p1054 bra 	$L__BB0_494;
	mov.f64 	%fd2568, 0d4000000000000000;
	add.rn.f64 	%fd4385, %fd429, %fd2568;
	bra.uni 	$L__BB0_496;
$L__BB0_494:
	setp.neu.f64 	%p1055, %fd430, 0d7FF0000000000000;
	@%p1055 bra 	$L__BB0_496;
	setp.lt.s32 	%p1056, %r91, 0;
	selp.b32 	%r1333, %r30, %r29, %p16;
	selp.b32 	%r1334, %r1333, %r29, %p1056;
	mov.b32 	%r1335, 0;
	mov.b64 	%fd4385, {%r1335, %r1334};
$L__BB0_496:
	setp.eq.f64 	%p1057, %fd429, 0d3FF0000000000000;
	setp.lt.s32 	%p1058, %r6, 0;
	setp.eq.s32 	%p1059, %r31, 1062207488;
	add.f64 	%fd2569, %fd4385, 0d3FF0000000000000;
	sqrt.rn.f64 	%fd2570, %fd2569;
	selp.f64 	%fd554, 0d3FF6A09E667F3BCD, %fd2570, %p1057;
	rcp.rn.f64 	%fd555, %fd554;
	{
	.reg .b32 %temp; 
	mov.b64 	{%temp, %r113}, %fd555;
	}
	abs.f64 	%fd556, %fd555;
	{ // callseq 88, 0
	.param .b64 param0;
	st.param.f64 	[param0], %fd556;
	.param .b64 param1;
	st.param.f64 	[param1], 0d4000000000000000;
	.param .b64 retval0;
	call.uni (retval0), 
	__internal_accurate_pow, 
	(
	param0, 
	param1
	);
	ld.param.f64 	%fd2571, [retval0];
	} // callseq 88
	setp.lt.s32 	%p1061, %r113, 0;
	neg.f64 	%fd2573, %fd2571;
	selp.f64 	%fd2574, %fd2573, %fd2571, %p1059;
	selp.f64 	%fd2575, %fd2574, %fd2571, %p1061;
	setp.eq.f64 	%p1062, %fd555, 0d0000000000000000;
	selp.b32 	%r1336, %r113, 0, %p1059;
	or.b32  	%r1337, %r1336, 2146435072;
	selp.b32 	%r1338, %r1337, %r1336, %p1058;
	mov.b32 	%r1339, 0;
	mov.b64 	%fd2576, {%r1339, %r1338};
	selp.f64 	%fd4386, %fd2576, %fd2575, %p1062;
	add.f64 	%fd2577, %fd555, 0d4000000000000000;
	{
	.reg .b32 %temp; 
	mov.b64 	{%temp, %r1340}, %fd2577;
	}
	and.b32  	%r1341, %r1340, 2146435072;
	setp.ne.s32 	%p1063, %r1341, 2146435072;
	@%p1063 bra 	$L__BB0_501;
	setp.num.f64 	%p1064, %fd555, %fd555;
	@%p1064 bra 	$L__BB0_499;
	mov.f64 	%fd2578, 0d4000000000000000;
	add.rn.f64 	%fd4386, %fd555, %fd2578;
	bra.uni 	$L__BB0_501;
$L__BB0_499:
	setp.neu.f64 	%p1065, %fd556, 0d7FF0000000000000;
	@%p1065 bra 	$L__BB0_501;
	setp.lt.s32 	%p1066, %r113, 0;
	selp.b32 	%r1342, %r30, %r29, %p16;
	selp.b32 	%r1343, %r1342, %r29, %p1066;
	mov.b32 	%r1344, 0;
	mov.b64 	%fd4386, {%r1344, %r1343};
$L__BB0_501:
	setp.ne.s32 	%p1067, %r96, 2146435072;
	setp.eq.f64 	%p1068, %fd555, 0d3FF0000000000000;
	selp.f64 	%fd2579, 0d3FF0000000000000, %fd4386, %p1068;
	neg.f64 	%fd2580, %fd550;
	mul.f64 	%fd561, %fd2579, %fd2580;
	@%p1067 bra 	$L__BB0_506;
	setp.num.f64 	%p1069, %fd425, %fd425;
	@%p1069 bra 	$L__BB0_504;
	mov.f64 	%fd2581, 0d4000000000000000;
	add.rn.f64 	%fd4387, %fd425, %fd2581;
	bra.uni 	$L__BB0_506;
$L__BB0_504:
	setp.neu.f64 	%p1070, %fd456, 0d7FF0000000000000;
	@%p1070 bra 	$L__BB0_506;
	setp.lt.s32 	%p1071, %r95, 0;
	selp.b32 	%r1345, %r30, %r29, %p16;
	selp.b32 	%r1346, %r1345, %r29, %p1071;
	mov.b32 	%r1347, 0;
	mov.b64 	%fd4387, {%r1347, %r1346};
$L__BB0_506:
	setp.ne.s32 	%p1072, %r98, 2146435072;
	setp.eq.f64 	%p1073, %fd425, 0d3FF0000000000000;
	selp.f64 	%fd565, 0d3FF0000000000000, %fd4387, %p1073;
	@%p1072 bra 	$L__BB0_511;
	setp.num.f64 	%p1074, %fd426, %fd426;
	@%p1074 bra 	$L__BB0_509;
	mov.f64 	%fd2582, 0d4000000000000000;
	add.rn.f64 	%fd4388, %fd426, %fd2582;
	bra.uni 	$L__BB0_511;
$L__BB0_509:
	setp.neu.f64 	%p1075, %fd461, 0d7FF0000000000000;
	@%p1075 bra 	$L__BB0_511;
	setp.lt.s32 	%p1076, %r97, 0;
	selp.b32 	%r1348, %r30, %r29, %p16;
	selp.b32 	%r1349, %r1348, %r29, %p1076;
	mov.b32 	%r1350, 0;
	mov.b64 	%fd4388, {%r1350, %r1349};
$L__BB0_511:
	setp.eq.f64 	%p1077, %fd426, 0d3FF0000000000000;
	setp.lt.s32 	%p1078, %r6, 0;
	setp.eq.s32 	%p1079, %r31, 1062207488;
	selp.f64 	%fd2583, 0d3FF0000000000000, %fd4388, %p1077;
	add.f64 	%fd569, %fd565, %fd2583;
	{
	.reg .b32 %temp; 
	mov.b64 	{%temp, %r114}, %fd554;
	}
	abs.f64 	%fd570, %fd554;
	{ // callseq 89, 0
	.param .b64 param0;
	st.param.f64 	[param0], %fd570;
	.param .b64 param1;
	st.param.f64 	[param1], 0d4000000000000000;
	.param .b64 retval0;
	call.uni (retval0), 
	__internal_accurate_pow, 
	(
	param0, 
	param1
	);
	ld.param.f64 	%fd2584, [retval0];
	} // callseq 89
	setp.lt.s32 	%p1081, %r114, 0;
	neg.f64 	%fd2586, %fd2584;
	selp.f64 	%fd2587, %fd2586, %fd2584, %p1079;
	selp.f64 	%fd2588, %fd2587, %fd2584, %p1081;
	setp.eq.f64 	%p1082, %fd554, 0d0000000000000000;
	selp.b32 	%r1351, %r114, 0, %p1079;
	or.b32  	%r1352, %r1351, 2146435072;
	selp.b32 	%r1353, %r1352, %r1351, %p1078;
	mov.b32 	%r1354, 0;
	mov.b64 	%fd2589, {%r1354, %r1353};
	selp.f64 	%fd4389, %fd2589, %fd2588, %p1082;
	add.f64 	%fd2590, %fd554, 0d4000000000000000;
	{
	.reg .b32 %temp; 
	mov.b64 	{%temp, %r1355}, %fd2590;
	}
	and.b32  	%r1356, %r1355, 2146435072;
	setp.ne.s32 	%p1083, %r1356, 2146435072;
	@%p1083 bra 	$L__BB0_516;
	setp.num.f64 	%p1084, %fd554, %fd554;
	@%p1084 bra 	$L__BB0_514;
	mov.f64 	%fd2591, 0d4000000000000000;
	add.rn.f64 	%fd4389, %fd554, %fd2591;
	bra.uni 	$L__BB0_516;
$L__BB0_514:
	setp.neu.f64 	%p1085, %fd570, 0d7FF0000000000000;
	@%p1085 bra 	$L__BB0_516;
	setp.lt.s32 	%p1086, %r114, 0;
	selp.b32 	%r1357, %r30, %r29, %p16;
	selp.b32 	%r1358, %r1357, %r29, %p1086;
	mov.b32 	%r1359, 0;
	mov.b64 	%fd4389, {%r1359, %r1358};
$L__BB0_516:
	setp.eq.f64 	%p1087, %fd554, 0d3FF0000000000000;
	selp.f64 	%fd2592, 0d3FF0000000000000, %fd4389, %p1087;
	mul.f64 	%fd2593, %fd569, 0dC000000000000000;
	div.rn.f64 	%fd575, %fd2593, %fd2592;
	fma.rn.f64 	%fd2594, %fd575, 0d3FF71547652B82FE, 0d4338000000000000;
	{
	.reg .b32 %temp; 
	mov.b64 	{%r115, %temp}, %fd2594;
	}
	mov.f64 	%fd2595, 0dC338000000000000;
	add.rn.f64 	%fd2596, %fd2594, %fd2595;
	fma.rn.f64 	%fd2597, %fd2596, 0dBFE62E42FEFA39EF, %fd575;
	fma.rn.f64 	%fd2598, %fd2596, 0dBC7ABC9E3B39803F, %fd2597;
	fma.rn.f64 	%fd2599, %fd2598, 0d3E5ADE1569CE2BDF, 0d3E928AF3FCA213EA;
	fma.rn.f64 	%fd2600, %fd2599, %fd2598, 0d3EC71DEE62401315;
	fma.rn.f64 	%fd2601, %fd2600, %fd2598, 0d3EFA01997C89EB71;
	fma.rn.f64 	%fd2602, %fd2601, %fd2598, 0d3F2A01A014761F65;
	fma.rn.f64 	%fd2603, %fd2602, %fd2598, 0d3F56C16C1852B7AF;
	fma.rn.f64 	%fd2604, %fd2603, %fd2598, 0d3F81111111122322;
	fma.rn.f64 	%fd2605, %fd2604, %fd2598, 0d3FA55555555502A1;
	fma.rn.f64 	%fd2606, %fd2605, %fd2598, 0d3FC5555555555511;
	fma.rn.f64 	%fd2607, %fd2606, %fd2598, 0d3FE000000000000B;
	fma.rn.f64 	%fd2608, %fd2607, %fd2598, 0d3FF0000000000000;
	fma.rn.f64 	%fd2609, %fd2608, %fd2598, 0d3FF0000000000000;
	{
	.reg .b32 %temp; 
	mov.b64 	{%r116, %temp}, %fd2609;
	}
	{
	.reg .b32 %temp; 
	mov.b64 	{%temp, %r117}, %fd2609;
	}
	shl.b32 	%r1360, %r115, 20;
	add.s32 	%r1361, %r1360, %r117;
	mov.b64 	%fd4390, {%r116, %r1361};
	{
	.reg .b32 %temp; 
	mov.b64 	{%temp, %r1362}, %fd575;
	}
	mov.b32 	%f28, %r1362;
	abs.f32 	%f9, %f28;
	setp.lt.f32 	%p1088, %f9, 0f4086232B;
	@%p1088 bra 	$L__BB0_519;
	setp.lt.f64 	%p1089, %fd575, 0d0000000000000000;
	add.f64 	%fd2610, %fd575, 0d7FF0000000000000;
	selp.f64 	%fd4390, 0d0000000000000000, %fd2610, %p1089;
	setp.geu.f32 	%p1090, %f9, 0f40874800;
	@%p1090 bra 	$L__BB0_519;
	shr.u32 	%r1363, %r115, 31;
	add.s32 	%r1364, %r115, %r1363;
	shr.s32 	%r1365, %r1364, 1;
	shl.b32 	%r1366, %r1365, 20;
	add.s32 	%r1367, %r117, %r1366;
	mov.b64 	%fd2611, {%r116, %r1367};
	sub.s32 	%r1368, %r115, %r1365;
	shl.b32 	%r1369, %r1368, 20;
	add.s32 	%r1370, %r1369, 1072693248;
	mov.b32 	%r1371, 0;
	mov.b64 	%fd2612, {%r1371, %r1370};
	mul.f64 	%fd4390, %fd2612, %fd2611;
$L__BB0_519:
	setp.lt.s32 	%p1091, %r6, 0;
	setp.eq.s32 	%p1092, %r31, 1062207488;
	mul.f64 	%fd2613, %fd561, %fd4390;
	mul.f64 	%fd2614, %fd547, 0d3FE0000000000000;
	mul.f64 	%fd2615, %fd2614, %fd2613;
	fma.rn.f64 	%fd2616, %fd258, 0d3FB8000000000000, %fd4488;
	fma.rn.f64 	%fd2617, %fd420, 0d3FD2000000000000, %fd2616;
	mul.f64 	%fd580, %fd4296, %fd2617;
	mul.f64 	%fd581, %fd4296, %fd477;
	fma.rn.f64 	%fd2618, %fd259, 0d3FB8000000000000, %fd4486;
	fma.rn.f64 	%fd2619, %fd422, 0d3FD2000000000000, %fd2618;
	mul.f64 	%fd582, %fd4296, %fd2619;
	mul.f64 	%fd583, %fd4296, %fd519;
	fma.rn.f64 	%fd2620, %fd260, 0d3FB8000000000000, %fd4484;
	fma.rn.f64 	%fd2621, %fd424, 0d3FD2000000000000, %fd2620;
	mul.f64 	%fd584, %fd4296, %fd2621;
	mul.f64 	%fd585, %fd4296, %fd2615;
	mul.f64 	%fd2622, %fd4296, %fd4488;
	fma.rn.f64 	%fd2623, %fd2622, 0d3FEC23E39189614C, %fd4489;
	mul.f64 	%fd2624, %fd419, 0d400A37B2A108BD3C;
	sub.f64 	%fd2625, %fd2623, %fd2624;
	fma.rn.f64 	%fd586, %fd580, 0d400A912FE408DB10, %fd2625;
	mul.f64 	%fd2626, %fd4296, %fd4486;
	fma.rn.f64 	%fd2627, %fd2626, 0d3FEC23E39189614C, %fd4487;
	mul.f64 	%fd2628, %fd421, 0d400A37B2A108BD3C;
	sub.f64 	%fd2629, %fd2627, %fd2628;
	fma.rn.f64 	%fd587, %fd582, 0d400A912FE408DB10, %fd2629;
	mul.f64 	%fd2630, %fd4296, %fd4484;
	fma.rn.f64 	%fd2631, %fd2630, 0d3FEC23E39189614C, %fd4485;
	mul.f64 	%fd2632, %fd423, 0d400A37B2A108BD3C;
	sub.f64 	%fd2633, %fd2631, %fd2632;
	fma.rn.f64 	%fd588, %fd584, 0d400A912FE408DB10, %fd2633;
	fma.rn.f64 	%fd589, %fd4296, 0d3FED89D89D89D89E, %fd106;
	div.rn.f64 	%fd590, %fd588, 0d400DBE2DF9B01D21;
	{
	.reg .b32 %temp; 
	mov.b64 	{%temp, %r118}, %fd590;
	}
	abs.f64 	%fd591, %fd590;
	{ // callseq 90, 0
	.param .b64 param0;
	st.param.f64 	[param0], %fd591;
	.param .b64 param1;
	st.param.f64 	[param1], 0d4000000000000000;
	.param .b64 retval0;
	call.uni (retval0), 
	__internal_accurate_pow, 
	(
	param0, 
	param1
	);
	ld.param.f64 	%fd2634, [retval0];
	} // callseq 90
	setp.lt.s32 	%p1094, %r118, 0;
	neg.f64 	%fd2636, %fd2634;
	selp.f64 	%fd2637, %fd2636, %fd2634, %p1092;
	selp.f64 	%fd2638, %fd2637, %fd2634, %p1094;
	setp.eq.f64 	%p1095, %fd590, 0d0000000000000000;
	selp.b32 	%r1372, %r118, 0, %p1092;
	or.b32  	%r1373, %r1372, 2146435072;
	selp.b32 	%r1374, %r1373, %r1372, %p1091;
	mov.b32 	%r1375, 0;
	mov.b64 	%fd2639, {%r1375, %r1374};
	selp.f64 	%fd4416, %fd2639, %fd2638, %p1095;
	add.f64 	%fd2640, %fd590, 0d4000000000000000;
	{
	.reg .b32 %temp; 
	mov.b64 	{%temp, %r1376}, %fd2640;
	}
	and.b32  	%r119, %r1376, 2146435072;
	setp.ne.s32 	%p1096, %r119, 2146435072;
	mov.f64 	%fd4391, %fd4416;
	@%p1096 bra 	$L__BB0_524;
	setp.num.f64 	%p1097, %fd590, %fd590;
	@%p1097 bra 	$L__BB0_522;
	mov.f64 	%fd2641, 0d4000000000000000;
	add.rn.f64 	%fd4391, %fd590, %fd2641;
	bra.uni 	$L__BB0_524;
$L__BB0_522:
	setp.neu.f64 	%p1098, %fd591, 0d7FF0000000000000;
	mov.f64 	%fd4391, %fd4416;
	@%p1098 bra 	$L__BB0_524;
	setp.lt.s32 	%p1099, %r118, 0;
	selp.b32 	%r1377, %r30, %r29, %p16;
	selp.b32 	%r1378, %r1377, %r29, %p1099;
	mov.b32 	%r1379, 0;
	mov.b64 	%fd4391, {%r1379, %r1378};
$L__BB0_524:
	setp.lt.s32 	%p1100, %r6, 0;
	setp.eq.s32 	%p1101, %r31, 1062207488;
	setp.eq.f64 	%p1103, %fd590, 0d3FF0000000000000;
	add.f64 	%fd2642, %fd4391, 0d3FF0000000000000;
	sqrt.rn.f64 	%fd2643, %fd2642;
	selp.f64 	%fd596, 0d3FF6A09E667F3BCD, %fd2643, %p1103;
	{
	.reg .b32 %temp; 
	mov.b64 	{%temp, %r120}, %fd596;
	}
	abs.f64 	%fd597, %fd596;
	{ // callseq 91, 0
	.param .b64 param0;
	st.param.f64 	[param0], %fd597;
	.param .b64 param1;
	st.param.f64 	[param1], 0d4000000000000000;
	.param .b64 retval0;
	call.uni (retval0), 
	__internal_accurate_pow, 
	(
	param0, 
	param1
	);
	ld.param.f64 	%fd2644, [retval0];
	} // callseq 91
	setp.lt.s32 	%p1104, %r120, 0;
	neg.f64 	%fd2646, %fd2644;
	selp.f64 	%fd2647, %fd2646, %fd2644, %p1101;
	selp.f64 	%fd2648, %fd2647, %fd2644, %p1104;
	setp.eq.f64 	%p1105, %fd596, 0d0000000000000000;
	selp.b32 	%r1380, %r120, 0, %p1101;
	or.b32  	%r1381, %r1380, 2146435072;
	selp.b32 	%r1382, %r1381, %r1380, %p1100;
	mov.b32 	%r1383, 0;
	mov.b64 	%fd2649, {%r1383, %r1382};
	selp.f64 	%fd4392, %fd2649, %fd2648, %p1105;
	add.f64 	%fd2650, %fd596, 0d4000000000000000;
	{
	.reg .b32 %temp; 
	mov.b64 	{%temp, %r1384}, %fd2650;
	}
	and.b32  	%r1385, %r1384, 2146435072;
	setp.ne.s32 	%p1106, %r1385, 2146435072;
	@%p1106 bra 	$L__BB0_529;
	setp.num.f64 	%p1107, %fd596, %fd596;
	@%p1107 bra 	$L__BB0_527;
	mov.f64 	%fd2651, 0d4000000000000000;
	add.rn.f64 	%fd4392, %fd596, %fd2651;
	bra.uni 	$L__BB0_529;
$L__BB0_527:
	setp.neu.f64 	%p1108, %fd597, 0d7FF0000000000000;
	@%p1108 bra 	$L__BB0_529;
	setp.lt.s32 	%p1109, %r120, 0;
	selp.b32 	%r1386, %r30, %r29, %p16;
	selp.b32 	%r1387, %r1386, %r29, %p1109;
	mov.b32 	%r1388, 0;
	mov.b64 	%fd4392, {%r1388, %r1387};
$L__BB0_529:
	setp.eq.f64 	%p1110, %fd596, 0d3FF0000000000000;
	selp.f64 	%fd2653, 0d3FF0000000000000, %fd4392, %p1110;
	div.rn.f64 	%fd2654, %fd586, %fd2653;
	mul.f64 	%fd2655, %fd2654, 0d4010000000000000;
	mul.f64 	%fd602, %fd2655, 0d40407307FD73E4E4;
	setp.lt.f64 	%p1111, %fd589, 0d0000000000000000;
	mov.f64 	%fd4393, 0d0000000000000000;
	@%p1111 bra 	$L__BB0_532;
	setp.ltu.f64 	%p1112, %fd589, 0d0000000000000000;
	setp.geu.f64 	%p1113, %fd589, %fd4269;
	mov.f64 	%fd4393, 0d3FF0000000000000;
	or.pred  	%p1114, %p1112, %p1113;
	@%p1114 bra 	$L__BB0_532;
	setp.lt.s32 	%p1115, %r14, 0;
	setp.eq.s32 	%p1116, %r35, 1072693248;
	setp.lt.s32 	%p1118, %r10, 0;
	setp.eq.s32 	%p1119, %r36, 1073741824;
	setp.lt.s32 	%p1121, %r6, 0;
	setp.eq.s32 	%p1122, %r31, 1062207488;
	setp.lt.s32 	%p1124, %r2, 0;
	setp.eq.s32 	%p1125, %r37, 1072693248;
	{
	.reg .b32 %temp; 
	mov.b64 	{%temp, %r1389}, %fd589;
	}
	abs.f64 	%fd2657, %fd589;
	setp.lt.s32 	%p1127, %r1389, 0;
	setp.eq.f64 	%p1128, %fd589, 0d0000000000000000;
	setp.eq.f64 	%p1129, %fd2657, 0d7FF0000000000000;
	setp.eq.f64 	%p1130, %fd589, 0d3FF0000000000000;
	ld.f64 	%fd2659, [%rd13];
	{ // callseq 92, 0
	.param .b64 param0;
	st.param.f64 	[param0], %fd2657;
	.param .b64 param1;
	st.param.f64 	[param1], 0d3FF0000000000000;
	.param .b64 retval0;
	call.uni (retval0), 
	__internal_accurate_pow, 
	(
	param0, 
	param1
	);
	ld.param.f64 	%fd2660, [retval0];
	} // callseq 92
	neg.f64 	%fd2662, %fd2660;
	selp.f64 	%fd2663, %fd2662, %fd2660, %p1125;
	selp.f64 	%fd2664, %fd2663, %fd2660, %p1127;
	selp.b32 	%r1390, %r1389, 0, %p1125;
	or.b32  	%r1391, %r1390, 2146435072;
	selp.b32 	%r1392, %r1391, %r1390, %p1124;
	mov.b32 	%r1393, 0;
	mov.b64 	%fd2665, {%r1393, %r1392};
	selp.f64 	%fd2666, %fd2665, %fd2664, %p1128;
	add.f64 	%fd2667, %fd589, 0d3FF0000000000000;
	{
	.reg .b32 %temp; 
	mov.b64 	{%temp, %r1394}, %fd2667;
	}
	and.b32  	%r1395, %r1394, 2146435072;
	setp.eq.s32 	%p1131, %r1395, 2146435072;
	and.b32  	%r1396, %r2, 2146435072;
	setp.eq.s32 	%p1132, %r1396, 1072693248;
	and.b32  	%r1397, %r2, 2147483647;
	setp.ne.s32 	%p1133, %r1397, 1071644672;
	selp.b32 	%r1398, %r112, %r40, %p1133;
	selp.b32 	%r1399, %r1398, %r40, %p1132;
	selp.b32 	%r1400, %r1399, %r40, %p1127;
	mov.b64 	%fd2668, {%r1393, %r1400};
	selp.f64 	%fd2669, %fd2668, %fd2666, %p1129;
	selp.f64 	%fd2670, %fd2669, %fd2666, %p1131;
	selp.f64 	%fd2671, 0d3FF0000000000000, %fd2670, %p1130;
	fma.rn.f64 	%fd2672, %fd2659, %fd2671, 0d0000000000000000;
	ld.f64 	%fd2673, [%rd13+8];
	mul.f64 	%fd2674, %fd2673, 0d3FE0000000000000;
	{ // callseq 93, 0
	.param .b64 param0;
	st.param.f64 	[param0], %fd2657;
	.param .b64 param1;
	st.param.f64 	[param1], 0d4000000000000000;
	.param .b64 retval0;
	call.uni (retval0), 
	__internal_accurate_pow, 
	(
	param0, 
	param1
	);
	ld.param.f64 	%fd2675, [retval0];
	} // callseq 93
	neg.f64 	%fd2677, %fd2675;
	selp.f64 	%fd2678, %fd2677, %fd2675, %p1122;
	selp.f64 	%fd2679, %fd2678, %fd2675, %p1127;
	selp.b32 	%r1401, %r1389, 0, %p1122;
	or.b32  	%r1402, %r1401, 2146435072;
	selp.b32 	%r1403, %r1402, %r1401, %p1121;
	mov.b64 	%fd2680, {%r1393, %r1403};
	selp.f64 	%fd2681, %fd2680, %fd2679, %p1128;
	add.f64 	%fd2682, %fd589, 0d4000000000000000;
	{
	.reg .b32 %temp; 
	mov.b64 	{%temp, %r1404}, %fd2682;
	}
	and.b32  	%r1405, %r1404, 2146435072;
	setp.eq.s32 	%p1134, %r1405, 2146435072;
	and.b32  	%r1406, %r6, 2146435072;
	setp.eq.s32 	%p1135, %r1406, 1062207488;
	and.b32  	%r1407, %r6, 2147483647;
	setp.ne.s32 	%p1136, %r1407, 1071644672;
	selp.b32 	%r1408, %r30, %r29, %p1136;
	selp.b32 	%r1409, %r1408, %r29, %p1135;
	selp.b32 	%r1410, %r1409, %r29, %p1127;
	mov.b64 	%fd2683, {%r1393, %r1410};
	selp.f64 	%fd2684, %fd2683, %fd2681, %p1129;
	selp.f64 	%fd2685, %fd2684, %fd2681, %p1134;
	selp.f64 	%fd2686, 0d3FF0000000000000, %fd2685, %p1130;
	fma.rn.f64 	%fd2687, %fd2674, %fd2686, %fd2672;
	ld.f64 	%fd2688, [%rd13+16];
	div.rn.f64 	%fd2689, %fd2688, 0d4008000000000000;
	{ // callseq 94, 0
	.param .b64 param0;
	st.param.f64 	[param0], %fd2657;
	.param .b64 param1;
	st.param.f64 	[param1], 0d4008000000000000;
	.param .b64 retval0;
	call.uni (retval0), 
	__internal_accurate_pow, 
	(
	param0, 
	param1
	);
	ld.param.f64 	%fd2690, [retval0];
	} // callseq 94
	neg.f64 	%fd2692, %fd2690;
	selp.f64 	%fd2693, %fd2692, %fd2690, %p1119;
	selp.f64 	%fd2694, %fd2693, %fd2690, %p1127;
	selp.b32 	%r1411, %r1389, 0, %p1119;
	or.b32  	%r1412, %r1411, 2146435072;
	selp.b32 	%r1413, %r1412, %r1411, %p1118;
	mov.b64 	%fd2695, {%r1393, %r1413};
	selp.f64 	%fd2696, %fd2695, %fd2694, %p1128;
	add.f64 	%fd2697, %fd589, 0d4008000000000000;
	{
	.reg .b32 %temp; 
	mov.b64 	{%temp, %r1414}, %fd2697;
	}
	and.b32  	%r1415, %r1414, 2146435072;
	setp.eq.s32 	%p1137, %r1415, 2146435072;
	and.b32  	%r1416, %r10, 2146435072;
	setp.eq.s32 	%p1138, %r1416, 1073741824;
	and.b32  	%r1417, %r10, 2147483647;
	setp.ne.s32 	%p1139, %r1417, 1071644672;
	selp.b32 	%r1418, %r111, %r38, %p1139;
	selp.b32 	%r1419, %r1418, %r38, %p1138;
	selp.b32 	%r1420, %r1419, %r38, %p1127;
	mov.b64 	%fd2698, {%r1393, %r1420};
	selp.f64 	%fd2699, %fd2698, %fd2696, %p1129;
	selp.f64 	%fd2700, %fd2699, %fd2696, %p1137;
	selp.f64 	%fd2701, 0d3FF0000000000000, %fd2700, %p1130;
	fma.rn.f64 	%fd2702, %fd2689, %fd2701, %fd2687;
	ld.f64 	%fd2703, [%rd13+24];
	mul.f64 	%fd2704, %fd2703, 0d3FD0000000000000;
	{ // callseq 95, 0
	.param .b64 param0;
	st.param.f64 	[param0], %fd2657;
	.param .b64 param1;
	st.param.f64 	[param1], 0d4010000000000000;
	.param .b64 retval0;
	call.uni (retval0), 
	__internal_accurate_pow, 
	(
	param0, 
	param1
	);
	ld.param.f64 	%fd2705, [retval0];
	} // callseq 95
	neg.f64 	%fd2707, %fd2705;
	selp.f64 	%fd2708, %fd2707, %fd2705, %p1116;
	selp.f64 	%fd2709, %fd2708, %fd2705, %p1127;
	selp.b32 	%r1421, %r1389, 0, %p1116;
	or.b32  	%r1422, %r1421, 2146435072;
	selp.b32 	%r1423, %r1422, %r1421, %p1115;
	mov.b64 	%fd2710, {%r1393, %r1423};
	selp.f64 	%fd2711, %fd2710, %fd2709, %p1128;
	add.f64 	%fd2712, %fd589, 0d4010000000000000;
	{
	.reg .b32 %temp; 
	mov.b64 	{%temp, %r1424}, %fd2712;
	}
	and.b32  	%r1425, %r1424, 2146435072;
	setp.eq.s32 	%p1140, %r1425, 2146435072;
	and.b32  	%r1426, %r14, 2146435072;
	setp.eq.s32 	%p1141, %r1426, 1072693248;
	and.b32  	%r1427, %r14, 2147483647;
	setp.ne.s32 	%p1142, %r1427, 1071644672;
	or.b32  	%r1428, %r42, -2147483648;
	selp.b32 	%r1429, %r1428, %r42, %p1142;
	selp.b32 	%r1430, %r1429, %r42, %p1141;
	selp.b32 	%r1431, %r1430, %r42, %p1127;
	mov.b64 	%fd2713, {%r1393, %r1431};
	selp.f64 	%fd2714, %fd2713, %fd2711, %p1129;
	selp.f64 	%fd2715, %fd2714, %fd2711, %p1140;
	selp.f64 	%fd2716, 0d3FF0000000000000, %fd2715, %p1130;
	fma.rn.f64 	%fd4393, %fd2704, %fd2716, %fd2702;
$L__BB0_532:
	ld.param.f64 	%fd4259, [_Z23distributor_probabilityddPdS_iS_i_param_1];
	ld.param.f64 	%fd4239, [_Z23distributor_probabilityddPdS_iS_i_param_0];
	and.b32  	%r1432, %r6, 2146435072;
	setp.eq.s32 	%p1143, %r1432, 1062207488;
	and.b32  	%r1433, %r6, 2147483647;
	setp.ne.s32 	%p1144, %r1433, 1071644672;
	and.pred  	%p17, %p1143, %p1144;
	setp.ne.s32 	%p1145, %r119, 2146435072;
	fma.rn.f64 	%fd605, %fd4239, %fd4393, %fd4259;
	mov.f64 	%fd4394, %fd4416;
	@%p1145 bra 	$L__BB0_537;
	setp.num.f64 	%p1146, %fd590, %fd590;
	@%p1146 bra 	$L__BB0_535;
	mov.f64 	%fd2717, 0d4000000000000000;
	add.rn.f64 	%fd4394, %fd590, %fd2717;
	bra.uni 	$L__BB0_537;
$L__BB0_535:
	setp.neu.f64 	%p1147, %fd591, 0d7FF0000000000000;
	mov.f64 	%fd4394, %fd4416;
	@%p1147 bra 	$L__BB0_537;
	setp.lt.s32 	%p1148, %r118, 0;
	selp.b32 	%r1434, %r30, %r29, %p17;
	selp.b32 	%r1435, %r1434, %r29, %p1148;
	mov.b32 	%r1436, 0;
	mov.b64 	%fd4394, {%r1436, %r1435};
$L__BB0_537:
	setp.eq.f64 	%p1149, %fd590, 0d3FF0000000000000;
	setp.lt.s32 	%p1150, %r6, 0;
	setp.eq.s32 	%p1151, %r31, 1062207488;
	add.f64 	%fd2718, %fd4394, 0d3FF0000000000000;
	sqrt.rn.f64 	%fd2719, %fd2718;
	selp.f64 	%fd609, 0d3FF6A09E667F3BCD, %fd2719, %p1149;
	rcp.rn.f64 	%fd610, %fd609;
	{
	.reg .b32 %temp; 
	mov.b64 	{%temp, %r121}, %fd610;
	}
	abs.f64 	%fd611, %fd610;
	{ // callseq 96, 0
	.param .b64 param0;
	st.param.f64 	[param0], %fd611;
	.param .b64 param1;
	st.param.f64 	[param1], 0d4000000000000000;
	.param .b64 retval0;
	call.uni (retval0), 
	__internal_accurate_pow, 
	(
	param0, 
	param1
	);
	ld.param.f64 	%fd2720, [retval0];
	} // callseq 96
	setp.lt.s32 	%p1153, %r121, 0;
	neg.f64 	%fd2722, %fd2720;
	selp.f64 	%fd2723, %fd2722, %fd2720, %p1151;
	selp.f64 	%fd2724, %fd2723, %fd2720, %p1153;
	setp.eq.f64 	%p1154, %fd610, 0d0000000000000000;
	selp.b32 	%r1437, %r121, 0, %p1151;
	or.b32  	%r1438, %r1437, 2146435072;
	selp.b32 	%r1439, %r1438, %r1437, %p1150;
	mov.b32 	%r1440, 0;
	mov.b64 	%fd2725, {%r1440, %r1439};
	selp.f64 	%fd4395, %fd2725, %fd2724, %p1154;
	add.f64 	%fd2726, %fd610, 0d4000000000000000;
	{
	.reg .b32 %temp; 
	mov.b64 	{%temp, %r1441}, %fd2726;
	}
	and.b32  	%r1442, %r1441, 2146435072;
	setp.ne.s32 	%p1155, %r1442, 2146435072;
	@%p1155 bra 	$L__BB0_542;
	setp.num.f64 	%p1156, %fd610, %fd610;
	@%p1156 bra 	$L__BB0_540;
	mov.f64 	%fd2727, 0d4000000000000000;
	add.rn.f64 	%fd4395, %fd610, %fd2727;
	bra.uni 	$L__BB0_542;
$L__BB0_540:
	setp.neu.f64 	%p1157, %fd611, 0d7FF0000000000000;
	@%p1157 bra 	$L__BB0_542;
	setp.lt.s32 	%p1158, %r121, 0;
	selp.b32 	%r1443, %r30, %r29, %p17;
	selp.b32 	%r1444, %r1443, %r29, %p1158;
	mov.b32 	%r1445, 0;
	mov.b64 	%fd4395, {%r1445, %r1444};
$L__BB0_542:
	setp.lt.s32 	%p1159, %r6, 0;
	setp.eq.s32 	%p1160, %r31, 1062207488;
	setp.eq.f64 	%p1162, %fd610, 0d3FF0000000000000;
	selp.f64 	%fd2728, 0d3FF0000000000000, %fd4395, %p1162;
	neg.f64 	%fd2729, %fd605;
	mul.f64 	%fd616, %fd2728, %fd2729;
	{
	.reg .b32 %temp; 
	mov.b64 	{%temp, %r122}, %fd586;
	}
	abs.f64 	%fd617, %fd586;
	{ // callseq 97, 0
	.param .b64 param0;
	st.param.f64 	[param0], %fd617;
	.param .b64 param1;
	st.param.f64 	[param1], 0d4000000000000000;
	.param .b64 retval0;
	call.uni (retval0), 
	__internal_accurate_pow, 
	(
	param0, 
	param1
	);
	ld.param.f64 	%fd2730, [retval0];
	} // callseq 97
	setp.lt.s32 	%p1163, %r122, 0;
	neg.f64 	%fd2732, %fd2730;
	selp.f64 	%fd2733, %fd2732, %fd2730, %p1160;
	selp.f64 	%fd2734, %fd2733, %fd2730, %p1163;
	setp.eq.f64 	%p1164, %fd586, 0d0000000000000000;
	selp.b32 	%r1446, %r122, 0, %p1160;
	or.b32  	%r1447, %r1446, 2146435072;
	selp.b32 	%r1448, %r1447, %r1446, %p1159;
	mov.b32 	%r1449, 0;
	mov.b64 	%fd2735, {%r1449, %r1448};
	selp.f64 	%fd4418, %fd2735, %fd2734, %p1164;
	add.f64 	%fd2736, %fd586, 0d4000000000000000;
	{
	.reg .b32 %temp; 
	mov.b64 	{%temp, %r1450}, %fd2736;
	}
	and.b32  	%r123, %r1450, 2146435072;
	setp.ne.s32 	%p1165, %r123, 2146435072;
	mov.f64 	%fd4396, %fd4418;
	@%p1165 bra 	$L__BB0_547;
	setp.num.f64 	%p1166, %fd586, %fd586;
	@%p1166 bra 	$L__BB0_545;
	mov.f64 	%fd2737, 0d4000000000000000;
	add.rn.f64 	%fd4396, %fd586, %fd2737;
	bra.uni 	$L__BB0_547;
$L__BB0_545:
	setp.neu.f64 	%p1167, %fd617, 0d7FF0000000000000;
	mov.f64 	%fd4396, %fd4418;
	@%p1167 bra 	$L__BB0_547;
	setp.lt.s32 	%p1168, %r122, 0;
	selp.b32 	%r1451, %r30, %r29, %p17;
	selp.b32 	%r1452, %r1451, %r29, %p1168;
	mov.b32 	%r1453, 0;
	mov.b64 	%fd4396, {%r1453, %r1452};
$L__BB0_547:
	setp.lt.s32 	%p1169, %r6, 0;
	setp.eq.s32 	%p1170, %r31, 1062207488;
	{
	.reg .b32 %temp; 
	mov.b64 	{%temp, %r124}, %fd587;
	}
	abs.f64 	%fd622, %fd587;
	{ // callseq 98, 0
	.param .b64 param0;
	st.param.f64 	[param0], %fd622;
	.param .b64 param1;
	st.param.f64 	[param1], 0d4000000000000000;
	.param .b64 retval0;
	call.uni (retval0), 
	__internal_accurate_pow, 
	(
	param0, 
	param1
	);
	ld.param.f64 	%fd2738, [retval0];
	} // callseq 98
	setp.lt.s32 	%p1172, %r124, 0;
	neg.f64 	%fd2740, %fd2738;
	selp.f64 	%fd2741, %fd2740, %fd2738, %p1170;
	selp.f64 	%fd2742, %fd2741, %fd2738, %p1172;
	setp.eq.f64 	%p1173, %fd587, 0d0000000000000000;
	selp.b32 	%r1454, %r124, 0, %p1170;
	or.b32  	%r1455, %r1454, 2146435072;
	selp.b32 	%r1456, %r1455, %r1454, %p1169;
	mov.b32 	%r1457, 0;
	mov.b64 	%fd2743, {%r1457, %r1456};
	selp.f64 	%fd4419, %fd2743, %fd2742, %p1173;
	add.f64 	%fd2744, %fd587, 0d4000000000000000;
	{
	.reg .b32 %temp; 
	mov.b64 	{%temp, %r1458}, %fd2744;
	}
	and.b32  	%r125, %r1458, 2146435072;
	setp.ne.s32 	%p1174, %r125, 2146435072;
	mov.f64 	%fd4397, %fd4419;
	@%p1174 bra 	$L__BB0_552;
	setp.num.f64 	%p1175, %fd587, %fd587;
	@%p1175 bra 	$L__BB0_550;
	mov.f64 	%fd2745, 0d4000000000000000;
	add.rn.f64 	%fd4397, %fd587, %fd2745;
	bra.uni 	$L__BB0_552;
$L__BB0_550:
	setp.neu.f64 	%p1176, %fd622, 0d7FF0000000000000;
	mov.f64 	%fd4397, %fd4419;
	@%p1176 bra 	$L__BB0_552;
	selp.b32 	%r1459, %r30, %r29, %p17;
	selp.b32 	%r1460, %r1459, %r29, %p1172;
	mov.b32 	%r1461, 0;
	mov.b64 	%fd4397, {%r1461, %r1460};
$L__BB0_552:
	setp.eq.f64 	%p1181, %fd587, 0d3FF0000000000000;
	selp.f64 	%fd2746, 0d3FF0000000000000, %fd4397, %p1181;
	setp.eq.f64 	%p1182, %fd586, 0d3FF0000000000000;
	selp.f64 	%fd2747, 0d3FF0000000000000, %fd4396, %p1182;
	add.f64 	%fd627, %fd2747, %fd2746;
	{
	.reg .b32 %temp; 
	mov.b64 	{%temp, %r126}, %fd609;
	}
	abs.f64 	%fd628, %fd609;
	{ // callseq 99, 0
	.param .b64 param0;
	st.param.f64 	[param0], %fd628;
	.param .b64 param1;
	st.param.f64 	[param1], 0d4000000000000000;
	.param .b64 retval0;
	call.uni (retval0), 
	__internal_accurate_pow, 
	(
	param0, 
	param1
	);
	ld.param.f64 	%fd2748, [retval0];
	} // callseq 99
	setp.lt.s32 	%p1183, %r126, 0;
	neg.f64 	%fd2750, %fd2748;
	selp.f64 	%fd2751, %fd2750, %fd2748, %p1170;
	selp.f64 	%fd2752, %fd2751, %fd2748, %p1183;
	setp.eq.f64 	%p1184, %fd609, 0d0000000000000000;
	selp.b32 	%r1462, %r126, 0, %p1170;
	or.b32  	%r1463, %r1462, 2146435072;
	selp.b32 	%r1464, %r1463, %r1462, %p1169;
	mov.b32 	%r1465, 0;
	mov.b64 	%fd2753, {%r1465, %r1464};
	selp.f64 	%fd4398, %fd2753, %fd2752, %p1184;
	add.f64 	%fd2754, %fd609, 0d4000000000000000;
	{
	.reg .b32 %temp; 
	mov.b64 	{%temp, %r1466}, %fd2754;
	}
	and.b32  	%r1467, %r1466, 2146435072;
	setp.ne.s32 	%p1185, %r1467, 2146435072;
	@%p1185 bra 	$L__BB0_557;
	setp.num.f64 	%p1186, %fd609, %fd609;
	@%p1186 bra 	$L__BB0_555;
	mov.f64 	%fd2755, 0d4000000000000000;
	add.rn.f64 	%fd4398, %fd609, %fd2755;
	bra.uni 	$L__BB0_557;
$L__BB0_555:
	setp.neu.f64 	%p1187, %fd628, 0d7FF0000000000000;
	@%p1187 bra 	$L__BB0_557;
	selp.b32 	%r1468, %r30, %r29, %p17;
	selp.b32 	%r1469, %r1468, %r29, %p1183;
	mov.b32 	%r1470, 0;
	mov.b64 	%fd4398, {%r1470, %r1469};
$L__BB0_557:
	setp.eq.f64 	%p1189, %fd609, 0d3FF0000000000000;
	selp.f64 	%fd2756, 0d3FF0000000000000, %fd4398, %p1189;
	mul.f64 	%fd2757, %fd627, 0dC000000000000000;
	div.rn.f64 	%fd633, %fd2757, %fd2756;
	fma.rn.f64 	%fd2758, %fd633, 0d3FF71547652B82FE, 0d4338000000000000;
	{
	.reg .b32 %temp; 
	mov.b64 	{%r127, %temp}, %fd2758;
	}
	mov.f64 	%fd2759, 0dC338000000000000;
	add.rn.f64 	%fd2760, %fd2758, %fd2759;
	fma.rn.f64 	%fd2761, %fd2760, 0dBFE62E42FEFA39EF, %fd633;
	fma.rn.f64 	%fd2762, %fd2760, 0dBC7ABC9E3B39803F, %fd2761;
	fma.rn.f64 	%fd2763, %fd2762, 0d3E5ADE1569CE2BDF, 0d3E928AF3FCA213EA;
	fma.rn.f64 	%fd2764, %fd2763, %fd2762, 0d3EC71DEE62401315;
	fma.rn.f64 	%fd2765, %fd2764, %fd2762, 0d3EFA01997C89EB71;
	fma.rn.f64 	%fd2766, %fd2765, %fd2762, 0d3F2A01A014761F65;
	fma.rn.f64 	%fd2767, %fd2766, %fd2762, 0d3F56C16C1852B7AF;
	fma.rn.f64 	%fd2768, %fd2767, %fd2762, 0d3F81111111122322;
	fma.rn.f64 	%fd2769, %fd2768, %fd2762, 0d3FA55555555502A1;
	fma.rn.f64 	%fd2770, %fd2769, %fd2762, 0d3FC5555555555511;
	fma.rn.f64 	%fd2771, %fd2770, %fd2762, 0d3FE000000000000B;
	fma.rn.f64 	%fd2772, %fd2771, %fd2762, 0d3FF0000000000000;
	fma.rn.f64 	%fd2773, %fd2772, %fd2762, 0d3FF0000000000000;
	{
	.reg .b32 %temp; 
	mov.b64 	{%r128, %temp}, %fd2773;
	}
	{
	.reg .b32 %temp; 
	mov.b64 	{%temp, %r129}, %fd2773;
	}
	shl.b32 	%r1471, %r127, 20;
	add.s32 	%r1472, %r1471, %r129;
	mov.b64 	%fd4399, {%r128, %r1472};
	{
	.reg .b32 %temp; 
	mov.b64 	{%temp, %r1473}, %fd633;
	}
	mov.b32 	%f29, %r1473;
	abs.f32 	%f10, %f29;
	setp.lt.f32 	%p1190, %f10, 0f4086232B;
	@%p1190 bra 	$L__BB0_560;
	setp.lt.f64 	%p1191, %fd633, 0d0000000000000000;
	add.f64 	%fd2774, %fd633, 0d7FF0000000000000;
	selp.f64 	%fd4399, 0d0000000000000000, %fd2774, %p1191;
	setp.geu.f32 	%p1192, %f10, 0f40874800;
	@%p1192 bra 	$L__BB0_560;
	shr.u32 	%r1474, %r127, 31;
	add.s32 	%r1475, %r127, %r1474;
	shr.s32 	%r1476, %r1475, 1;
	shl.b32 	%r1477, %r1476, 20;
	add.s32 	%r1478, %r129, %r1477;
	mov.b64 	%fd2775, {%r128, %r1478};
	sub.s32 	%r1479, %r127, %r1476;
	shl.b32 	%r1480, %r1479, 20;
	add.s32 	%r1481, %r1480, 1072693248;
	mov.b32 	%r1482, 0;
	mov.b64 	%fd2776, {%r1482, %r1481};
	mul.f64 	%fd4399, %fd2776, %fd2775;
$L__BB0_560:
	setp.ne.s32 	%p1193, %r119, 2146435072;
	mul.f64 	%fd2777, %fd616, %fd4399;
	mul.f64 	%fd2778, %fd602, 0d3FE0000000000000;
	mul.f64 	%fd638, %fd2778, %fd2777;
	mov.f64 	%fd4400, %fd4416;
	@%p1193 bra 	$L__BB0_565;
	setp.num.f64 	%p1194, %fd590, %fd590;
	@%p1194 bra 	$L__BB0_563;
	mov.f64 	%fd2779, 0d4000000000000000;
	add.rn.f64 	%fd4400, %fd590, %fd2779;
	bra.uni 	$L__BB0_565;
$L__BB0_563:
	setp.neu.f64 	%p1195, %fd591, 0d7FF0000000000000;
	mov.f64 	%fd4400, %fd4416;
	@%p1195 bra 	$L__BB0_565;
	setp.lt.s32 	%p1196, %r118, 0;
	selp.b32 	%r1483, %r30, %r29, %p17;
	selp.b32 	%r1484, %r1483, %r29, %p1196;
	mov.b32 	%r1485, 0;
	mov.b64 	%fd4400, {%r1485, %r1484};
$L__BB0_565:
	setp.eq.f64 	%p1197, %fd590, 0d3FF0000000000000;
	setp.lt.s32 	%p1198, %r6, 0;
	setp.eq.s32 	%p1199, %r31, 1062207488;
	add.f64 	%fd2780, %fd4400, 0d3FF0000000000000;
	sqrt.rn.f64 	%fd2781, %fd2780;
	selp.f64 	%fd642, 0d3FF6A09E667F3BCD, %fd2781, %p1197;
	{
	.reg .b32 %temp; 
	mov.b64 	{%temp, %r130}, %fd642;
	}
	abs.f64 	%fd643, %fd642;
	{ // callseq 100, 0
	.param .b64 param0;
	st.param.f64 	[param0], %fd643;
	.param .b64 param1;
	st.param.f64 	[param1], 0d4000000000000000;
	.param .b64 retval0;
	call.uni (retval0), 
	__internal_accurate_pow, 
	(
	param0, 
	param1
	);
	ld.param.f64 	%fd2782, [retval0];
	} // callseq 100
	setp.lt.s32 	%p1201, %r130, 0;
	neg.f64 	%fd2784, %fd2782;
	selp.f64 	%fd2785, %fd2784, %fd2782, %p1199;
	selp.f64 	%fd2786, %fd2785, %fd2782, %p1201;
	setp.eq.f64 	%p1202, %fd642, 0d0000000000000000;
	selp.b32 	%r1486, %r130, 0, %p1199;
	or.b32  	%r1487, %r1486, 2146435072;
	selp.b32 	%r1488, %r1487, %r1486, %p1198;
	mov.b32 	%r1489, 0;
	mov.b64 	%fd2787, {%r1489, %r1488};
	selp.f64 	%fd4401, %fd2787, %fd2786, %p1202;
	add.f64 	%fd2788, %fd642, 0d4000000000000000;
	{
	.reg .b32 %temp; 
	mov.b64 	{%temp, %r1490}, %fd2788;
	}
	and.b32  	%r1491, %r1490, 2146435072;
	setp.ne.s32 	%p1203, %r1491, 2146435072;
	@%p1203 bra 	$L__BB0_570;
	setp.num.f64 	%p1204, %fd642, %fd642;
	@%p1204 bra 	$L__BB0_568;
	mov.f64 	%fd2789, 0d4000000000000000;
	add.rn.f64 	%fd4401, %fd642, %fd2789;
	bra.uni 	$L__BB0_570;
$L__BB0_568:
	setp.neu.f64 	%p1205, %fd643, 0d7FF0000000000000;
	@%p1205 bra 	$L__BB0_570;
	selp.b32 	%r1492, %r30, %r29, %p17;
	selp.b32 	%r1493, %r1492, %r29, %p1201;
	mov.b32 	%r1494, 0;
	mov.b64 	%fd4401, {%r1494, %r1493};
$L__BB0_570:
	setp.lt.f64 	%p1207, %fd589, 0d0000000000000000;
	setp.eq.f64 	%p1208, %fd642, 0d3FF0000000000000;
	selp.f64 	%fd2791, 0d3FF0000000000000, %fd4401, %p1208;
	div.rn.f64 	%fd2792, %fd587, %fd2791;
	mul.f64 	%fd2793, %fd2792, 0d4010000000000000;
	mul.f64 	%fd648, %fd2793, 0d40407307FD73E4E4;
	mov.f64 	%fd4402, 0d0000000000000000;
	@%p1207 bra 	$L__BB0_573;
	setp.ltu.f64 	%p1209, %fd589, 0d0000000000000000;
	setp.geu.f64 	%p1210, %fd589, %fd4269;
	mov.f64 	%fd4402, 0d3FF0000000000000;
	or.pred  	%p1211, %p1209, %p1210;
	@%p1211 bra 	$L__BB0_573;
	setp.lt.s32 	%p1212, %r14, 0;
	and.b32  	%r1495, %r14, 2146435072;
	setp.eq.s32 	%p1213, %r1495, 1072693248;
	setp.lt.s32 	%p1214, %r10, 0;
	and.b32  	%r1496, %r10, 2146435072;
	setp.eq.s32 	%p1215, %r1496, 1073741824;
	setp.lt.s32 	%p1216, %r6, 0;
	setp.eq.s32 	%p1217, %r31, 1062207488;
	setp.lt.s32 	%p1219, %r2, 0;
	and.b32  	%r1497, %r2, 2146435072;
	setp.eq.s32 	%p1220, %r1497, 1072693248;
	{
	.reg .b32 %temp; 
	mov.b64 	{%temp, %r1498}, %fd589;
	}
	abs.f64 	%fd2795, %fd589;
	setp.lt.s32 	%p1221, %r1498, 0;
	setp.eq.f64 	%p1222, %fd589, 0d0000000000000000;
	setp.eq.f64 	%p1223, %fd2795, 0d7FF0000000000000;
	setp.eq.f64 	%p1224, %fd589, 0d3FF0000000000000;
	ld.f64 	%fd2797, [%rd13];
	{ // callseq 101, 0
	.param .b64 param0;
	st.param.f64 	[param0], %fd2795;
	.param .b64 param1;
	st.param.f64 	[param1], 0d3FF0000000000000;
	.param .b64 retval0;
	call.uni (retval0), 
	__internal_accurate_pow, 
	(
	param0, 
	param1
	);
	ld.param.f64 	%fd2798, [retval0];
	} // callseq 101
	neg.f64 	%fd2800, %fd2798;
	selp.f64 	%fd2801, %fd2800, %fd2798, %p1220;
	selp.f64 	%fd2802, %fd2801, %fd2798, %p1221;
	selp.b32 	%r1499, %r1498, 0, %p1220;
	or.b32  	%r1500, %r1499, 2146435072;
	selp.b32 	%r1501, %r1500, %r1499, %p1219;
	mov.b32 	%r1502, 0;
	mov.b64 	%fd2803, {%r1502, %r1501};
	selp.f64 	%fd2804, %fd2803, %fd2802, %p1222;
	add.f64 	%fd2805, %fd589, 0d3FF0000000000000;
	{
	.reg .b32 %temp; 
	mov.b64 	{%temp, %r1503}, %fd2805;
	}
	and.b32  	%r1504, %r1503, 2146435072;
	setp.eq.s32 	%p1225, %r1504, 2146435072;
	and.b32  	%r1505, %r2, 2147483647;
	setp.ne.s32 	%p1226, %r1505, 1071644672;
	or.b32  	%r1506, %r40, -2147483648;
	selp.b32 	%r1507, %r1506, %r40, %p1226;
	selp.b32 	%r1508, %r1507, %r40, %p1220;
	selp.b32 	%r1509, %r1508, %r40, %p1221;
	mov.b64 	%fd2806, {%r1502, %r1509};
	selp.f64 	%fd2807, %fd2806, %fd2804, %p1223;
	selp.f64 	%fd2808, %fd2807, %fd2804, %p1225;
	selp.f64 	%fd2809, 0d3FF0000000000000, %fd2808, %p1224;
	fma.rn.f64 	%fd2810, %fd2797, %fd2809, 0d0000000000000000;
	ld.f64 	%fd2811, [%rd13+8];
	mul.f64 	%fd2812, %fd2811, 0d3FE0000000000000;
	{ // callseq 102, 0
	.param .b64 param0;
	st.param.f64 	[param0], %fd2795;
	.param .b64 param1;
	st.param.f64 	[param1], 0d4000000000000000;
	.param .b64 retval0;
	call.uni (retval0), 
	__internal_accurate_pow, 
	(
	param0, 
	param1
	);
	ld.param.f64 	%fd2813, [retval0];
	} // callseq 102
	neg.f64 	%fd2815, %fd2813;
	selp.f64 	%fd2816, %fd2815, %fd2813, %p1217;
	selp.f64 	%fd2817, %fd2816, %fd2813, %p1221;
	selp.b32 	%r1510, %r1498, 0, %p1217;
	or.b32  	%r1511, %r1510, 2146435072;
	selp.b32 	%r1512, %r1511, %r1510, %p1216;
	mov.b64 	%fd2818, {%r1502, %r1512};
	selp.f64 	%fd2819, %fd2818, %fd2817, %p1222;
	add.f64 	%fd2820, %fd589, 0d4000000000000000;
	{
	.reg .b32 %temp; 
	mov.b64 	{%temp, %r1513}, %fd2820;
	}
	and.b32  	%r1514, %r1513, 2146435072;
	setp.eq.s32 	%p1227, %r1514, 2146435072;
	and.b32  	%r1515, %r6, 2146435072;
	setp.eq.s32 	%p1228, %r1515, 1062207488;
	and.b32  	%r1516, %r6, 2147483647;
	setp.ne.s32 	%p1229, %r1516, 1071644672;
	selp.b32 	%r1517, %r30, %r29, %p1229;
	selp.b32 	%r1518, %r1517, %r29, %p1228;
	selp.b32 	%r1519, %r1518, %r29, %p1221;
	mov.b64 	%fd2821, {%r1502, %r1519};
	selp.f64 	%fd2822, %fd2821, %fd2819, %p1223;
	selp.f64 	%fd2823, %fd2822, %fd2819, %p1227;
	selp.f64 	%fd2824, 0d3FF0000000000000, %fd2823, %p1224;
	fma.rn.f64 	%fd2825, %fd2812, %fd2824, %fd2810;
	ld.f64 	%fd2826, [%rd13+16];
	div.rn.f64 	%fd2827, %fd2826, 0d4008000000000000;
	{ // callseq 103, 0
	.param .b64 param0;
	st.param.f64 	[param0], %fd2795;
	.param .b64 param1;
	st.param.f64 	[param1], 0d4008000000000000;
	.param .b64 retval0;
	call.uni (retval0), 
	__internal_accurate_pow, 
	(
	param0, 
	param1
	);
	ld.param.f64 	%fd2828, [retval0];
	} // callseq 103
	neg.f64 	%fd2830, %fd2828;
	selp.f64 	%fd2831, %fd2830, %fd2828, %p1215;
	selp.f64 	%fd2832, %fd2831, %fd2828, %p1221;
	selp.b32 	%r1520, %r1498, 0, %p1215;
	or.b32  	%r1521, %r1520, 2146435072;
	selp.b32 	%r1522, %r1521, %r1520, %p1214;
	mov.b64 	%fd2833, {%r1502, %r1522};
	selp.f64 	%fd2834, %fd2833, %fd2832, %p1222;
	add.f64 	%fd2835, %fd589, 0d4008000000000000;
	{
	.reg .b32 %temp; 
	mov.b64 	{%temp, %r1523}, %fd2835;
	}
	and.b32  	%r1524, %r1523, 2146435072;
	setp.eq.s32 	%p1230, %r1524, 2146435072;
	and.b32  	%r1525, %r10, 2147483647;
	setp.ne.s32 	%p1231, %r1525, 1071644672;
	or.b32  	%r1526, %r38, -2147483648;
	selp.b32 	%r1527, %r1526, %r38, %p1231;
	selp.b32 	%r1528, %r1527, %r38, %p1215;
	selp.b32 	%r1529, %r1528, %r38, %p1221;
	mov.b64 	%fd2836, {%r1502, %r1529};
	selp.f64 	%fd2837, %fd2836, %fd2834, %p1223;
	selp.f64 	%fd2838, %fd2837, %fd2834, %p1230;
	selp.f64 	%fd2839, 0d3FF0000000000000, %fd2838, %p1224;
	fma.rn.f64 	%fd2840, %fd2827, %fd2839, %fd2825;
	ld.f64 	%fd2841, [%rd13+24];
	mul.f64 	%fd2842, %fd2841, 0d3FD0000000000000;
	{ // callseq 104, 0
	.param .b64 param0;
	st.param.f64 	[param0], %fd2795;
	.param .b64 param1;
	st.param.f64 	[param1], 0d4010000000000000;
	.param .b64 retval0;
	call.uni (retval0), 
	__internal_accurate_pow, 
	(
	param0, 
	param1
	);
	ld.param.f64 	%fd2843, [retval0];
	} // callseq 104
	neg.f64 	%fd2845, %fd2843;
	selp.f64 	%fd2846, %fd2845, %fd2843, %p1213;
	selp.f64 	%fd2847, %fd2846, %fd2843, %p1221;
	selp.b32 	%r1530, %r1498, 0, %p1213;
	or.b32  	%r1531, %r1530, 2146435072;
	selp.b32 	%r1532, %r1531, %r1530, %p1212;
	mov.b64 	%fd2848, {%r1502, %r1532};
	selp.f64 	%fd2849, %fd2848, %fd2847, %p1222;
	add.f64 	%fd2850, %fd589, 0d4010000000000000;
	{
	.reg .b32 %temp; 
	mov.b64 	{%temp, %r1533}, %fd2850;
	}
	and.b32  	%r1534, %r1533, 2146435072;
	setp.eq.s32 	%p1232, %r1534, 2146435072;
	and.b32  	%r1535, %r14, 2147483647;
	setp.ne.s32 	%p1233, %r1535, 1071644672;
	selp.b32 	%r1536, 0, 2146435072, %p1212;
	or.b32  	%r1537, %r1536, -2147483648;
	selp.b32 	%r1538, %r1537, %r1536, %p1233;
	selp.b32 	%r1539, %r1538, %r1536, %p1213;
	selp.b32 	%r1540, %r1539, %r1536, %p1221;
	mov.b64 	%fd2851, {%r1502, %r1540};
	selp.f64 	%fd2852, %fd2851, %fd2849, %p1223;
	selp.f64 	%fd2853, %fd2852, %fd2849, %p1232;
	selp.f64 	%fd2854, 0d3FF0000000000000, %fd2853, %p1224;
	fma.rn.f64 	%fd4402, %fd2842, %fd2854, %fd2840;
$L__BB0_573:
	ld.param.f64 	%fd4260, [_Z23distributor_probabilityddPdS_iS_i_param_1];
	ld.param.f64 	%fd4240, [_Z23distributor_probabilityddPdS_iS_i_param_0];
	and.b32  	%r1541, %r6, 2146435072;
	setp.eq.s32 	%p1234, %r1541, 1062207488;
	and.b32  	%r1542, %r6, 2147483647;
	setp.ne.s32 	%p1235, %r1542, 1071644672;
	and.pred  	%p18, %p1234, %p1235;
	setp.ne.s32 	%p1236, %r119, 2146435072;
	fma.rn.f64 	%fd651, %fd4240, %fd4402, %fd4260;
	mov.f64 	%fd4403, %fd4416;
	@%p1236 bra 	$L__BB0_578;
	setp.num.f64 	%p1237, %fd590, %fd590;
	@%p1237 bra 	$L__BB0_576;
	mov.f64 	%fd2855, 0d4000000000000000;
	add.rn.f64 	%fd4403, %fd590, %fd2855;
	bra.uni 	$L__BB0_578;
$L__BB0_576:
	setp.neu.f64 	%p1238, %fd591, 0d7FF0000000000000;
	mov.f64 	%fd4403, %fd4416;
	@%p1238 bra 	$L__BB0_578;
	setp.lt.s32 	%p1239, %r118, 0;
	selp.b32 	%r1543, %r30, %r29, %p18;
	selp.b32 	%r1544, %r1543, %r29, %p1239;
	mov.b32 	%r1545, 0;
	mov.b64 	%fd4403, {%r1545, %r1544};
$L__BB0_578:
	setp.eq.f64 	%p1240, %fd590, 0d3FF0000000000000;
	setp.lt.s32 	%p1241, %r6, 0;
	setp.eq.s32 	%p1242, %r31, 1062207488;
	add.f64 	%fd2856, %fd4403, 0d3FF0000000000000;
	sqrt.rn.f64 	%fd2857, %fd2856;
	selp.f64 	%fd655, 0d3FF6A09E667F3BCD, %fd2857, %p1240;
	rcp.rn.f64 	%fd656, %fd655;
	{
	.reg .b32 %temp; 
	mov.b64 	{%temp, %r131}, %fd656;
	}
	abs.f64 	%fd657, %fd656;
	{ // callseq 105, 0
	.param .b64 param0;
	st.param.f64 	[param0], %fd657;
	.param .b64 param1;
	st.param.f64 	[param1], 0d4000000000000000;
	.param .b64 retval0;
	call.uni (retval0), 
	__internal_accurate_pow, 
	(
	param0, 
	param1
	);
	ld.param.f64 	%fd2858, [retval0];
	} // callseq 105
	setp.lt.s32 	%p1244, %r131, 0;
	neg.f64 	%fd2860, %fd2858;
	selp.f64 	%fd2861, %fd2860, %fd2858, %p1242;
	selp.f64 	%fd2862, %fd2861, %fd2858, %p1244;
	setp.eq.f64 	%p1245, %fd656, 0d0000000000000000;
	selp.b32 	%r1546, %r131, 0, %p1242;
	or.b32  	%r1547, %r1546, 2146435072;
	selp.b32 	%r1548, %r1547, %r1546, %p1241;
	mov.b32 	%r1549, 0;
	mov.b64 	%fd2863, {%r1549, %r1548};
	selp.f64 	%fd4404, %fd2863, %fd2862, %p1245;
	add.f64 	%fd2864, %fd656, 0d4000000000000000;
	{
	.reg .b32 %temp; 
	mov.b64 	{%temp, %r1550}, %fd2864;
	}
	and.b32  	%r1551, %r1550, 2146435072;
	setp.ne.s32 	%p1246, %r1551, 2146435072;
	@%p1246 bra 	$L__BB0_583;
	setp.num.f64 	%p1247, %fd656, %fd656;
	@%p1247 bra 	$L__BB0_581;
	mov.f64 	%fd2865, 0d4000000000000000;
	add.rn.f64 	%fd4404, %fd656, %fd2865;
	bra.uni 	$L__BB0_583;
$L__BB0_581:
	setp.neu.f64 	%p1248, %fd657, 0d7FF0000000000000;
	@%p1248 bra 	$L__BB0_583;
	selp.b32 	%r1552, %r30, %r29, %p18;
	selp.b32 	%r1553, %r1552, %r29, %p1244;
	mov.b32 	%r1554, 0;
	mov.b64 	%fd4404, {%r1554, %r1553};
$L__BB0_583:
	setp.ne.s32 	%p1250, %r123, 2146435072;
	setp.eq.f64 	%p1251, %fd656, 0d3FF0000000000000;
	selp.f64 	%fd2866, 0d3FF0000000000000, %fd4404, %p1251;
	neg.f64 	%fd2867, %fd651;
	mul.f64 	%fd662, %fd2866, %fd2867;
	mov.f64 	%fd4405, %fd4418;
	@%p1250 bra 	$L__BB0_588;
	setp.num.f64 	%p1252, %fd586, %fd586;
	@%p1252 bra 	$L__BB0_586;
	mov.f64 	%fd2868, 0d4000000000000000;
	add.rn.f64 	%fd4405, %fd586, %fd2868;
	bra.uni 	$L__BB0_588;
$L__BB0_586:
	setp.neu.f64 	%p1253, %fd617, 0d7FF0000000000000;
	mov.f64 	%fd4405, %fd4418;
	@%p1253 bra 	$L__BB0_588;
	setp.lt.s32 	%p1254, %r122, 0;
	selp.b32 	%r1555, %r30, %r29, %p18;
	selp.b32 	%r1556, %r1555, %r29, %p1254;
	mov.b32 	%r1557, 0;
	mov.b64 	%fd4405, {%r1557, %r1556};
$L__BB0_588:
	setp.ne.s32 	%p1255, %r125, 2146435072;
	mov.f64 	%fd4406, %fd4419;
	@%p1255 bra 	$L__BB0_593;
	setp.num.f64 	%p1256, %fd587, %fd587;
	@%p1256 bra 	$L__BB0_591;
	mov.f64 	%fd2869, 0d4000000000000000;
	add.rn.f64 	%fd4406, %fd587, %fd2869;
	bra.uni 	$L__BB0_593;
$L__BB0_591:
	setp.neu.f64 	%p1257, %fd622, 0d7FF0000000000000;
	mov.f64 	%fd4406, %fd4419;
	@%p1257 bra 	$L__BB0_593;
	setp.lt.s32 	%p1258, %r124, 0;
	selp.b32 	%r1558, %r30, %r29, %p18;
	selp.b32 	%r1559, %r1558, %r29, %p1258;
	mov.b32 	%r1560, 0;
	mov.b64 	%fd4406, {%r1560, %r1559};
$L__BB0_593:
	setp.eq.f64 	%p1259, %fd587, 0d3FF0000000000000;
	setp.lt.s32 	%p1260, %r6, 0;
	setp.eq.s32 	%p1261, %r31, 1062207488;
	selp.f64 	%fd2870, 0d3FF0000000000000, %fd4406, %p1259;
	setp.eq.f64 	%p1263, %fd586, 0d3FF0000000000000;
	selp.f64 	%fd2871, 0d3FF0000000000000, %fd4405, %p1263;
	add.f64 	%fd669, %fd2871, %fd2870;
	{
	.reg .b32 %temp; 
	mov.b64 	{%temp, %r132}, %fd655;
	}
	abs.f64 	%fd670, %fd655;
	{ // callseq 106, 0
	.param .b64 param0;
	st.param.f64 	[param0], %fd670;
	.param .b64 param1;
	st.param.f64 	[param1], 0d4000000000000000;
	.param .b64 retval0;
	call.uni (retval0), 
	__internal_accurate_pow, 
	(
	param0, 
	param1
	);
	ld.param.f64 	%fd2872, [retval0];
	} // callseq 106
	setp.lt.s32 	%p1264, %r132, 0;
	neg.f64 	%fd2874, %fd2872;
	selp.f64 	%fd2875, %fd2874, %fd2872, %p1261;
	selp.f64 	%fd2876, %fd2875, %fd2872, %p1264;
	setp.eq.f64 	%p1265, %fd655, 0d0000000000000000;
	selp.b32 	%r1561, %r132, 0, %p1261;
	or.b32  	%r1562, %r1561, 2146435072;
	selp.b32 	%r1563, %r1562, %r1561, %p1260;
	mov.b32 	%r1564, 0;
	mov.b64 	%fd2877, {%r1564, %r1563};
	selp.f64 	%fd4407, %fd2877, %fd2876, %p1265;
	add.f64 	%fd2878, %fd655, 0d4000000000000000;
	{
	.reg .b32 %temp; 
	mov.b64 	{%temp, %r1565}, %fd2878;
	}
	and.b32  	%r1566, %r1565, 2146435072;
	setp.ne.s32 	%p1266, %r1566, 2146435072;
	@%p1266 bra 	$L__BB0_598;
	setp.num.f64 	%p1267, %fd655, %fd655;
	@%p1267 bra 	$L__BB0_596;
	mov.f64 	%fd2879, 0d4000000000000000;
	add.rn.f64 	%fd4407, %fd655, %fd2879;
	bra.uni 	$L__BB0_598;
$L__BB0_596:
	setp.neu.f64 	%p1268, %fd670, 0d7FF0000000000000;
	@%p1268 bra 	$L__BB0_598;
	selp.b32 	%r1567, %r30, %r29, %p18;
	selp.b32 	%r1568, %r1567, %r29, %p1264;
	mov.b32 	%r1569, 0;
	mov.b64 	%fd4407, {%r1569, %r1568};
$L__BB0_598:
	setp.eq.f64 	%p1270, %fd655, 0d3FF0000000000000;
	selp.f64 	%fd2880, 0d3FF0000000000000, %fd4407, %p1270;
	mul.f64 	%fd2881, %fd669, 0dC000000000000000;
	div.rn.f64 	%fd675, %fd2881, %fd2880;
	fma.rn.f64 	%fd2882, %fd675, 0d3FF71547652B82FE, 0d4338000000000000;
	{
	.reg .b32 %temp; 
	mov.b64 	{%r133, %temp}, %fd2882;
	}
	mov.f64 	%fd2883, 0dC338000000000000;
	add.rn.f64 	%fd2884, %fd2882, %fd2883;
	fma.rn.f64 	%fd2885, %fd2884, 0dBFE62E42FEFA39EF, %fd675;
	fma.rn.f64 	%fd2886, %fd2884, 0dBC7ABC9E3B39803F, %fd2885;
	fma.rn.f64 	%fd2887, %fd2886, 0d3E5ADE1569CE2BDF, 0d3E928AF3FCA213EA;
	fma.rn.f64 	%fd2888, %fd2887, %fd2886, 0d3EC71DEE62401315;
	fma.rn.f64 	%fd2889, %fd2888, %fd2886, 0d3EFA01997C89EB71;
	fma.rn.f64 	%fd2890, %fd2889, %fd2886, 0d3F2A01A014761F65;
	fma.rn.f64 	%fd2891, %fd2890, %fd2886, 0d3F56C16C1852B7AF;
	fma.rn.f64 	%fd2892, %fd2891, %fd2886, 0d3F81111111122322;
	fma.rn.f64 	%fd2893, %fd2892, %fd2886, 0d3FA55555555502A1;
	fma.rn.f64 	%fd2894, %fd2893, %fd2886, 0d3FC5555555555511;
	fma.rn.f64 	%fd2895, %fd2894, %fd2886, 0d3FE000000000000B;
	fma.rn.f64 	%fd2896, %fd2895, %fd2886, 0d3FF0000000000000;
	fma.rn.f64 	%fd2897, %fd2896, %fd2886, 0d3FF0000000000000;
	{
	.reg .b32 %temp; 
	mov.b64 	{%r134, %temp}, %fd2897;
	}
	{
	.reg .b32 %temp; 
	mov.b64 	{%temp, %r135}, %fd2897;
	}
	shl.b32 	%r1570, %r133, 20;
	add.s32 	%r1571, %r1570, %r135;
	mov.b64 	%fd4408, {%r134, %r1571};
	{
	.reg .b32 %temp; 
	mov.b64 	{%temp, %r1572}, %fd675;
	}
	mov.b32 	%f30, %r1572;
	abs.f32 	%f11, %f30;
	setp.lt.f32 	%p1271, %f11, 0f4086232B;
	@%p1271 bra 	$L__BB0_601;
	setp.lt.f64 	%p1272, %fd675, 0d0000000000000000;
	add.f64 	%fd2898, %fd675, 0d7FF0000000000000;
	selp.f64 	%fd4408, 0d0000000000000000, %fd2898, %p1272;
	setp.geu.f32 	%p1273, %f11, 0f40874800;
	@%p1273 bra 	$L__BB0_601;
	shr.u32 	%r1573, %r133, 31;
	add.s32 	%r1574, %r133, %r1573;
	shr.s32 	%r1575, %r1574, 1;
	shl.b32 	%r1576, %r1575, 20;
	add.s32 	%r1577, %r135, %r1576;
	mov.b64 	%fd2899, {%r134, %r1577};
	sub.s32 	%r1578, %r133, %r1575;
	shl.b32 	%r1579, %r1578, 20;
	add.s32 	%r1580, %r1579, 1072693248;
	mov.b32 	%r1581, 0;
	mov.b64 	%fd2900, {%r1581, %r1580};
	mul.f64 	%fd4408, %fd2900, %fd2899;
$L__BB0_601:
	setp.ne.s32 	%p1274, %r119, 2146435072;
	mul.f64 	%fd2901, %fd662, %fd4408;
	mul.f64 	%fd2902, %fd648, 0d3FE0000000000000;
	mul.f64 	%fd680, %fd2902, %fd2901;
	mul.f64 	%fd681, %fd588, 0dC000000000000000;
	mov.f64 	%fd4409, %fd4416;
	@%p1274 bra 	$L__BB0_606;
	setp.num.f64 	%p1275, %fd590, %fd590;
	@%p1275 bra 	$L__BB0_604;
	mov.f64 	%fd2903, 0d4000000000000000;
	add.rn.f64 	%fd4409, %fd590, %fd2903;
	bra.uni 	$L__BB0_606;
$L__BB0_604:
	setp.neu.f64 	%p1276, %fd591, 0d7FF0000000000000;
	mov.f64 	%fd4409, %fd4416;
	@%p1276 bra 	$L__BB0_606;
	setp.lt.s32 	%p1277, %r118, 0;
	selp.b32 	%r1582, %r30, %r29, %p18;
	selp.b32 	%r1583, %r1582, %r29, %p1277;
	mov.b32 	%r1584, 0;
	mov.b64 	%fd4409, {%r1584, %r1583};
$L__BB0_606:
	setp.eq.f64 	%p1278, %fd590, 0d3FF0000000000000;
	setp.lt.s32 	%p1279, %r6, 0;
	setp.eq.s32 	%p1280, %r31, 1062207488;
	add.f64 	%fd2904, %fd4409, 0d3FF0000000000000;
	sqrt.rn.f64 	%fd2905, %fd2904;
	rcp.rn.f64 	%fd2906, %fd2905;
	selp.f64 	%fd685, 0d3FE6A09E667F3BCC, %fd2906, %p1278;
	{
	.reg .b32 %temp; 
	mov.b64 	{%temp, %r136}, %fd685;
	}
	abs.f64 	%fd686, %fd685;
	{ // callseq 107, 0
	.param .b64 param0;
	st.param.f64 	[param0], %fd686;
	.param .b64 param1;
	st.param.f64 	[param1], 0d4000000000000000;
	.param .b64 retval0;
	call.uni (retval0), 
	__internal_accurate_pow, 
	(
	param0, 
	param1
	);
	ld.param.f64 	%fd2907, [retval0];
	} // callseq 107
	setp.lt.s32 	%p1282, %r136, 0;
	neg.f64 	%fd2909, %fd2907;
	selp.f64 	%fd2910, %fd2909, %fd2907, %p1280;
	selp.f64 	%fd2911, %fd2910, %fd2907, %p1282;
	setp.eq.f64 	%p1283, %fd685, 0d0000000000000000;
	selp.b32 	%r1585, %r136, 0, %p1280;
	or.b32  	%r1586, %r1585, 2146435072;
	selp.b32 	%r1587, %r1586, %r1585, %p1279;
	mov.b32 	%r1588, 0;
	mov.b64 	%fd2912, {%r1588, %r1587};
	selp.f64 	%fd4410, %fd2912, %fd2911, %p1283;
	add.f64 	%fd2913, %fd685, 0d4000000000000000;
	{
	.reg .b32 %temp; 
	mov.b64 	{%temp, %r1589}, %fd2913;
	}
	and.b32  	%r1590, %r1589, 2146435072;
	setp.ne.s32 	%p1284, %r1590, 2146435072;
	@%p1284 bra 	$L__BB0_611;
	setp.num.f64 	%p1285, %fd685, %fd685;
	@%p1285 bra 	$L__BB0_609;
	mov.f64 	%fd2914, 0d4000000000000000;
	add.rn.f64 	%fd4410, %fd685, %fd2914;
	bra.uni 	$L__BB0_611;
$L__BB0_609:
	setp.neu.f64 	%p1286, %fd686, 0d7FF0000000000000;
	@%p1286 bra 	$L__BB0_611;
	selp.b32 	%r1591, %r30, %r29, %p18;
	selp.b32 	%r1592, %r1591, %r29, %p1282;
	mov.b32 	%r1593, 0;
	mov.b64 	%fd4410, {%r1593, %r1592};
$L__BB0_611:
	setp.ne.s32 	%p1288, %r123, 2146435072;
	setp.eq.f64 	%p1289, %fd685, 0d3FF0000000000000;
	selp.f64 	%fd2915, 0d3FF0000000000000, %fd4410, %p1289;
	div.rn.f64 	%fd2916, %fd681, %fd98;
	mul.f64 	%fd691, %fd2916, %fd2915;
	mov.f64 	%fd4411, %fd4418;
	@%p1288 bra 	$L__BB0_616;
	setp.num.f64 	%p1290, %fd586, %fd586;
	@%p1290 bra 	$L__BB0_614;
	mov.f64 	%fd2917, 0d4000000000000000;
	add.rn.f64 	%fd4411, %fd586, %fd2917;
	bra.uni 	$L__BB0_616;
$L__BB0_614:
	setp.neu.f64 	%p1291, %fd617, 0d7FF0000000000000;
	mov.f64 	%fd4411, %fd4418;
	@%p1291 bra 	$L__BB0_616;
	setp.lt.s32 	%p1292, %r122, 0;
	selp.b32 	%r1594, %r30, %r29, %p18;
	selp.b32 	%r1595, %r1594, %r29, %p1292;
	mov.b32 	%r1596, 0;
	mov.b64 	%fd4411, {%r1596, %r1595};
$L__BB0_616:
	setp.ne.s32 	%p1293, %r125, 2146435072;
	mov.f64 	%fd4412, %fd4419;
	@%p1293 bra 	$L__BB0_621;
	setp.num.f64 	%p1294, %fd587, %fd587;
	@%p1294 bra 	$L__BB0_619;
	mov.f64 	%fd2918, 0d4000000000000000;
	add.rn.f64 	%fd4412, %fd587, %fd2918;
	bra.uni 	$L__BB0_621;
$L__BB0_619:
	setp.neu.f64 	%p1295, %fd622, 0d7FF0000000000000;
	mov.f64 	%fd4412, %fd4419;
	@%p1295 bra 	$L__BB0_621;
	setp.lt.s32 	%p1296, %r124, 0;
	selp.b32 	%r1597, %r30, %r29, %p18;
	selp.b32 	%r1598, %r1597, %r29, %p1296;
	mov.b32 	%r1599, 0;
	mov.b64 	%fd4412, {%r1599, %r1598};
$L__BB0_621:
	setp.eq.f64 	%p1297, %fd587, 0d3FF0000000000000;
	setp.ne.s32 	%p1298, %r119, 2146435072;
	selp.f64 	%fd2919, 0d3FF0000000000000, %fd4412, %p1297;
	setp.eq.f64 	%p1299, %fd586, 0d3FF0000000000000;
	selp.f64 	%fd2920, 0d3FF0000000000000, %fd4411, %p1299;
	add.f64 	%fd698, %fd2920, %fd2919;
	mov.f64 	%fd4413, %fd4416;
	@%p1298 bra 	$L__BB0_626;
	setp.num.f64 	%p1300, %fd590, %fd590;
	@%p1300 bra 	$L__BB0_624;
	mov.f64 	%fd2921, 0d4000000000000000;
	add.rn.f64 	%fd4413, %fd590, %fd2921;
	bra.uni 	$L__BB0_626;
$L__BB0_624:
	setp.neu.f64 	%p1301, %fd591, 0d7FF0000000000000;
	mov.f64 	%fd4413, %fd4416;
	@%p1301 bra 	$L__BB0_626;
	setp.lt.s32 	%p1302, %r118, 0;
	selp.b32 	%r1600, %r30, %r29, %p18;
	selp.b32 	%r1601, %r1600, %r29, %p1302;
	mov.b32 	%r1602, 0;
	mov.b64 	%fd4413, {%r1602, %r1601};
$L__BB0_626:
	setp.eq.f64 	%p1303, %fd590, 0d3FF0000000000000;
	setp.lt.s32 	%p1304, %r6, 0;
	setp.eq.s32 	%p1305, %r31, 1062207488;
	add.f64 	%fd2922, %fd4413, 0d3FF0000000000000;
	sqrt.rn.f64 	%fd2923, %fd2922;
	selp.f64 	%fd702, 0d3FF6A09E667F3BCD, %fd2923, %p1303;
	{
	.reg .b32 %temp; 
	mov.b64 	{%temp, %r137}, %fd702;
	}
	abs.f64 	%fd703, %fd702;
	{ // callseq 108, 0
	.param .b64 param0;
	st.param.f64 	[param0], %fd703;
	.param .b64 param1;
	st.param.f64 	[param1], 0d4000000000000000;
	.param .b64 retval0;
	call.uni (retval0), 
	__internal_accurate_pow, 
	(
	param0, 
	param1
	);
	ld.param.f64 	%fd2924, [retval0];
	} // callseq 108
	setp.lt.s32 	%p1307, %r137, 0;
	neg.f64 	%fd2926, %fd2924;
	selp.f64 	%fd2927, %fd2926, %fd2924, %p1305;
	selp.f64 	%fd2928, %fd2927, %fd2924, %p1307;
	setp.eq.f64 	%p1308, %fd702, 0d0000000000000000;
	selp.b32 	%r1603, %r137, 0, %p1305;
	or.b32  	%r1604, %r1603, 2146435072;
	selp.b32 	%r1605, %r1604, %r1603, %p1304;
	mov.b32 	%r1606, 0;
	mov.b64 	%fd2929, {%r1606, %r1605};
	selp.f64 	%fd4414, %fd2929, %fd2928, %p1308;
	add.f64 	%fd2930, %fd702, 0d4000000000000000;
	{
	.reg .b32 %temp; 
	mov.b64 	{%temp, %r1607}, %fd2930;
	}
	and.b32  	%r1608, %r1607, 2146435072;
	setp.ne.s32 	%p1309, %r1608, 2146435072;
	@%p1309 bra 	$L__BB0_631;
	setp.num.f64 	%p1310, %fd702, %fd702;
	@%p1310 bra 	$L__BB0_629;
	mov.f64 	%fd2931, 0d4000000000000000;
	add.rn.f64 	%fd4414, %fd702, %fd2931;
	bra.uni 	$L__BB0_631;
$L__BB0_629:
	setp.neu.f64 	%p1311, %fd703, 0d7FF0000000000000;
	@%p1311 bra 	$L__BB0_631;
	selp.b32 	%r1609, %r30, %r29, %p18;
	selp.b32 	%r1610, %r1609, %r29, %p1307;
	mov.b32 	%r1611, 0;
	mov.b64 	%fd4414, {%r1611, %r1610};
$L__BB0_631:
	setp.lt.s32 	%p1313, %r2, 0;
	selp.b32 	%r138, 0, 2146435072, %p1313;
	setp.lt.s32 	%p1314, %r10, 0;
	selp.b32 	%r139, 0, 2146435072, %p1314;
	setp.lt.f64 	%p1315, %fd589, 0d0000000000000000;
	setp.eq.f64 	%p1316, %fd702, 0d3FF0000000000000;
	selp.f64 	%fd2933, 0d3FF0000000000000, %fd4414, %p1316;
	div.rn.f64 	%fd2934, %fd698, %fd2933;
	fma.rn.f64 	%fd2935, %fd2934, 0d4000000000000000, 0dBFF0000000000000;
	mul.f64 	%fd2936, %fd691, %fd2935;
	mul.f64 	%fd708, %fd2936, 0d40407307FD73E4E4;
	mov.f64 	%fd4415, 0d0000000000000000;
	@%p1315 bra 	$L__BB0_634;
	setp.ltu.f64 	%p1317, %fd589, 0d0000000000000000;
	setp.geu.f64 	%p1318, %fd589, %fd4269;
	mov.f64 	%fd4415, 0d3FF0000000000000;
	or.pred  	%p1319, %p1317, %p1318;
	@%p1319 bra 	$L__BB0_634;
	setp.lt.s32 	%p1320, %r14, 0;
	and.b32  	%r1612, %r14, 2146435072;
	setp.eq.s32 	%p1321, %r1612, 1072693248;
	setp.lt.s32 	%p1322, %r10, 0;
	and.b32  	%r1613, %r10, 2146435072;
	setp.eq.s32 	%p1323, %r1613, 1073741824;
	setp.lt.s32 	%p1324, %r6, 0;
	setp.eq.s32 	%p1325, %r31, 1062207488;
	setp.lt.s32 	%p1327, %r2, 0;
	and.b32  	%r1614, %r2, 2146435072;
	setp.eq.s32 	%p1328, %r1614, 1072693248;
	{
	.reg .b32 %temp; 
	mov.b64 	{%temp, %r1615}, %fd589;
	}
	abs.f64 	%fd2938, %fd589;
	setp.lt.s32 	%p1329, %r1615, 0;
	setp.eq.f64 	%p1330, %fd589, 0d0000000000000000;
	setp.eq.f64 	%p1331, %fd2938, 0d7FF0000000000000;
	setp.eq.f64 	%p1332, %fd589, 0d3FF0000000000000;
	ld.f64 	%fd2940, [%rd13];
	{ // callseq 109, 0
	.param .b64 param0;
	st.param.f64 	[param0], %fd2938;
	.param .b64 param1;
	st.param.f64 	[param1], 0d3FF0000000000000;
	.param .b64 retval0;
	call.uni (retval0), 
	__internal_accurate_pow, 
	(
	param0, 
	param1
	);
	ld.param.f64 	%fd2941, [retval0];
	} // callseq 109
	neg.f64 	%fd2943, %fd2941;
	selp.f64 	%fd2944, %fd2943, %fd2941, %p1328;
	selp.f64 	%fd2945, %fd2944, %fd2941, %p1329;
	selp.b32 	%r1616, %r1615, 0, %p1328;
	or.b32  	%r1617, %r1616, 2146435072;
	selp.b32 	%r1618, %r1617, %r1616, %p1327;
	mov.b32 	%r1619, 0;
	mov.b64 	%fd2946, {%r1619, %r1618};
	selp.f64 	%fd2947, %fd2946, %fd2945, %p1330;
	add.f64 	%fd2948, %fd589, 0d3FF0000000000000;
	{
	.reg .b32 %temp; 
	mov.b64 	{%temp, %r1620}, %fd2948;
	}
	and.b32  	%r1621, %r1620, 2146435072;
	setp.eq.s32 	%p1333, %r1621, 2146435072;
	and.b32  	%r1622, %r2, 2147483647;
	setp.ne.s32 	%p1334, %r1622, 1071644672;
	or.b32  	%r1623, %r138, -2147483648;
	selp.b32 	%r1624, %r1623, %r138, %p1334;
	selp.b32 	%r1625, %r1624, %r138, %p1328;
	selp.b32 	%r1626, %r1625, %r138, %p1329;
	mov.b64 	%fd2949, {%r1619, %r1626};
	selp.f64 	%fd2950, %fd2949, %fd2947, %p1331;
	selp.f64 	%fd2951, %fd2950, %fd2947, %p1333;
	selp.f64 	%fd2952, 0d3FF0000000000000, %fd2951, %p1332;
	fma.rn.f64 	%fd2953, %fd2940, %fd2952, 0d0000000000000000;
	ld.f64 	%fd2954, [%rd13+8];
	mul.f64 	%fd2955, %fd2954, 0d3FE0000000000000;
	{ // callseq 110, 0
	.param .b64 param0;
	st.param.f64 	[param0], %fd2938;
	.param .b64 param1;
	st.param.f64 	[param1], 0d4000000000000000;
	.param .b64 retval0;
	call.uni (retval0), 
	__internal_accurate_pow, 
	(
	param0, 
	param1
	);
	ld.param.f64 	%fd2956, [retval0];
	} // callseq 110
	neg.f64 	%fd2958, %fd2956;
	selp.f64 	%fd2959, %fd2958, %fd2956, %p1325;
	selp.f64 	%fd2960, %fd2959, %fd2956, %p1329;
	selp.b32 	%r1627, %r1615, 0, %p1325;
	or.b32  	%r1628, %r1627, 2146435072;
	selp.b32 	%r1629, %r1628, %r1627, %p1324;
	mov.b64 	%fd2961, {%r1619, %r1629};
	selp.f64 	%fd2962, %fd2961, %fd2960, %p1330;
	add.f64 	%fd2963, %fd589, 0d4000000000000000;
	{
	.reg .b32 %temp; 
	mov.b64 	{%temp, %r1630}, %fd2963;
	}
	and.b32  	%r1631, %r1630, 2146435072;
	setp.eq.s32 	%p1335, %r1631, 2146435072;
	and.b32  	%r1632, %r6, 2146435072;
	setp.eq.s32 	%p1336, %r1632, 1062207488;
	and.b32  	%r1633, %r6, 2147483647;
	setp.ne.s32 	%p1337, %r1633, 1071644672;
	selp.b32 	%r1634, %r30, %r29, %p1337;
	selp.b32 	%r1635, %r1634, %r29, %p1336;
	selp.b32 	%r1636, %r1635, %r29, %p1329;
	mov.b64 	%fd2964, {%r1619, %r1636};
	selp.f64 	%fd2965, %fd2964, %fd2962, %p1331;
	selp.f64 	%fd2966, %fd2965, %fd2962, %p1335;
	selp.f64 	%fd2967, 0d3FF0000000000000, %fd2966, %p1332;
	fma.rn.f64 	%fd2968, %fd2955, %fd2967, %fd2953;
	ld.f64 	%fd2969, [%rd13+16];
	div.rn.f64 	%fd2970, %fd2969, 0d4008000000000000;
	{ // callseq 111, 0
	.param .b64 param0;
	st.param.f64 	[param0], %fd2938;
	.param .b64 param1;
	st.param.f64 	[param1], 0d4008000000000000;
	.param .b64 retval0;
	call.uni (retval0), 
	__internal_accurate_pow, 
	(
	param0, 
	param1
	);
	ld.param.f64 	%fd2971, [retval0];
	} // callseq 111
	neg.f64 	%fd2973, %fd2971;
	selp.f64 	%fd2974, %fd2973, %fd2971, %p1323;
	selp.f64 	%fd2975, %fd2974, %fd2971, %p1329;
	selp.b32 	%r1637, %r1615, 0, %p1323;
	or.b32  	%r1638, %r1637, 2146435072;
	selp.b32 	%r1639, %r1638, %r1637, %p1322;
	mov.b64 	%fd2976, {%r1619, %r1639};
	selp.f64 	%fd2977, %fd2976, %fd2975, %p1330;
	add.f64 	%fd2978, %fd589, 0d4008000000000000;
	{
	.reg .b32 %temp; 
	mov.b64 	{%temp, %r1640}, %fd2978;
	}
	and.b32  	%r1641, %r1640, 2146435072;
	setp.eq.s32 	%p1338, %r1641, 2146435072;
	and.b32  	%r1642, %r10, 2147483647;
	setp.ne.s32 	%p1339, %r1642, 1071644672;
	or.b32  	%r1643, %r139, -2147483648;
	selp.b32 	%r1644, %r1643, %r139, %p1339;
	selp.b32 	%r1645, %r1644, %r139, %p1323;
	selp.b32 	%r1646, %r1645, %r139, %p1329;
	mov.b64 	%fd2979, {%r1619, %r1646};
	selp.f64 	%fd2980, %fd2979, %fd2977, %p1331;
	selp.f64 	%fd2981, %fd2980, %fd2977, %p1338;
	selp.f64 	%fd2982, 0d3FF0000000000000, %fd2981, %p1332;
	fma.rn.f64 	%fd2983, %fd2970, %fd2982, %fd2968;
	ld.f64 	%fd2984, [%rd13+24];
	mul.f64 	%fd2985, %fd2984, 0d3FD0000000000000;
	{ // callseq 112, 0
	.param .b64 param0;
	st.param.f64 	[param0], %fd2938;
	.param .b64 param1;
	st.param.f64 	[param1], 0d4010000000000000;
	.param .b64 retval0;
	call.uni (retval0), 
	__internal_accurate_pow, 
	(
	param0, 
	param1
	);
	ld.param.f64 	%fd2986, [retval0];
	} // callseq 112
	neg.f64 	%fd2988, %fd2986;
	selp.f64 	%fd2989, %fd2988, %fd2986, %p1321;
	selp.f64 	%fd2990, %fd2989, %fd2986, %p1329;
	selp.b32 	%r1647, %r1615, 0, %p1321;
	or.b32  	%r1648, %r1647, 2146435072;
	selp.b32 	%r1649, %r1648, %r1647, %p1320;
	mov.b64 	%fd2991, {%r1619, %r1649};
	selp.f64 	%fd2992, %fd2991, %fd2990, %p1330;
	add.f64 	%fd2993, %fd589, 0d4010000000000000;
	{
	.reg .b32 %temp; 
	mov.b64 	{%temp, %r1650}, %fd2993;
	}
	and.b32  	%r1651, %r1650, 2146435072;
	setp.eq.s32 	%p1340, %r1651, 2146435072;
	and.b32  	%r1652, %r14, 2147483647;
	setp.ne.s32 	%p1341, %r1652, 1071644672;
	selp.b32 	%r1653, 0, 2146435072, %p1320;
	or.b32  	%r1654, %r1653, -2147483648;
	selp.b32 	%r1655, %r1654, %r1653, %p1341;
	selp.b32 	%r1656, %r1655, %r1653, %p1321;
	selp.b32 	%r1657, %r1656, %r1653, %p1329;
	mov.b64 	%fd2994, {%r1619, %r1657};
	selp.f64 	%fd2995, %fd2994, %fd2992, %p1331;
	selp.f64 	%fd2996, %fd2995, %fd2992, %p1340;
	selp.f64 	%fd2997, 0d3FF0000000000000, %fd2996, %p1332;
	fma.rn.f64 	%fd4415, %fd2985, %fd2997, %fd2983;
$L__BB0_634:
	ld.param.f64 	%fd4261, [_Z23distributor_probabilityddPdS_iS_i_param_1];
	ld.param.f64 	%fd4241, [_Z23distributor_probabilityddPdS_iS_i_param_0];
	and.b32  	%r1658, %r6, 2146435072;
	setp.eq.s32 	%p1342, %r1658, 1062207488;
	and.b32  	%r1659, %r6, 2147483647;
	setp.ne.s32 	%p1343, %r1659, 1071644672;
	and.pred  	%p19, %p1342, %p1343;
	setp.ne.s32 	%p1344, %r119, 2146435072;
	fma.rn.f64 	%fd711, %fd4241, %fd4415, %fd4261;
	@%p1344 bra 	$L__BB0_639;
	setp.num.f64 	%p1345, %fd590, %fd590;
	@%p1345 bra 	$L__BB0_637;
	mov.f64 	%fd2998, 0d4000000000000000;
	add.rn.f64 	%fd4416, %fd590, %fd2998;
	bra.uni 	$L__BB0_639;
$L__BB0_637:
	setp.neu.f64 	%p1346, %fd591, 0d7FF0000000000000;
	@%p1346 bra 	$L__BB0_639;
	setp.lt.s32 	%p1347, %r118, 0;
	selp.b32 	%r1660, %r30, %r29, %p19;
	selp.b32 	%r1661, %r1660, %r29, %p1347;
	mov.b32 	%r1662, 0;
	mov.b64 	%fd4416, {%r1662, %r1661};
$L__BB0_639:
	setp.eq.f64 	%p1348, %fd590, 0d3FF0000000000000;
	setp.lt.s32 	%p1349, %r6, 0;
	setp.eq.s32 	%p1350, %r31, 1062207488;
	add.f64 	%fd2999, %fd4416, 0d3FF0000000000000;
	sqrt.rn.f64 	%fd3000, %fd2999;
	selp.f64 	%fd715, 0d3FF6A09E667F3BCD, %fd3000, %p1348;
	rcp.rn.f64 	%fd716, %fd715;
	{
	.reg .b32 %temp; 
	mov.b64 	{%temp, %r140}, %fd716;
	}
	abs.f64 	%fd717, %fd716;
	{ // callseq 113, 0
	.param .b64 param0;
	st.param.f64 	[param0], %fd717;
	.param .b64 param1;
	st.param.f64 	[param1], 0d4000000000000000;
	.param .b64 retval0;
	call.uni (retval0), 
	__internal_accurate_pow, 
	(
	param0, 
	param1
	);
	ld.param.f64 	%fd3001, [retval0];
	} // callseq 113
	setp.lt.s32 	%p1352, %r140, 0;
	neg.f64 	%fd3003, %fd3001;
	selp.f64 	%fd3004, %fd3003, %fd3001, %p1350;
	selp.f64 	%fd3005, %fd3004, %fd3001, %p1352;
	setp.eq.f64 	%p1353, %fd716, 0d0000000000000000;
	selp.b32 	%r1663, %r140, 0, %p1350;
	or.b32  	%r1664, %r1663, 2146435072;
	selp.b32 	%r1665, %r1664, %r1663, %p1349;
	mov.b32 	%r1666, 0;
	mov.b64 	%fd3006, {%r1666, %r1665};
	selp.f64 	%fd4417, %fd3006, %fd3005, %p1353;
	add.f64 	%fd3007, %fd716, 0d4000000000000000;
	{
	.reg .b32 %temp; 
	mov.b64 	{%temp, %r1667}, %fd3007;
	}
	and.b32  	%r1668, %r1667, 2146435072;
	setp.ne.s32 	%p1354, %r1668, 2146435072;
	@%p1354 bra 	$L__BB0_644;
	setp.num.f64 	%p1355, %fd716, %fd716;
	@%p1355 bra 	$L__BB0_642;
	mov.f64 	%fd3008, 0d4000000000000000;
	add.rn.f64 	%fd4417, %fd716, %fd3008;
	bra.uni 	$L__BB0_644;
$L__BB0_642:
	setp.neu.f64 	%p1356, %fd717, 0d7FF0000000000000;
	@%p1356 bra 	$L__BB0_644;
	setp.lt.s32 	%p1357, %r140, 0;
	selp.b32 	%r1669, %r30, %r29, %p19;
	selp.b32 	%r1670, %r1669, %r29, %p1357;
	mov.b32 	%r1671, 0;
	mov.b64 	%fd4417, {%r1671, %r1670};
$L__BB0_644:
	setp.ne.s32 	%p1358, %r123, 2146435072;
	setp.eq.f64 	%p1359, %fd716, 0d3FF0000000000000;
	selp.f64 	%fd3009, 0d3FF0000000000000, %fd4417, %p1359;
	neg.f64 	%fd3010, %fd711;
	mul.f64 	%fd722, %fd3009, %fd3010;
	@%p1358 bra 	$L__BB0_649;
	setp.num.f64 	%p1360, %fd586, %fd586;
	@%p1360 bra 	$L__BB0_647;
	mov.f64 	%fd3011, 0d4000000000000000;
	add.rn.f64 	%fd4418, %fd586, %fd3011;
	bra.uni 	$L__BB0_649;
$L__BB0_647:
	setp.neu.f64 	%p1361, %fd617, 0d7FF0000000000000;
	@%p1361 bra 	$L__BB0_649;
	setp.lt.s32 	%p1362, %r122, 0;
	selp.b32 	%r1672, %r30, %r29, %p19;
	selp.b32 	%r1673, %r1672, %r29, %p1362;
	mov.b32 	%r1674, 0;
	mov.b64 	%fd4418, {%r1674, %r1673};
$L__BB0_649:
	setp.ne.s32 	%p1363, %r125, 2146435072;
	setp.eq.f64 	%p1364, %fd586, 0d3FF0000000000000;
	selp.f64 	%fd726, 0d3FF0000000000000, %fd4418, %p1364;
	@%p1363 bra 	$L__BB0_654;
	setp.num.f64 	%p1365, %fd587, %fd587;
	@%p1365 bra 	$L__BB0_652;
	mov.f64 	%fd3012, 0d4000000000000000;
	add.rn.f64 	%fd4419, %fd587, %fd3012;
	bra.uni 	$L__BB0_654;
$L__BB0_652:
	setp.neu.f64 	%p1366, %fd622, 0d7FF0000000000000;
	@%p1366 bra 	$L__BB0_654;
	setp.lt.s32 	%p1367, %r124, 0;
	selp.b32 	%r1675, %r30, %r29, %p19;
	selp.b32 	%r1676, %r1675, %r29, %p1367;
	mov.b32 	%r1677, 0;
	mov.b64 	%fd4419, {%r1677, %r1676};
$L__BB0_654:
	setp.eq.f64 	%p1368, %fd587, 0d3FF0000000000000;
	setp.lt.s32 	%p1369, %r6, 0;
	setp.eq.s32 	%p1370, %r31, 1062207488;
	selp.f64 	%fd3013, 0d3FF0000000000000, %fd4419, %p1368;
	add.f64 	%fd730, %fd726, %fd3013;
	{
	.reg .b32 %temp; 
	mov.b64 	{%temp, %r141}, %fd715;
	}
	abs.f64 	%fd731, %fd715;
	{ // callseq 114, 0
	.param .b64 param0;
	st.param.f64 	[param0], %fd731;
	.param .b64 param1;
	st.param.f64 	[param1], 0d4000000000000000;
	.param .b64 retval0;
	call.uni (retval0), 
	__internal_accurate_pow, 
	(
	param0, 
	param1
	);
	ld.param.f64 	%fd3014, [retval0];
	} // callseq 114
	setp.lt.s32 	%p1372, %r141, 0;
	neg.f64 	%fd3016, %fd3014;
	selp.f64 	%fd3017, %fd3016, %fd3014, %p1370;
	selp.f64 	%fd3018, %fd3017, %fd3014, %p1372;
	setp.eq.f64 	%p1373, %fd715, 0d0000000000000000;
	selp.b32 	%r1678, %r141, 0, %p1370;
	or.b32  	%r1679, %r1678, 2146435072;
	selp.b32 	%r1680, %r1679, %r1678, %p1369;
	mov.b32 	%r1681, 0;
	mov.b64 	%fd3019, {%r1681, %r1680};
	selp.f64 	%fd4420, %fd3019, %fd3018, %p1373;
	add.f64 	%fd3020, %fd715, 0d4000000000000000;
	{
	.reg .b32 %temp; 
	mov.b64 	{%temp, %r1682}, %fd3020;
	}
	and.b32  	%r1683, %r1682, 2146435072;
	setp.ne.s32 	%p1374, %r1683, 2146435072;
	@%p1374 bra 	$L__BB0_659;
	setp.num.f64 	%p1375, %fd715, %fd715;
	@%p1375 bra 	$L__BB0_657;
	mov.f64 	%fd3021, 0d4000000000000000;
	add.rn.f64 	%fd4420, %fd715, %fd3021;
	bra.uni 	$L__BB0_659;
$L__BB0_657:
	setp.neu.f64 	%p1376, %fd731, 0d7FF0000000000000;
	@%p1376 bra 	$L__BB0_659;
	setp.lt.s32 	%p1377, %r141, 0;
	selp.b32 	%r1684, %r30, %r29, %p19;
	selp.b32 	%r1685, %r1684, %r29, %p1377;
	mov.b32 	%r1686, 0;
	mov.b64 	%fd4420, {%r1686, %r1685};
$L__BB0_659:
	setp.eq.f64 	%p1378, %fd715, 0d3FF0000000000000;
	selp.f64 	%fd3022, 0d3FF0000000000000, %fd4420, %p1378;
	mul.f64 	%fd3023, %fd730, 0dC000000000000000;
	div.rn.f64 	%fd736, %fd3023, %fd3022;
	fma.rn.f64 	%fd3024, %fd736, 0d3FF71547652B82FE, 0d4338000000000000;
	{
	.reg .b32 %temp; 
	mov.b64 	{%r142, %temp}, %fd3024;
	}
	mov.f64 	%fd3025, 0dC338000000000000;
	add.rn.f64 	%fd3026, %fd3024, %fd3025;
	fma.rn.f64 	%fd3027, %fd3026, 0dBFE62E42FEFA39EF, %fd736;
	fma.rn.f64 	%fd3028, %fd3026, 0dBC7ABC9E3B39803F, %fd3027;
	fma.rn.f64 	%fd3029, %fd3028, 0d3E5ADE1569CE2BDF, 0d3E928AF3FCA213EA;
	fma.rn.f64 	%fd3030, %fd3029, %fd3028, 0d3EC71DEE62401315;
	fma.rn.f64 	%fd3031, %fd3030, %fd3028, 0d3EFA01997C89EB71;
	fma.rn.f64 	%fd3032, %fd3031, %fd3028, 0d3F2A01A014761F65;
	fma.rn.f64 	%fd3033, %fd3032, %fd3028, 0d3F56C16C1852B7AF;
	fma.rn.f64 	%fd3034, %fd3033, %fd3028, 0d3F81111111122322;
	fma.rn.f64 	%fd3035, %fd3034, %fd3028, 0d3FA55555555502A1;
	fma.rn.f64 	%fd3036, %fd3035, %fd3028, 0d3FC5555555555511;
	fma.rn.f64 	%fd3037, %fd3036, %fd3028, 0d3FE000000000000B;
	fma.rn.f64 	%fd3038, %fd3037, %fd3028, 0d3FF0000000000000;
	fma.rn.f64 	%fd3039, %fd3038, %fd3028, 0d3FF0000000000000;
	{
	.reg .b32 %temp; 
	mov.b64 	{%r143, %temp}, %fd3039;
	}
	{
	.reg .b32 %temp; 
	mov.b64 	{%temp, %r144}, %fd3039;
	}
	shl.b32 	%r1687, %r142, 20;
	add.s32 	%r1688, %r1687, %r144;
	mov.b64 	%fd4421, {%r143, %r1688};
	{
	.reg .b32 %temp; 
	mov.b64 	{%temp, %r1689}, %fd736;
	}
	mov.b32 	%f31, %r1689;
	abs.f32 	%f12, %f31;
	setp.lt.f32 	%p1379, %f12, 0f4086232B;
	@%p1379 bra 	$L__BB0_662;
	setp.lt.f64 	%p1380, %fd736, 0d0000000000000000;
	add.f64 	%fd3040, %fd736, 0d7FF0000000000000;
	selp.f64 	%fd4421, 0d0000000000000000, %fd3040, %p1380;
	setp.geu.f32 	%p1381, %f12, 0f40874800;
	@%p1381 bra 	$L__BB0_662;
	shr.u32 	%r1690, %r142, 31;
	add.s32 	%r1691, %r142, %r1690;
	shr.s32 	%r1692, %r1691, 1;
	shl.b32 	%r1693, %r1692, 20;
	add.s32 	%r1694, %r144, %r1693;
	mov.b64 	%fd3041, {%r143, %r1694};
	sub.s32 	%r1695, %r142, %r1692;
	shl.b32 	%r1696, %r1695, 20;
	add.s32 	%r1697, %r1696, 1072693248;
	mov.b32 	%r1698, 0;
	mov.b64 	%fd3042, {%r1698, %r1697};
	mul.f64 	%fd4421, %fd3042, %fd3041;
$L__BB0_662:
	setp.lt.s32 	%p1382, %r6, 0;
	setp.eq.s32 	%p1383, %r31, 1062207488;
	mul.f64 	%fd3043, %fd722, %fd4421;
	mul.f64 	%fd3044, %fd708, 0d3FE0000000000000;
	mul.f64 	%fd3045, %fd3044, %fd3043;
	fma.rn.f64 	%fd3046, %fd258, 0d3FEC23E39189614C, %fd4488;
	mul.f64 	%fd3047, %fd420, 0d400A37B2A108BD3C;
	sub.f64 	%fd3048, %fd3046, %fd3047;
	fma.rn.f64 	%fd3049, %fd581, 0d400A912FE408DB10, %fd3048;
	mul.f64 	%fd741, %fd4296, %fd3049;
	mul.f64 	%fd742, %fd4296, %fd638;
	fma.rn.f64 	%fd3050, %fd259, 0d3FEC23E39189614C, %fd4486;
	mul.f64 	%fd3051, %fd422, 0d400A37B2A108BD3C;
	sub.f64 	%fd3052, %fd3050, %fd3051;
	fma.rn.f64 	%fd3053, %fd583, 0d400A912FE408DB10, %fd3052;
	mul.f64 	%fd743, %fd4296, %fd3053;
	mul.f64 	%fd744, %fd4296, %fd680;
	fma.rn.f64 	%fd3054, %fd260, 0d3FEC23E39189614C, %fd4484;
	mul.f64 	%fd3055, %fd424, 0d400A37B2A108BD3C;
	sub.f64 	%fd3056, %fd3054, %fd3055;
	fma.rn.f64 	%fd3057, %fd585, 0d400A912FE408DB10, %fd3056;
	mul.f64 	%fd745, %fd4296, %fd3057;
	mul.f64 	%fd746, %fd4296, %fd3045;
	mul.f64 	%fd3058, %fd4296, %fd4488;
	fma.rn.f64 	%fd3059, %fd3058, 0d4000425ED097B426, %fd4489;
	fma.rn.f64 	%fd3060, %fd258, 0d3FD0000000000000, %fd4488;
	mul.f64 	%fd3061, %fd4296, %fd3060;
	mul.f64 	%fd3062, %fd3061, 0d4020000000000000;
	sub.f64 	%fd3063, %fd3059, %fd3062;
	fma.rn.f64 	%fd3064, %fd580, 0d401CB1A72C69CB1A, %fd3063;
	mul.f64 	%fd3065, %fd741, 0d3FCA5AD296B4A5AD;
	sub.f64 	%fd747, %fd3064, %fd3065;
	mul.f64 	%fd3066, %fd4296, %fd4486;
	fma.rn.f64 	%fd3067, %fd3066, 0d4000425ED097B426, %fd4487;
	fma.rn.f64 	%fd3068, %fd259, 0d3FD0000000000000, %fd4486;
	mul.f64 	%fd3069, %fd4296, %fd3068;
	mul.f64 	%fd3070, %fd3069, 0d4020000000000000;
	sub.f64 	%fd3071, %fd3067, %fd3070;
	fma.rn.f64 	%fd3072, %fd582, 0d401CB1A72C69CB1A, %fd3071;
	mul.f64 	%fd3073, %fd743, 0d3FCA5AD296B4A5AD;
	sub.f64 	%fd748, %fd3072, %fd3073;
	mul.f64 	%fd3074, %fd4296, %fd4484;
	fma.rn.f64 	%fd3075, %fd3074, 0d4000425ED097B426, %fd4485;
	fma.rn.f64 	%fd3076, %fd260, 0d3FD0000000000000, %fd4484;
	mul.f64 	%fd3077, %fd4296, %fd3076;
	mul.f64 	%fd3078, %fd3077, 0d4020000000000000;
	sub.f64 	%fd3079, %fd3075, %fd3078;
	fma.rn.f64 	%fd3080, %fd584, 0d401CB1A72C69CB1A, %fd3079;
	mul.f64 	%fd3081, %fd745, 0d3FCA5AD296B4A5AD;
	sub.f64 	%fd749, %fd3080, %fd3081;
	add.f64 	%fd4297, %fd106, %fd4296;
	div.rn.f64 	%fd751, %fd749, 0d400DBE2DF9B01D21;
	{
	.reg .b32 %temp; 
	mov.b64 	{%temp, %r145}, %fd751;
	}
	abs.f64 	%fd752, %fd751;
	{ // callseq 115, 0
	.param .b64 param0;
	st.param.f64 	[param0], %fd752;
	.param .b64 param1;
	st.param.f64 	[param1], 0d4000000000000000;
	.param .b64 retval0;
	call.uni (retval0), 
	__internal_accurate_pow, 
	(
	param0, 
	param1
	);
	ld.param.f64 	%fd3082, [retval0];
	} // callseq 115
	setp.lt.s32 	%p1385, %r145, 0;
	neg.f64 	%fd3084, %fd3082;
	selp.f64 	%fd3085, %fd3084, %fd3082, %p1383;
	selp.f64 	%fd3086, %fd3085, %fd3082, %p1385;
	setp.eq.f64 	%p1386, %fd751, 0d0000000000000000;
	selp.b32 	%r1699, %r145, 0, %p1383;
	or.b32  	%r1700, %r1699, 2146435072;
	selp.b32 	%r1701, %r1700, %r1699, %p1382;
	mov.b32 	%r1702, 0;
	mov.b64 	%fd3087, {%r1702, %r1701};
	selp.f64 	%fd4447, %fd3087, %fd3086, %p1386;
	add.f64 	%fd3088, %fd751, 0d4000000000000000;
	{
	.reg .b32 %temp; 
	mov.b64 	{%temp, %r1703}, %fd3088;
	}
	and.b32  	%r146, %r1703, 2146435072;
	setp.ne.s32 	%p1387, %r146, 2146435072;
	mov.f64 	%fd4422, %fd4447;
	@%p1387 bra 	$L__BB0_667;
	setp.num.f64 	%p1388, %fd751, %fd751;
	@%p1388 bra 	$L__BB0_665;
	mov.f64 	%fd3089, 0d4000000000000000;
	add.rn.f64 	%fd4422, %fd751, %fd3089;
	bra.uni 	$L__BB0_667;
$L__BB0_665:
	setp.neu.f64 	%p1389, %fd752, 0d7FF0000000000000;
	mov.f64 	%fd4422, %fd4447;
	@%p1389 bra 	$L__BB0_667;
	setp.lt.s32 	%p1390, %r145, 0;
	selp.b32 	%r1704, %r30, %r29, %p19;
	selp.b32 	%r1705, %r1704, %r29, %p1390;
	mov.b32 	%r1706, 0;
	mov.b64 	%fd4422, {%r1706, %r1705};
$L__BB0_667:
	setp.lt.s32 	%p1391, %r6, 0;
	setp.eq.s32 	%p1392, %r31, 1062207488;
	setp.eq.f64 	%p1394, %fd751, 0d3FF0000000000000;
	add.f64 	%fd3090, %fd4422, 0d3FF0000000000000;
	sqrt.rn.f64 	%fd3091, %fd3090;
	selp.f64 	%fd757, 0d3FF6A09E667F3BCD, %fd3091, %p1394;
	{
	.reg .b32 %temp; 
	mov.b64 	{%temp, %r147}, %fd757;
	}
	abs.f64 	%fd758, %fd757;
	{ // callseq 116, 0
	.param .b64 param0;
	st.param.f64 	[param0], %fd758;
	.param .b64 param1;
	st.param.f64 	[param1], 0d4000000000000000;
	.param .b64 retval0;
	call.uni (retval0), 
	__internal_accurate_pow, 
	(
	param0, 
	param1
	);
	ld.param.f64 	%fd3092, [retval0];
	} // callseq 116
	setp.lt.s32 	%p1395, %r147, 0;
	neg.f64 	%fd3094, %fd3092;
	selp.f64 	%fd3095, %fd3094, %fd3092, %p1392;
	selp.f64 	%fd3096, %fd3095, %fd3092, %p1395;
	setp.eq.f64 	%p1396, %fd757, 0d0000000000000000;
	selp.b32 	%r1707, %r147, 0, %p1392;
	or.b32  	%r1708, %r1707, 2146435072;
	selp.b32 	%r1709, %r1708, %r1707, %p1391;
	mov.b32 	%r1710, 0;
	mov.b64 	%fd3097, {%r1710, %r1709};
	selp.f64 	%fd4423, %fd3097, %fd3096, %p1396;
	add.f64 	%fd3098, %fd757, 0d4000000000000000;
	{
	.reg .b32 %temp; 
	mov.b64 	{%temp, %r1711}, %fd3098;
	}
	and.b32  	%r1712, %r1711, 2146435072;
	setp.ne.s32 	%p1397, %r1712, 2146435072;
	@%p1397 bra 	$L__BB0_672;
	setp.num.f64 	%p1398, %fd757, %fd757;
	@%p1398 bra 	$L__BB0_670;
	mov.f64 	%fd3099, 0d4000000000000000;
	add.rn.f64 	%fd4423, %fd757, %fd3099;
	bra.uni 	$L__BB0_672;
$L__BB0_670:
	setp.neu.f64 	%p1399, %fd758, 0d7FF0000000000000;
	@%p1399 bra 	$L__BB0_672;
	setp.lt.s32 	%p1400, %r147, 0;
	selp.b32 	%r1713, %r30, %r29, %p19;
	selp.b32 	%r1714, %r1713, %r29, %p1400;
	mov.b32 	%r1715, 0;
	mov.b64 	%fd4423, {%r1715, %r1714};
$L__BB0_672:
	setp.eq.f64 	%p1401, %fd757, 0d3FF0000000000000;
	selp.f64 	%fd3101, 0d3FF0000000000000, %fd4423, %p1401;
	div.rn.f64 	%fd3102, %fd747, %fd3101;
	mul.f64 	%fd3103, %fd3102, 0d4010000000000000;
	mul.f64 	%fd763, %fd3103, 0d40407307FD73E4E4;
	setp.lt.f64 	%p1402, %fd4297, 0d0000000000000000;
	mov.f64 	%fd4424, 0d0000000000000000;
	@%p1402 bra 	$L__BB0_675;
	setp.ltu.f64 	%p1403, %fd4297, 0d0000000000000000;
	setp.geu.f64 	%p1404, %fd4297, %fd4269;
	mov.f64 	%fd4424, 0d3FF0000000000000;
	or.pred  	%p1405, %p1403, %p1404;
	@%p1405 bra 	$L__BB0_675;
	setp.lt.s32 	%p1406, %r14, 0;
	and.b32  	%r1716, %r14, 2146435072;
	setp.eq.s32 	%p1407, %r1716, 1072693248;
	setp.lt.s32 	%p1408, %r10, 0;
	and.b32  	%r1717, %r10, 2146435072;
	setp.eq.s32 	%p1409, %r1717, 1073741824;
	setp.lt.s32 	%p1410, %r6, 0;
	setp.eq.s32 	%p1411, %r31, 1062207488;
	setp.lt.s32 	%p1413, %r2, 0;
	and.b32  	%r1718, %r2, 2146435072;
	setp.eq.s32 	%p1414, %r1718, 1072693248;
	{
	.reg .b32 %temp; 
	mov.b64 	{%temp, %r1719}, %fd4297;
	}
	setp.lt.s32 	%p1415, %r1719, 0;
	setp.eq.f64 	%p1416, %fd4297, 0d0000000000000000;
	setp.eq.f64 	%p1417, %fd4297, 0d7FF0000000000000;
	setp.eq.f64 	%p1418, %fd4297, 0d3FF0000000000000;
	ld.f64 	%fd3105, [%rd13];
	{ // callseq 117, 0
	.param .b64 param0;
	st.param.f64 	[param0], %fd4297;
	.param .b64 param1;
	st.param.f64 	[param1], 0d3FF0000000000000;
	.param .b64 retval0;
	call.uni (retval0), 
	__internal_accurate_pow, 
	(
	param0, 
	param1
	);
	ld.param.f64 	%fd3106, [retval0];
	} // callseq 117
	neg.f64 	%fd3108, %fd3106;
	selp.f64 	%fd3109, %fd3108, %fd3106, %p1414;
	selp.f64 	%fd3110, %fd3109, %fd3106, %p1415;
	selp.b32 	%r1720, %r1719, 0, %p1414;
	or.b32  	%r1721, %r1720, 2146435072;
	selp.b32 	%r1722, %r1721, %r1720, %p1413;
	mov.b32 	%r1723, 0;
	mov.b64 	%fd3111, {%r1723, %r1722};
	selp.f64 	%fd3112, %fd3111, %fd3110, %p1416;
	add.f64 	%fd3113, %fd4297, 0d3FF0000000000000;
	{
	.reg .b32 %temp; 
	mov.b64 	{%temp, %r1724}, %fd3113;
	}
	and.b32  	%r1725, %r1724, 2146435072;
	setp.eq.s32 	%p1419, %r1725, 2146435072;
	and.b32  	%r1726, %r2, 2147483647;
	setp.ne.s32 	%p1420, %r1726, 1071644672;
	or.b32  	%r1727, %r138, -2147483648;
	selp.b32 	%r1728, %r1727, %r138, %p1420;
	selp.b32 	%r1729, %r1728, %r138, %p1414;
	selp.b32 	%r1730, %r1729, %r138, %p1415;
	mov.b64 	%fd3114, {%r1723, %r1730};
	selp.f64 	%fd3115, %fd3114, %fd3112, %p1417;
	selp.f64 	%fd3116, %fd3115, %fd3112, %p1419;
	selp.f64 	%fd3117, 0d3FF0000000000000, %fd3116, %p1418;
	fma.rn.f64 	%fd3118, %fd3105, %fd3117, 0d0000000000000000;
	ld.f64 	%fd3119, [%rd13+8];
	mul.f64 	%fd3120, %fd3119, 0d3FE0000000000000;
	{ // callseq 118, 0
	.param .b64 param0;
	st.param.f64 	[param0], %fd4297;
	.param .b64 param1;
	st.param.f64 	[param1], 0d4000000000000000;
	.param .b64 retval0;
	call.uni (retval0), 
	__internal_accurate_pow, 
	(
	param0, 
	param1
	);
	ld.param.f64 	%fd3121, [retval0];
	} // callseq 118
	neg.f64 	%fd3123, %fd3121;
	selp.f64 	%fd3124, %fd3123, %fd3121, %p1411;
	selp.f64 	%fd3125, %fd3124, %fd3121, %p1415;
	selp.b32 	%r1731, %r1719, 0, %p1411;
	or.b32  	%r1732, %r1731, 2146435072;
	selp.b32 	%r1733, %r1732, %r1731, %p1410;
	mov.b64 	%fd3126, {%r1723, %r1733};
	selp.f64 	%fd3127, %fd3126, %fd3125, %p1416;
	add.f64 	%fd3128, %fd4297, 0d4000000000000000;
	{
	.reg .b32 %temp; 
	mov.b64 	{%temp, %r1734}, %fd3128;
	}
	and.b32  	%r1735, %r1734, 2146435072;
	setp.eq.s32 	%p1421, %r1735, 2146435072;
	and.b32  	%r1736, %r6, 2146435072;
	setp.eq.s32 	%p1422, %r1736, 1062207488;
	and.b32  	%r1737, %r6, 2147483647;
	setp.ne.s32 	%p1423, %r1737, 1071644672;
	selp.b32 	%r1738, %r30, %r29, %p1423;
	selp.b32 	%r1739, %r1738, %r29, %p1422;
	selp.b32 	%r1740, %r1739, %r29, %p1415;
	mov.b64 	%fd3129, {%r1723, %r1740};
	selp.f64 	%fd3130, %fd3129, %fd3127, %p1417;
	selp.f64 	%fd3131, %fd3130, %fd3127, %p1421;
	selp.f64 	%fd3132, 0d3FF0000000000000, %fd3131, %p1418;
	fma.rn.f64 	%fd3133, %fd3120, %fd3132, %fd3118;
	ld.f64 	%fd3134, [%rd13+16];
	div.rn.f64 	%fd3135, %fd3134, 0d4008000000000000;
	{ // callseq 119, 0
	.param .b64 param0;
	st.param.f64 	[param0], %fd4297;
	.param .b64 param1;
	st.param.f64 	[param1], 0d4008000000000000;
	.param .b64 retval0;
	call.uni (retval0), 
	__internal_accurate_pow, 
	(
	param0, 
	param1
	);
	ld.param.f64 	%fd3136, [retval0];
	} // callseq 119
	neg.f64 	%fd3138, %fd3136;
	selp.f64 	%fd3139, %fd3138, %fd3136, %p1409;
	selp.f64 	%fd3140, %fd3139, %fd3136, %p1415;
	selp.b32 	%r1741, %r1719, 0, %p1409;
	or.b32  	%r1742, %r1741, 2146435072;
	selp.b32 	%r1743, %r1742, %r1741, %p1408;
	mov.b64 	%fd3141, {%r1723, %r1743};
	selp.f64 	%fd3142, %fd3141, %fd3140, %p1416;
	add.f64 	%fd3143, %fd4297, 0d4008000000000000;
	{
	.reg .b32 %temp; 
	mov.b64 	{%temp, %r1744}, %fd3143;
	}
	and.b32  	%r1745, %r1744, 2146435072;
	setp.eq.s32 	%p1424, %r1745, 2146435072;
	and.b32  	%r1746, %r10, 2147483647;
	setp.ne.s32 	%p1425, %r1746, 1071644672;
	or.b32  	%r1747, %r139, -2147483648;
	selp.b32 	%r1748, %r1747, %r139, %p1425;
	selp.b32 	%r1749, %r1748, %r139, %p1409;
	selp.b32 	%r1750, %r1749, %r139, %p1415;
	mov.b64 	%fd3144, {%r1723, %r1750};
	selp.f64 	%fd3145, %fd3144, %fd3142, %p1417;
	selp.f64 	%fd3146, %fd3145, %fd3142, %p1424;
	selp.f64 	%fd3147, 0d3FF0000000000000, %fd3146, %p1418;
	fma.rn.f64 	%fd3148, %fd3135, %fd3147, %fd3133;
	ld.f64 	%fd3149, [%rd13+24];
	mul.f64 	%fd3150, %fd3149, 0d3FD0000000000000;
	{ // callseq 120, 0
	.param .b64 param0;
	st.param.f64 	[param0], %fd4297;
	.param .b64 param1;
	st.param.f64 	[param1], 0d4010000000000000;
	.param .b64 retval0;
	call.uni (retval0), 
	__internal_accurate_pow, 
	(
	param0, 
	param1
	);
	ld.param.f64 	%fd3151, [retval0];
	} // callseq 120
	neg.f64 	%fd3153, %fd3151;
	selp.f64 	%fd3154, %fd3153, %fd3151, %p1407;
	selp.f64 	%fd3155, %fd3154, %fd3151, %p1415;
	selp.b32 	%r1751, %r1719, 0, %p1407;
	or.b32  	%r1752, %r1751, 2146435072;
	selp.b32 	%r1753, %r1752, %r1751, %p1406;
	mov.b64 	%fd3156, {%r1723, %r1753};
	selp.f64 	%fd3157, %fd3156, %fd3155, %p1416;
	add.f64 	%fd3158, %fd4297, 0d4010000000000000;
	{
	.reg .b32 %temp; 
	mov.b64 	{%temp, %r1754}, %fd3158;
	}
	and.b32  	%r1755, %r1754, 2146435072;
	setp.eq.s32 	%p1426, %r1755, 2146435072;
	and.b32  	%r1756, %r14, 2147483647;
	setp.ne.s32 	%p1427, %r1756, 1071644672;
	selp.b32 	%r1757, 0, 2146435072, %p1406;
	or.b32  	%r1758, %r1757, -2147483648;
	selp.b32 	%r1759, %r1758, %r1757, %p1427;
	selp.b32 	%r1760, %r1759, %r1757, %p1407;
	selp.b32 	%r1761, %r1760, %r1757, %p1415;
	mov.b64 	%fd3159, {%r1723, %r1761};
	selp.f64 	%fd3160, %fd3159, %fd3157, %p1417;
	selp.f64 	%fd3161, %fd3160, %fd3157, %p1426;
	selp.f64 	%fd3162, 0d3FF0000000000000, %fd3161, %p1418;
	fma.rn.f64 	%fd4424, %fd3150, %fd3162, %fd3148;
$L__BB0_675:
	ld.param.f64 	%fd4262, [_Z23distributor_probabilityddPdS_iS_i_param_1];
	ld.param.f64 	%fd4242, [_Z23distributor_probabilityddPdS_iS_i_param_0];
	and.b32  	%r1762, %r6, 2146435072;
	setp.eq.s32 	%p1428, %r1762, 1062207488;
	and.b32  	%r1763, %r6, 2147483647;
	setp.ne.s32 	%p1429, %r1763, 1071644672;
	and.pred  	%p20, %p1428, %p1429;
	setp.ne.s32 	%p1430, %r146, 2146435072;
	fma.rn.f64 	%fd766, %fd4242, %fd4424, %fd4262;
	mov.f64 	%fd4425, %fd4447;
	@%p1430 bra 	$L__BB0_680;
	setp.num.f64 	%p1431, %fd751, %fd751;
	@%p1431 bra 	$L__BB0_678;
	mov.f64 	%fd3163, 0d4000000000000000;
	add.rn.f64 	%fd4425, %fd751, %fd3163;
	bra.uni 	$L__BB0_680;
$L__BB0_678:
	setp.neu.f64 	%p1432, %fd752, 0d7FF0000000000000;
	mov.f64 	%fd4425, %fd4447;
	@%p1432 bra 	$L__BB0_680;
	setp.lt.s32 	%p1433, %r145, 0;
	selp.b32 	%r1764, %r30, %r29, %p20;
	selp.b32 	%r1765, %r1764, %r29, %p1433;
	mov.b32 	%r1766, 0;
	mov.b64 	%fd4425, {%r1766, %r1765};
$L__BB0_680:
	setp.eq.f64 	%p1434, %fd751, 0d3FF0000000000000;
	setp.lt.s32 	%p1435, %r6, 0;
	setp.eq.s32 	%p1436, %r31, 1062207488;
	add.f64 	%fd3164, %fd4425, 0d3FF0000000000000;
	sqrt.rn.f64 	%fd3165, %fd3164;
	selp.f64 	%fd770, 0d3FF6A09E667F3BCD, %fd3165, %p1434;
	rcp.rn.f64 	%fd771, %fd770;
	{
	.reg .b32 %temp; 
	mov.b64 	{%temp, %r148}, %fd771;
	}
	abs.f64 	%fd772, %fd771;
	{ // callseq 121, 0
	.param .b64 param0;
	st.param.f64 	[param0], %fd772;
	.param .b64 param1;
	st.param.f64 	[param1], 0d4000000000000000;
	.param .b64 retval0;
	call.uni (retval0), 
	__internal_accurate_pow, 
	(
	param0, 
	param1
	);
	ld.param.f64 	%fd3166, [retval0];
	} // callseq 121
	setp.lt.s32 	%p1438, %r148, 0;
	neg.f64 	%fd3168, %fd3166;
	selp.f64 	%fd3169, %fd3168, %fd3166, %p1436;
	selp.f64 	%fd3170, %fd3169, %fd3166, %p1438;
	setp.eq.f64 	%p1439, %fd771, 0d0000000000000000;
	selp.b32 	%r1767, %r148, 0, %p1436;
	or.b32  	%r1768, %r1767, 2146435072;
	selp.b32 	%r1769, %r1768, %r1767, %p1435;
	mov.b32 	%r1770, 0;
	mov.b64 	%fd3171, {%r1770, %r1769};
	selp.f64 	%fd4426, %fd3171, %fd3170, %p1439;
	add.f64 	%fd3172, %fd771, 0d4000000000000000;
	{
	.reg .b32 %temp; 
	mov.b64 	{%temp, %r1771}, %fd3172;
	}
	and.b32  	%r1772, %r1771, 2146435072;
	setp.ne.s32 	%p1440, %r1772, 2146435072;
	@%p1440 bra 	$L__BB0_685;
	setp.num.f64 	%p1441, %fd771, %fd771;
	@%p1441 bra 	$L__BB0_683;
	mov.f64 	%fd3173, 0d4000000000000000;
	add.rn.f64 	%fd4426, %fd771, %fd3173;
	bra.uni 	$L__BB0_685;
$L__BB0_683:
	setp.neu.f64 	%p1442, %fd772, 0d7FF0000000000000;
	@%p1442 bra 	$L__BB0_685;
	selp.b32 	%r1773, %r30, %r29, %p20;
	selp.b32 	%r1774, %r1773, %r29, %p1438;
	mov.b32 	%r1775, 0;
	mov.b64 	%fd4426, {%r1775, %r1774};
$L__BB0_685:
	setp.eq.f64 	%p1447, %fd771, 0d3FF0000000000000;
	selp.f64 	%fd3174, 0d3FF0000000000000, %fd4426, %p1447;
	neg.f64 	%fd3175, %fd766;
	mul.f64 	%fd777, %fd3174, %fd3175;
	{
	.reg .b32 %temp; 
	mov.b64 	{%temp, %r149}, %fd747;
	}
	abs.f64 	%fd778, %fd747;
	{ // callseq 122, 0
	.param .b64 param0;
	st.param.f64 	[param0], %fd778;
	.param .b64 param1;
	st.param.f64 	[param1], 0d4000000000000000;
	.param .b64 retval0;
	call.uni (retval0), 
	__internal_accurate_pow, 
	(
	param0, 
	param1
	);
	ld.param.f64 	%fd3176, [retval0];
	} // callseq 122
	setp.lt.s32 	%p1448, %r149, 0;
	neg.f64 	%fd3178, %fd3176;
	selp.f64 	%fd3179, %fd3178, %fd3176, %p1436;
	selp.f64 	%fd3180, %fd3179, %fd3176, %p1448;
	setp.eq.f64 	%p1449, %fd747, 0d0000000000000000;
	selp.b32 	%r1776, %r149, 0, %p1436;
	or.b32  	%r1777, %r1776, 2146435072;
	selp.b32 	%r1778, %r1777, %r1776, %p1435;
	mov.b32 	%r1779, 0;
	mov.b64 	%fd3181, {%r1779, %r1778};
	selp.f64 	%fd4449, %fd3181, %fd3180, %p1449;
	add.f64 	%fd3182, %fd747, 0d4000000000000000;
	{
	.reg .b32 %temp; 
	mov.b64 	{%temp, %r1780}, %fd3182;
	}
	and.b32  	%r150, %r1780, 2146435072;
	setp.ne.s32 	%p1450, %r150, 2146435072;
	mov.f64 	%fd4427, %fd4449;
	@%p1450 bra 	$L__BB0_690;
	setp.num.f64 	%p1451, %fd747, %fd747;
	@%p1451 bra 	$L__BB0_688;
	mov.f64 	%fd3183, 0d4000000000000000;
	add.rn.f64 	%fd4427, %fd747, %fd3183;
	bra.uni 	$L__BB0_690;
$L__BB0_688:
	setp.neu.f64 	%p1452, %fd778, 0d7FF0000000000000;
	mov.f64 	%fd4427, %fd4449;
	@%p1452 bra 	$L__BB0_690;
	selp.b32 	%r1781, %r30, %r29, %p20;
	selp.b32 	%r1782, %r1781, %r29, %p1448;
	mov.b32 	%r1783, 0;
	mov.b64 	%fd4427, {%r1783, %r1782};
$L__BB0_690:
	setp.lt.s32 	%p1454, %r6, 0;
	setp.eq.s32 	%p1455, %r31, 1062207488;
	{
	.reg .b32 %temp; 
	mov.b64 	{%temp, %r151}, %fd748;
	}
	abs.f64 	%fd783, %fd748;
	{ // callseq 123, 0
	.param .b64 param0;
	st.param.f64 	[param0], %fd783;
	.param .b64 param1;
	st.param.f64 	[param1], 0d4000000000000000;
	.param .b64 retval0;
	call.uni (retval0), 
	__internal_accurate_pow, 
	(
	param0, 
	param1
	);
	ld.param.f64 	%fd3184, [retval0];
	} // callseq 123
	setp.lt.s32 	%p1457, %r151, 0;
	neg.f64 	%fd3186, %fd3184;
	selp.f64 	%fd3187, %fd3186, %fd3184, %p1455;
	selp.f64 	%fd3188, %fd3187, %fd3184, %p1457;
	setp.eq.f64 	%p1458, %fd748, 0d0000000000000000;
	selp.b32 	%r1784, %r151, 0, %p1455;
	or.b32  	%r1785, %r1784, 2146435072;
	selp.b32 	%r1786, %r1785, %r1784, %p1454;
	mov.b32 	%r1787, 0;
	mov.b64 	%fd3189, {%r1787, %r1786};
	selp.f64 	%fd4450, %fd3189, %fd3188, %p1458;
	add.f64 	%fd3190, %fd748, 0d4000000000000000;
	{
	.reg .b32 %temp; 
	mov.b64 	{%temp, %r1788}, %fd3190;
	}
	and.b32  	%r152, %r1788, 2146435072;
	setp.ne.s32 	%p1459, %r152, 2146435072;
	mov.f64 	%fd4428, %fd4450;
	@%p1459 bra 	$L__BB0_695;
	setp.num.f64 	%p1460, %fd748, %fd748;
	@%p1460 bra 	$L__BB0_693;
	mov.f64 	%fd3191, 0d4000000000000000;
	add.rn.f64 	%fd4428, %fd748, %fd3191;
	bra.uni 	$L__BB0_695;
$L__BB0_693:
	setp.neu.f64 	%p1461, %fd783, 0d7FF0000000000000;
	mov.f64 	%fd4428, %fd4450;
	@%p1461 bra 	$L__BB0_695;
	selp.b32 	%r1789, %r30, %r29, %p20;
	selp.b32 	%r1790, %r1789, %r29, %p1457;
	mov.b32 	%r1791, 0;
	mov.b64 	%fd4428, {%r1791, %r1790};
$L__BB0_695:
	selp.b32 	%r153, 0, 2146435072, %p1454;
	setp.eq.s32 	%p1464, %r1762, 1062207488;
	setp.eq.f64 	%p1465, %fd748, 0d3FF0000000000000;
	selp.f64 	%fd3192, 0d3FF0000000000000, %fd4428, %p1465;
	setp.eq.f64 	%p1466, %fd747, 0d3FF0000000000000;
	selp.f64 	%fd3193, 0d3FF0000000000000, %fd4427, %p1466;
	add.f64 	%fd788, %fd3193, %fd3192;
	{
	.reg .b32 %temp; 
	mov.b64 	{%temp, %r154}, %fd770;
	}
	abs.f64 	%fd789, %fd770;
	{ // callseq 124, 0
	.param .b64 param0;
	st.param.f64 	[param0], %fd789;
	.param .b64 param1;
	st.param.f64 	[param1], 0d4000000000000000;
	.param .b64 retval0;
	call.uni (retval0), 
	__internal_accurate_pow, 
	(
	param0, 
	param1
	);
	ld.param.f64 	%fd3194, [retval0];
	} // callseq 124
	setp.lt.s32 	%p1467, %r154, 0;
	neg.f64 	%fd3196, %fd3194;
	selp.f64 	%fd3197, %fd3196, %fd3194, %p1464;
	selp.f64 	%fd3198, %fd3197, %fd3194, %p1467;
	setp.eq.f64 	%p1468, %fd770, 0d0000000000000000;
	selp.b32 	%r1793, %r154, 0, %p1464;
	or.b32  	%r1794, %r1793, 2146435072;
	selp.b32 	%r1795, %r1794, %r1793, %p1454;
	mov.b32 	%r1796, 0;
	mov.b64 	%fd3199, {%r1796, %r1795};
	selp.f64 	%fd4429, %fd3199, %fd3198, %p1468;
	add.f64 	%fd3200, %fd770, 0d4000000000000000;
	{
	.reg .b32 %temp; 
	mov.b64 	{%temp, %r1797}, %fd3200;
	}
	and.b32  	%r1798, %r1797, 2146435072;
	setp.ne.s32 	%p1469, %r1798, 2146435072;
	@%p1469 bra 	$L__BB0_700;
	setp.num.f64 	%p1470, %fd770, %fd770;
	@%p1470 bra 	$L__BB0_698;
	mov.f64 	%fd3201, 0d4000000000000000;
	add.rn.f64 	%fd4429, %fd770, %fd3201;
	bra.uni 	$L__BB0_700;
$L__BB0_698:
	setp.neu.f64 	%p1471, %fd789, 0d7FF0000000000000;
	@%p1471 bra 	$L__BB0_700;
	or.b32  	%r1799, %r153, -2147483648;
	selp.b32 	%r1800, %r1799, %r153, %p20;
	selp.b32 	%r1801, %r1800, %r153, %p1467;
	mov.b32 	%r1802, 0;
	mov.b64 	%fd4429, {%r1802, %r1801};
$L__BB0_700:
	setp.eq.f64 	%p1473, %fd770, 0d3FF0000000000000;
	selp.f64 	%fd3202, 0d3FF0000000000000, %fd4429, %p1473;
	mul.f64 	%fd3203, %fd788, 0dC000000000000000;
	div.rn.f64 	%fd794, %fd3203, %fd3202;
	fma.rn.f64 	%fd3204, %fd794, 0d3FF71547652B82FE, 0d4338000000000000;
	{
	.reg .b32 %temp; 
	mov.b64 	{%r155, %temp}, %fd3204;
	}
	mov.f64 	%fd3205, 0dC338000000000000;
	add.rn.f64 	%fd3206, %fd3204, %fd3205;
	fma.rn.f64 	%fd3207, %fd3206, 0dBFE62E42FEFA39EF, %fd794;
	fma.rn.f64 	%fd3208, %fd3206, 0dBC7ABC9E3B39803F, %fd3207;
	fma.rn.f64 	%fd3209, %fd3208, 0d3E5ADE1569CE2BDF, 0d3E928AF3FCA213EA;
	fma.rn.f64 	%fd3210, %fd3209, %fd3208, 0d3EC71DEE62401315;
	fma.rn.f64 	%fd3211, %fd3210, %fd3208, 0d3EFA01997C89EB71;
	fma.rn.f64 	%fd3212, %fd3211, %fd3208, 0d3F2A01A014761F65;
	fma.rn.f64 	%fd3213, %fd3212, %fd3208, 0d3F56C16C1852B7AF;
	fma.rn.f64 	%fd3214, %fd3213, %fd3208, 0d3F81111111122322;
	fma.rn.f64 	%fd3215, %fd3214, %fd3208, 0d3FA55555555502A1;
	fma.rn.f64 	%fd3216, %fd3215, %fd3208, 0d3FC5555555555511;
	fma.rn.f64 	%fd3217, %fd3216, %fd3208, 0d3FE000000000000B;
	fma.rn.f64 	%fd3218, %fd3217, %fd3208, 0d3FF0000000000000;
	fma.rn.f64 	%fd3219, %fd3218, %fd3208, 0d3FF0000000000000;
	{
	.reg .b32 %temp; 
	mov.b64 	{%r156, %temp}, %fd3219;
	}
	{
	.reg .b32 %temp; 
	mov.b64 	{%temp, %r157}, %fd3219;
	}
	shl.b32 	%r1803, %r155, 20;
	add.s32 	%r1804, %r1803, %r157;
	mov.b64 	%fd4430, {%r156, %r1804};
	{
	.reg .b32 %temp; 
	mov.b64 	{%temp, %r1805}, %fd794;
	}
	mov.b32 	%f32, %r1805;
	abs.f32 	%f13, %f32;
	setp.lt.f32 	%p1474, %f13, 0f4086232B;
	@%p1474 bra 	$L__BB0_703;
	setp.lt.f64 	%p1475, %fd794, 0d0000000000000000;
	add.f64 	%fd3220, %fd794, 0d7FF0000000000000;
	selp.f64 	%fd4430, 0d0000000000000000, %fd3220, %p1475;
	setp.geu.f32 	%p1476, %f13, 0f40874800;
	@%p1476 bra 	$L__BB0_703;
	shr.u32 	%r1806, %r155, 31;
	add.s32 	%r1807, %r155, %r1806;
	shr.s32 	%r1808, %r1807, 1;
	shl.b32 	%r1809, %r1808, 20;
	add.s32 	%r1810, %r157, %r1809;
	mov.b64 	%fd3221, {%r156, %r1810};
	sub.s32 	%r1811, %r155, %r1808;
	shl.b32 	%r1812, %r1811, 20;
	add.s32 	%r1813, %r1812, 1072693248;
	mov.b32 	%r1814, 0;
	mov.b64 	%fd3222, {%r1814, %r1813};
	mul.f64 	%fd4430, %fd3222, %fd3221;
$L__BB0_703:
	setp.ne.s32 	%p1477, %r146, 2146435072;
	mul.f64 	%fd3223, %fd777, %fd4430;
	mul.f64 	%fd3224, %fd763, 0d3FE0000000000000;
	mul.f64 	%fd799, %fd3224, %fd3223;
	mov.f64 	%fd4431, %fd4447;
	@%p1477 bra 	$L__BB0_708;
	setp.num.f64 	%p1478, %fd751, %fd751;
	@%p1478 bra 	$L__BB0_706;
	mov.f64 	%fd3225, 0d4000000000000000;
	add.rn.f64 	%fd4431, %fd751, %fd3225;
	bra.uni 	$L__BB0_708;
$L__BB0_706:
	setp.neu.f64 	%p1479, %fd752, 0d7FF0000000000000;
	mov.f64 	%fd4431, %fd4447;
	@%p1479 bra 	$L__BB0_708;
	setp.lt.s32 	%p1480, %r145, 0;
	or.b32  	%r1815, %r153, -2147483648;
	selp.b32 	%r1816, %r1815, %r153, %p20;
	selp.b32 	%r1817, %r1816, %r153, %p1480;
	mov.b32 	%r1818, 0;
	mov.b64 	%fd4431, {%r1818, %r1817};
$L__BB0_708:
	setp.eq.f64 	%p1481, %fd751, 0d3FF0000000000000;
	add.f64 	%fd3226, %fd4431, 0d3FF0000000000000;
	sqrt.rn.f64 	%fd3227, %fd3226;
	selp.f64 	%fd803, 0d3FF6A09E667F3BCD, %fd3227, %p1481;
	{
	.reg .b32 %temp; 
	mov.b64 	{%temp, %r158}, %fd803;
	}
	abs.f64 	%fd804, %fd803;
	{ // callseq 125, 0
	.param .b64 param0;
	st.param.f64 	[param0], %fd804;
	.param .b64 param1;
	st.param.f64 	[param1], 0d4000000000000000;
	.param .b64 retval0;
	call.uni (retval0), 
	__internal_accurate_pow, 
	(
	param0, 
	param1
	);
	ld.param.f64 	%fd3228, [retval0];
	} // callseq 125
	setp.lt.s32 	%p1484, %r158, 0;
	neg.f64 	%fd3230, %fd3228;
	selp.f64 	%fd3231, %fd3230, %fd3228, %p1464;
	selp.f64 	%fd3232, %fd3231, %fd3228, %p1484;
	setp.eq.f64 	%p1485, %fd803, 0d0000000000000000;
	selp.b32 	%r1820, %r158, 0, %p1464;
	or.b32  	%r1821, %r1820, 2146435072;
	selp.b32 	%r1822, %r1821, %r1820, %p1454;
	mov.b32 	%r1823, 0;
	mov.b64 	%fd3233, {%r1823, %r1822};
	selp.f64 	%fd4432, %fd3233, %fd3232, %p1485;
	add.f64 	%fd3234, %fd803, 0d4000000000000000;
	{
	.reg .b32 %temp; 
	mov.b64 	{%temp, %r1824}, %fd3234;
	}
	and.b32  	%r1825, %r1824, 2146435072;
	setp.ne.s32 	%p1486, %r1825, 2146435072;
	@%p1486 bra 	$L__BB0_713;
	setp.num.f64 	%p1487, %fd803, %fd803;
	@%p1487 bra 	$L__BB0_711;
	mov.f64 	%fd3235, 0d4000000000000000;
	add.rn.f64 	%fd4432, %fd803, %fd3235;
	bra.uni 	$L__BB0_713;
$L__BB0_711:
	setp.neu.f64 	%p1488, %fd804, 0d7FF0000000000000;
	@%p1488 bra 	$L__BB0_713;
	or.b32  	%r1826, %r153, -2147483648;
	selp.b32 	%r1827, %r1826, %r153, %p20;
	selp.b32 	%r1828, %r1827, %r153, %p1484;
	mov.b32 	%r1829, 0;
	mov.b64 	%fd4432, {%r1829, %r1828};
$L__BB0_713:
	setp.lt.f64 	%p1490, %fd4297, 0d0000000000000000;
	setp.eq.f64 	%p1491, %fd803, 0d3FF0000000000000;
	selp.f64 	%fd3237, 0d3FF0000000000000, %fd4432, %p1491;
	div.rn.f64 	%fd3238, %fd748, %fd3237;
	mul.f64 	%fd3239, %fd3238, 0d4010000000000000;
	mul.f64 	%fd809, %fd3239, 0d40407307FD73E4E4;
	mov.f64 	%fd4433, 0d0000000000000000;
	@%p1490 bra 	$L__BB0_716;
	setp.ltu.f64 	%p1492, %fd4297, 0d0000000000000000;
	setp.geu.f64 	%p1493, %fd4297, %fd4269;
	mov.f64 	%fd4433, 0d3FF0000000000000;
	or.pred  	%p1494, %p1492, %p1493;
	@%p1494 bra 	$L__BB0_716;
	setp.lt.s32 	%p1495, %r14, 0;
	and.b32  	%r1830, %r14, 2146435072;
	setp.eq.s32 	%p1496, %r1830, 1072693248;
	setp.lt.s32 	%p1497, %r10, 0;
	and.b32  	%r1831, %r10, 2146435072;
	setp.eq.s32 	%p1498, %r1831, 1073741824;
	setp.lt.s32 	%p1499, %r6, 0;
	and.b32  	%r1832, %r6, 2146435072;
	setp.eq.s32 	%p1500, %r1832, 1062207488;
	setp.lt.s32 	%p1501, %r2, 0;
	and.b32  	%r1833, %r2, 2146435072;
	setp.eq.s32 	%p1502, %r1833, 1072693248;
	{
	.reg .b32 %temp; 
	mov.b64 	{%temp, %r1834}, %fd4297;
	}
	setp.lt.s32 	%p1503, %r1834, 0;
	setp.eq.f64 	%p1504, %fd4297, 0d0000000000000000;
	setp.eq.f64 	%p1505, %fd4297, 0d7FF0000000000000;
	setp.eq.f64 	%p1506, %fd4297, 0d3FF0000000000000;
	ld.f64 	%fd3241, [%rd13];
	{ // callseq 126, 0
	.param .b64 param0;
	st.param.f64 	[param0], %fd4297;
	.param .b64 param1;
	st.param.f64 	[param1], 0d3FF0000000000000;
	.param .b64 retval0;
	call.uni (retval0), 
	__internal_accurate_pow, 
	(
	param0, 
	param1
	);
	ld.param.f64 	%fd3242, [retval0];
	} // callseq 126
	neg.f64 	%fd3244, %fd3242;
	selp.f64 	%fd3245, %fd3244, %fd3242, %p1502;
	selp.f64 	%fd3246, %fd3245, %fd3242, %p1503;
	selp.b32 	%r1835, %r1834, 0, %p1502;
	or.b32  	%r1836, %r1835, 2146435072;
	selp.b32 	%r1837, %r1836, %r1835, %p1501;
	mov.b32 	%r1838, 0;
	mov.b64 	%fd3247, {%r1838, %r1837};
	selp.f64 	%fd3248, %fd3247, %fd3246, %p1504;
	add.f64 	%fd3249, %fd4297, 0d3FF0000000000000;
	{
	.reg .b32 %temp; 
	mov.b64 	{%temp, %r1839}, %fd3249;
	}
	and.b32  	%r1840, %r1839, 2146435072;
	setp.eq.s32 	%p1507, %r1840, 2146435072;
	and.b32  	%r1841, %r2, 2147483647;
	setp.ne.s32 	%p1508, %r1841, 1071644672;
	selp.b32 	%r1842, 0, 2146435072, %p1501;
	or.b32  	%r1843, %r1842, -2147483648;
	selp.b32 	%r1844, %r1843, %r1842, %p1508;
	selp.b32 	%r1845, %r1844, %r1842, %p1502;
	selp.b32 	%r1846, %r1845, %r1842, %p1503;
	mov.b64 	%fd3250, {%r1838, %r1846};
	selp.f64 	%fd3251, %fd3250, %fd3248, %p1505;
	selp.f64 	%fd3252, %fd3251, %fd3248, %p1507;
	selp.f64 	%fd3253, 0d3FF0000000000000, %fd3252, %p1506;
	fma.rn.f64 	%fd3254, %fd3241, %fd3253, 0d0000000000000000;
	ld.f64 	%fd3255, [%rd13+8];
	mul.f64 	%fd3256, %fd3255, 0d3FE0000000000000;
	{ // callseq 127, 0
	.param .b64 param0;
	st.param.f64 	[param0], %fd4297;
	.param .b64 param1;
	st.param.f64 	[param1], 0d4000000000000000;
	.param .b64 retval0;
	call.uni (retval0), 
	__internal_accurate_pow, 
	(
	param0, 
	param1
	);
	ld.param.f64 	%fd3257, [retval0];
	} // callseq 127
	neg.f64 	%fd3259, %fd3257;
	selp.f64 	%fd3260, %fd3259, %fd3257, %p1500;
	selp.f64 	%fd3261, %fd3260, %fd3257, %p1503;
	selp.b32 	%r1847, %r1834, 0, %p1500;
	or.b32  	%r1848, %r1847, 2146435072;
	selp.b32 	%r1849, %r1848, %r1847, %p1499;
	mov.b64 	%fd3262, {%r1838, %r1849};
	selp.f64 	%fd3263, %fd3262, %fd3261, %p1504;
	add.f64 	%fd3264, %fd4297, 0d4000000000000000;
	{
	.reg .b32 %temp; 
	mov.b64 	{%temp, %r1850}, %fd3264;
	}
	and.b32  	%r1851, %r1850, 2146435072;
	setp.eq.s32 	%p1509, %r1851, 2146435072;
	and.b32  	%r1852, %r6, 2147483647;
	setp.ne.s32 	%p1510, %r1852, 1071644672;
	selp.b32 	%r1853, 0, 2146435072, %p1499;
	or.b32  	%r1854, %r1853, -2147483648;
	selp.b32 	%r1855, %r1854, %r1853, %p1510;
	selp.b32 	%r1856, %r1855, %r1853, %p1500;
	selp.b32 	%r1857, %r1856, %r1853, %p1503;
	mov.b64 	%fd3265, {%r1838, %r1857};
	selp.f64 	%fd3266, %fd3265, %fd3263, %p1505;
	selp.f64 	%fd3267, %fd3266, %fd3263, %p1509;
	selp.f64 	%fd3268, 0d3FF0000000000000, %fd3267, %p1506;
	fma.rn.f64 	%fd3269, %fd3256, %fd3268, %fd3254;
	ld.f64 	%fd3270, [%rd13+16];
	div.rn.f64 	%fd3271, %fd3270, 0d4008000000000000;
	{ // callseq 128, 0
	.param .b64 param0;
	st.param.f64 	[param0], %fd4297;
	.param .b64 param1;
	st.param.f64 	[param1], 0d4008000000000000;
	.param .b64 retval0;
	call.uni (retval0), 
	__internal_accurate_pow, 
	(
	param0, 
	param1
	);
	ld.param.f64 	%fd3272, [retval0];
	} // callseq 128
	neg.f64 	%fd3274, %fd3272;
	selp.f64 	%fd3275, %fd3274, %fd3272, %p1498;
	selp.f64 	%fd3276, %fd3275, %fd3272, %p1503;
	selp.b32 	%r1858, %r1834, 0, %p1498;
	or.b32  	%r1859, %r1858, 2146435072;
	selp.b32 	%r1860, %r1859, %r1858, %p1497;
	mov.b64 	%fd3277, {%r1838, %r1860};
	selp.f64 	%fd3278, %fd3277, %fd3276, %p1504;
	add.f64 	%fd3279, %fd4297, 0d4008000000000000;
	{
	.reg .b32 %temp; 
	mov.b64 	{%temp, %r1861}, %fd3279;
	}
	and.b32  	%r1862, %r1861, 2146435072;
	setp.eq.s32 	%p1511, %r1862, 2146435072;
	and.b32  	%r1863, %r10, 2147483647;
	setp.ne.s32 	%p1512, %r1863, 1071644672;
	selp.b32 	%r1864, 0, 2146435072, %p1497;
	or.b32  	%r1865, %r1864, -2147483648;
	selp.b32 	%r1866, %r1865, %r1864, %p1512;
	selp.b32 	%r1867, %r1866, %r1864, %p1498;
	selp.b32 	%r1868, %r1867, %r1864, %p1503;
	mov.b64 	%fd3280, {%r1838, %r1868};
	selp.f64 	%fd3281, %fd3280, %fd3278, %p1505;
	selp.f64 	%fd3282, %fd3281, %fd3278, %p1511;
	selp.f64 	%fd3283, 0d3FF0000000000000, %fd3282, %p1506;
	fma.rn.f64 	%fd3284, %fd3271, %fd3283, %fd3269;
	ld.f64 	%fd3285, [%rd13+24];
	mul.f64 	%fd3286, %fd3285, 0d3FD0000000000000;
	{ // callseq 129, 0
	.param .b64 param0;
	st.param.f64 	[param0], %fd4297;
	.param .b64 param1;
	st.param.f64 	[param1], 0d4010000000000000;
	.param .b64 retval0;
	call.uni (retval0), 
	__internal_accurate_pow, 
	(
	param0, 
	param1
	);
	ld.param.f64 	%fd3287, [retval0];
	} // callseq 129
	neg.f64 	%fd3289, %fd3287;
	selp.f64 	%fd3290, %fd3289, %fd3287, %p1496;
	selp.f64 	%fd3291, %fd3290, %fd3287, %p1503;
	selp.b32 	%r1869, %r1834, 0, %p1496;
	or.b32  	%r1870, %r1869, 2146435072;
	selp.b32 	%r1871, %r1870, %r1869, %p1495;
	mov.b64 	%fd3292, {%r1838, %r1871};
	selp.f64 	%fd3293, %fd3292, %fd3291, %p1504;
	add.f64 	%fd3294, %fd4297, 0d4010000000000000;
	{
	.reg .b32 %temp; 
	mov.b64 	{%temp, %r1872}, %fd3294;
	}
	and.b32  	%r1873, %r1872, 2146435072;
	setp.eq.s32 	%p1513, %r1873, 2146435072;
	and.b32  	%r1874, %r14, 2147483647;
	setp.ne.s32 	%p1514, %r1874, 1071644672;
	selp.b32 	%r1875, 0, 2146435072, %p1495;
	or.b32  	%r1876, %r1875, -2147483648;
	selp.b32 	%r1877, %r1876, %r1875, %p1514;
	selp.b32 	%r1878, %r1877, %r1875, %p1496;
	selp.b32 	%r1879, %r1878, %r1875, %p1503;
	mov.b64 	%fd3295, {%r1838, %r1879};
	selp.f64 	%fd3296, %fd3295, %fd3293, %p1505;
	selp.f64 	%fd3297, %fd3296, %fd3293, %p1513;
	selp.f64 	%fd3298, 0d3FF0000000000000, %fd3297, %p1506;
	fma.rn.f64 	%fd4433, %fd3286, %fd3298, %fd3284;
$L__BB0_716:
	ld.param.f64 	%fd4263, [_Z23distributor_probabilityddPdS_iS_i_param_1];
	ld.param.f64 	%fd4243, [_Z23distributor_probabilityddPdS_iS_i_param_0];
	and.b32  	%r1880, %r6, 2146435072;
	setp.eq.s32 	%p1515, %r1880, 1062207488;
	and.b32  	%r1881, %r6, 2147483647;
	setp.ne.s32 	%p1516, %r1881, 1071644672;
	and.pred  	%p21, %p1515, %p1516;
	setp.ne.s32 	%p1517, %r146, 2146435072;
	fma.rn.f64 	%fd812, %fd4243, %fd4433, %fd4263;
	mov.f64 	%fd4434, %fd4447;
	@%p1517 bra 	$L__BB0_721;
	setp.num.f64 	%p1518, %fd751, %fd751;
	@%p1518 bra 	$L__BB0_719;
	mov.f64 	%fd3299, 0d4000000000000000;
	add.rn.f64 	%fd4434, %fd751, %fd3299;
	bra.uni 	$L__BB0_721;
$L__BB0_719:
	setp.neu.f64 	%p1519, %fd752, 0d7FF0000000000000;
	mov.f64 	%fd4434, %fd4447;
	@%p1519 bra 	$L__BB0_721;
	setp.lt.s32 	%p1520, %r145, 0;
	setp.lt.s32 	%p1521, %r6, 0;
	selp.b32 	%r1882, 0, 2146435072, %p1521;
	or.b32  	%r1883, %r1882, -2147483648;
	selp.b32 	%r1884, %r1883, %r1882, %p21;
	selp.b32 	%r1885, %r1884, %r1882, %p1520;
	mov.b32 	%r1886, 0;
	mov.b64 	%fd4434, {%r1886, %r1885};
$L__BB0_721:
	setp.eq.f64 	%p1522, %fd751, 0d3FF0000000000000;
	setp.lt.s32 	%p1523, %r6, 0;
	add.f64 	%fd3300, %fd4434, 0d3FF0000000000000;
	sqrt.rn.f64 	%fd3301, %fd3300;
	selp.f64 	%fd816, 0d3FF6A09E667F3BCD, %fd3301, %p1522;
	rcp.rn.f64 	%fd817, %fd816;
	{
	.reg .b32 %temp; 
	mov.b64 	{%temp, %r159}, %fd817;
	}
	abs.f64 	%fd818, %fd817;
	{ // callseq 130, 0
	.param .b64 param0;
	st.param.f64 	[param0], %fd818;
	.param .b64 param1;
	st.param.f64 	[param1], 0d4000000000000000;
	.param .b64 retval0;
	call.uni (retval0), 
	__internal_accurate_pow, 
	(
	param0, 
	param1
	);
	ld.param.f64 	%fd3302, [retval0];
	} // callseq 130
	setp.lt.s32 	%p1525, %r159, 0;
	neg.f64 	%fd3304, %fd3302;
	selp.f64 	%fd3305, %fd3304, %fd3302, %p1515;
	selp.f64 	%fd3306, %fd3305, %fd3302, %p1525;
	setp.eq.f64 	%p1526, %fd817, 0d0000000000000000;
	selp.b32 	%r1888, %r159, 0, %p1515;
	or.b32  	%r1889, %r1888, 2146435072;
	selp.b32 	%r1890, %r1889, %r1888, %p1523;
	mov.b32 	%r1891, 0;
	mov.b64 	%fd3307, {%r1891, %r1890};
	selp.f64 	%fd4435, %fd3307, %fd3306, %p1526;
	add.f64 	%fd3308, %fd817, 0d4000000000000000;
	{
	.reg .b32 %temp; 
	mov.b64 	{%temp, %r1892}, %fd3308;
	}
	and.b32  	%r1893, %r1892, 2146435072;
	setp.ne.s32 	%p1527, %r1893, 2146435072;
	@%p1527 bra 	$L__BB0_726;
	setp.num.f64 	%p1528, %fd817, %fd817;
	@%p1528 bra 	$L__BB0_724;
	mov.f64 	%fd3309, 0d4000000000000000;
	add.rn.f64 	%fd4435, %fd817, %fd3309;
	bra.uni 	$L__BB0_726;
$L__BB0_724:
	setp.neu.f64 	%p1529, %fd818, 0d7FF0000000000000;
	@%p1529 bra 	$L__BB0_726;
	selp.b32 	%r1894, 0, 2146435072, %p1523;
	or.b32  	%r1895, %r1894, -2147483648;
	selp.b32 	%r1896, %r1895, %r1894, %p21;
	selp.b32 	%r1897, %r1896, %r1894, %p1525;
	mov.b32 	%r1898, 0;
	mov.b64 	%fd4435, {%r1898, %r1897};
$L__BB0_726:
	selp.b32 	%r160, 0, 2146435072, %p1523;
	setp.ne.s32 	%p1533, %r150, 2146435072;
	setp.eq.f64 	%p1534, %fd817, 0d3FF0000000000000;
	selp.f64 	%fd3310, 0d3FF0000000000000, %fd4435, %p1534;
	neg.f64 	%fd3311, %fd812;
	mul.f64 	%fd823, %fd3310, %fd3311;
	mov.f64 	%fd4436, %fd4449;
	@%p1533 bra 	$L__BB0_731;
	setp.num.f64 	%p1535, %fd747, %fd747;
	@%p1535 bra 	$L__BB0_729;
	mov.f64 	%fd3312, 0d4000000000000000;
	add.rn.f64 	%fd4436, %fd747, %fd3312;
	bra.uni 	$L__BB0_731;
$L__BB0_729:
	setp.neu.f64 	%p1536, %fd778, 0d7FF0000000000000;
	mov.f64 	%fd4436, %fd4449;
	@%p1536 bra 	$L__BB0_731;
	setp.lt.s32 	%p1537, %r149, 0;
	or.b32  	%r1899, %r160, -2147483648;
	selp.b32 	%r1900, %r1899, %r160, %p21;
	selp.b32 	%r1901, %r1900, %r160, %p1537;
	mov.b32 	%r1902, 0;
	mov.b64 	%fd4436, {%r1902, %r1901};
$L__BB0_731:
	setp.ne.s32 	%p1538, %r152, 2146435072;
	mov.f64 	%fd4437, %fd4450;
	@%p1538 bra 	$L__BB0_736;
	setp.num.f64 	%p1539, %fd748, %fd748;
	@%p1539 bra 	$L__BB0_734;
	mov.f64 	%fd3313, 0d4000000000000000;
	add.rn.f64 	%fd4437, %fd748, %fd3313;
	bra.uni 	$L__BB0_736;
$L__BB0_734:
	setp.neu.f64 	%p1540, %fd783, 0d7FF0000000000000;
	mov.f64 	%fd4437, %fd4450;
	@%p1540 bra 	$L__BB0_736;
	setp.lt.s32 	%p1541, %r151, 0;
	or.b32  	%r1903, %r160, -2147483648;
	selp.b32 	%r1904, %r1903, %r160, %p21;
	selp.b32 	%r1905, %r1904, %r160, %p1541;
	mov.b32 	%r1906, 0;
	mov.b64 	%fd4437, {%r1906, %r1905};
$L__BB0_736:
	setp.eq.f64 	%p1542, %fd748, 0d3FF0000000000000;
	selp.f64 	%fd3314, 0d3FF0000000000000, %fd4437, %p1542;
	setp.eq.f64 	%p1545, %fd747, 0d3FF0000000000000;
	selp.f64 	%fd3315, 0d3FF0000000000000, %fd4436, %p1545;
	add.f64 	%fd830, %fd3315, %fd3314;
	{
	.reg .b32 %temp; 
	mov.b64 	{%temp, %r161}, %fd816;
	}
	abs.f64 	%fd831, %fd816;
	{ // callseq 131, 0
	.param .b64 param0;
	st.param.f64 	[param0], %fd831;
	.param .b64 param1;
	st.param.f64 	[param1], 0d4000000000000000;
	.param .b64 retval0;
	call.uni (retval0), 
	__internal_accurate_pow, 
	(
	param0, 
	param1
	);
	ld.param.f64 	%fd3316, [retval0];
	} // callseq 131
	setp.lt.s32 	%p1546, %r161, 0;
	neg.f64 	%fd3318, %fd3316;
	selp.f64 	%fd3319, %fd3318, %fd3316, %p1515;
	selp.f64 	%fd3320, %fd3319, %fd3316, %p1546;
	setp.eq.f64 	%p1547, %fd816, 0d0000000000000000;
	selp.b32 	%r1908, %r161, 0, %p1515;
	or.b32  	%r1909, %r1908, 2146435072;
	selp.b32 	%r1910, %r1909, %r1908, %p1523;
	mov.b32 	%r1911, 0;
	mov.b64 	%fd3321, {%r1911, %r1910};
	selp.f64 	%fd4438, %fd3321, %fd3320, %p1547;
	add.f64 	%fd3322, %fd816, 0d4000000000000000;
	{
	.reg .b32 %temp; 
	mov.b64 	{%temp, %r1912}, %fd3322;
	}
	and.b32  	%r1913, %r1912, 2146435072;
	setp.ne.s32 	%p1548, %r1913, 2146435072;
	@%p1548 bra 	$L__BB0_741;
	setp.num.f64 	%p1549, %fd816, %fd816;
	@%p1549 bra 	$L__BB0_739;
	mov.f64 	%fd3323, 0d4000000000000000;
	add.rn.f64 	%fd4438, %fd816, %fd3323;
	bra.uni 	$L__BB0_741;
$L__BB0_739:
	setp.neu.f64 	%p1550, %fd831, 0d7FF0000000000000;
	@%p1550 bra 	$L__BB0_741;
	setp.lt.s32 	%p1552, %r6, 0;
	selp.b32 	%r1914, 0, 2146435072, %p1552;
	or.b32  	%r1915, %r1914, -2147483648;
	selp.b32 	%r1916, %r1915, %r1914, %p21;
	selp.b32 	%r1917, %r1916, %r1914, %p1546;
	mov.b32 	%r1918, 0;
	mov.b64 	%fd4438, {%r1918, %r1917};
$L__BB0_741:
	setp.eq.f64 	%p1553, %fd816, 0d3FF0000000000000;
	selp.f64 	%fd3324, 0d3FF0000000000000, %fd4438, %p1553;
	mul.f64 	%fd3325, %fd830, 0dC000000000000000;
	div.rn.f64 	%fd836, %fd3325, %fd3324;
	fma.rn.f64 	%fd3326, %fd836, 0d3FF71547652B82FE, 0d4338000000000000;
	{
	.reg .b32 %temp; 
	mov.b64 	{%r162, %temp}, %fd3326;
	}
	mov.f64 	%fd3327, 0dC338000000000000;
	add.rn.f64 	%fd3328, %fd3326, %fd3327;
	fma.rn.f64 	%fd3329, %fd3328, 0dBFE62E42FEFA39EF, %fd836;
	fma.rn.f64 	%fd3330, %fd3328, 0dBC7ABC9E3B39803F, %fd3329;
	fma.rn.f64 	%fd3331, %fd3330, 0d3E5ADE1569CE2BDF, 0d3E928AF3FCA213EA;
	fma.rn.f64 	%fd3332, %fd3331, %fd3330, 0d3EC71DEE62401315;
	fma.rn.f64 	%fd3333, %fd3332, %fd3330, 0d3EFA01997C89EB71;
	fma.rn.f64 	%fd3334, %fd3333, %fd3330, 0d3F2A01A014761F65;
	fma.rn.f64 	%fd3335, %fd3334, %fd3330, 0d3F56C16C1852B7AF;
	fma.rn.f64 	%fd3336, %fd3335, %fd3330, 0d3F81111111122322;
	fma.rn.f64 	%fd3337, %fd3336, %fd3330, 0d3FA55555555502A1;
	fma.rn.f64 	%fd3338, %fd3337, %fd3330, 0d3FC5555555555511;
	fma.rn.f64 	%fd3339, %fd3338, %fd3330, 0d3FE000000000000B;
	fma.rn.f64 	%fd3340, %fd3339, %fd3330, 0d3FF0000000000000;
	fma.rn.f64 	%fd3341, %fd3340, %fd3330, 0d3FF0000000000000;
	{
	.reg .b32 %temp; 
	mov.b64 	{%r163, %temp}, %fd3341;
	}
	{
	.reg .b32 %temp; 
	mov.b64 	{%temp, %r164}, %fd3341;
	}
	shl.b32 	%r1919, %r162, 20;
	add.s32 	%r1920, %r1919, %r164;
	mov.b64 	%fd4439, {%r163, %r1920};
	{
	.reg .b32 %temp; 
	mov.b64 	{%temp, %r1921}, %fd836;
	}
	mov.b32 	%f33, %r1921;
	abs.f32 	%f14, %f33;
	setp.lt.f32 	%p1554, %f14, 0f4086232B;
	@%p1554 bra 	$L__BB0_744;
	setp.lt.f64 	%p1555, %fd836, 0d0000000000000000;
	add.f64 	%fd3342, %fd836, 0d7FF0000000000000;
	selp.f64 	%fd4439, 0d0000000000000000, %fd3342, %p1555;
	setp.geu.f32 	%p1556, %f14, 0f40874800;
	@%p1556 bra 	$L__BB0_744;
	shr.u32 	%r1922, %r162, 31;
	add.s32 	%r1923, %r162, %r1922;
	shr.s32 	%r1924, %r1923, 1;
	shl.b32 	%r1925, %r1924, 20;
	add.s32 	%r1926, %r164, %r1925;
	mov.b64 	%fd3343, {%r163, %r1926};
	sub.s32 	%r1927, %r162, %r1924;
	shl.b32 	%r1928, %r1927, 20;
	add.s32 	%r1929, %r1928, 1072693248;
	mov.b32 	%r1930, 0;
	mov.b64 	%fd3344, {%r1930, %r1929};
	mul.f64 	%fd4439, %fd3344, %fd3343;
$L__BB0_744:
	setp.ne.s32 	%p1557, %r146, 2146435072;
	mul.f64 	%fd3345, %fd823, %fd4439;
	mul.f64 	%fd3346, %fd809, 0d3FE0000000000000;
	mul.f64 	%fd841, %fd3346, %fd3345;
	mul.f64 	%fd842, %fd749, 0dC000000000000000;
	mov.f64 	%fd4440, %fd4447;
	@%p1557 bra 	$L__BB0_749;
	setp.num.f64 	%p1558, %fd751, %fd751;
	@%p1558 bra 	$L__BB0_747;
	mov.f64 	%fd3347, 0d4000000000000000;
	add.rn.f64 	%fd4440, %fd751, %fd3347;
	bra.uni 	$L__BB0_749;
$L__BB0_747:
	setp.neu.f64 	%p1559, %fd752, 0d7FF0000000000000;
	mov.f64 	%fd4440, %fd4447;
	@%p1559 bra 	$L__BB0_749;
	setp.lt.s32 	%p1560, %r145, 0;
	setp.lt.s32 	%p1561, %r6, 0;
	selp.b32 	%r1931, 0, 2146435072, %p1561;
	or.b32  	%r1932, %r1931, -2147483648;
	selp.b32 	%r1933, %r1932, %r1931, %p21;
	selp.b32 	%r1934, %r1933, %r1931, %p1560;
	mov.b32 	%r1935, 0;
	mov.b64 	%fd4440, {%r1935, %r1934};
$L__BB0_749:
	setp.lt.s32 	%p1562, %r6, 0;
	selp.b32 	%r165, 0, 2146435072, %p1562;
	or.b32  	%r166, %r165, -2147483648;
	setp.eq.f64 	%p1563, %fd751, 0d3FF0000000000000;
	setp.eq.s32 	%p1564, %r1880, 1062207488;
	add.f64 	%fd3348, %fd4440, 0d3FF0000000000000;
	sqrt.rn.f64 	%fd3349, %fd3348;
	rcp.rn.f64 	%fd3350, %fd3349;
	selp.f64 	%fd846, 0d3FE6A09E667F3BCC, %fd3350, %p1563;
	{
	.reg .b32 %temp; 
	mov.b64 	{%temp, %r167}, %fd846;
	}
	abs.f64 	%fd847, %fd846;
	{ // callseq 132, 0
	.param .b64 param0;
	st.param.f64 	[param0], %fd847;
	.param .b64 param1;
	st.param.f64 	[param1], 0d4000000000000000;
	.param .b64 retval0;
	call.uni (retval0), 
	__internal_accurate_pow, 
	(
	param0, 
	param1
	);
	ld.param.f64 	%fd3351, [retval0];
	} // callseq 132
	setp.lt.s32 	%p1565, %r167, 0;
	neg.f64 	%fd3353, %fd3351;
	selp.f64 	%fd3354, %fd3353, %fd3351, %p1564;
	selp.f64 	%fd3355, %fd3354, %fd3351, %p1565;
	setp.eq.f64 	%p1566, %fd846, 0d0000000000000000;
	selp.b32 	%r1937, %r167, 0, %p1564;
	or.b32  	%r1938, %r1937, 2146435072;
	selp.b32 	%r1939, %r1938, %r1937, %p1562;
	mov.b32 	%r1940, 0;
	mov.b64 	%fd3356, {%r1940, %r1939};
	selp.f64 	%fd4441, %fd3356, %fd3355, %p1566;
	add.f64 	%fd3357, %fd846, 0d4000000000000000;
	{
	.reg .b32 %temp; 
	mov.b64 	{%temp, %r1941}, %fd3357;
	}
	and.b32  	%r1942, %r1941, 2146435072;
	setp.ne.s32 	%p1567, %r1942, 2146435072;
	@%p1567 bra 	$L__BB0_754;
	setp.num.f64 	%p1568, %fd846, %fd846;
	@%p1568 bra 	$L__BB0_752;
	mov.f64 	%fd3358, 0d4000000000000000;
	add.rn.f64 	%fd4441, %fd846, %fd3358;
	bra.uni 	$L__BB0_754;
$L__BB0_752:
	setp.neu.f64 	%p1569, %fd847, 0d7FF0000000000000;
	@%p1569 bra 	$L__BB0_754;
	selp.b32 	%r1943, %r166, %r165, %p21;
	selp.b32 	%r1944, %r1943, %r165, %p1565;
	mov.b32 	%r1945, 0;
	mov.b64 	%fd4441, {%r1945, %r1944};
$L__BB0_754:
	setp.ne.s32 	%p1571, %r150, 2146435072;
	setp.eq.f64 	%p1572, %fd846, 0d3FF0000000000000;
	selp.f64 	%fd3359, 0d3FF0000000000000, %fd4441, %p1572;
	div.rn.f64 	%fd3360, %fd842, %fd98;
	mul.f64 	%fd852, %fd3360, %fd3359;
	mov.f64 	%fd4442, %fd4449;
	@%p1571 bra 	$L__BB0_759;
	setp.num.f64 	%p1573, %fd747, %fd747;
	@%p1573 bra 	$L__BB0_757;
	mov.f64 	%fd3361, 0d4000000000000000;
	add.rn.f64 	%fd4442, %fd747, %fd3361;
	bra.uni 	$L__BB0_759;
$L__BB0_757:
	setp.neu.f64 	%p1574, %fd778, 0d7FF0000000000000;
	mov.f64 	%fd4442, %fd4449;
	@%p1574 bra 	$L__BB0_759;
	setp.lt.s32 	%p1575, %r149, 0;
	selp.b32 	%r1946, %r166, %r165, %p21;
	selp.b32 	%r1947, %r1946, %r165, %p1575;
	mov.b32 	%r1948, 0;
	mov.b64 	%fd4442, {%r1948, %r1947};
$L__BB0_759:
	setp.ne.s32 	%p1576, %r152, 2146435072;
	mov.f64 	%fd4443, %fd4450;
	@%p1576 bra 	$L__BB0_764;
	setp.num.f64 	%p1577, %fd748, %fd748;
	@%p1577 bra 	$L__BB0_762;
	mov.f64 	%fd3362, 0d4000000000000000;
	add.rn.f64 	%fd4443, %fd748, %fd3362;
	bra.uni 	$L__BB0_764;
$L__BB0_762:
	setp.neu.f64 	%p1578, %fd783, 0d7FF0000000000000;
	mov.f64 	%fd4443, %fd4450;
	@%p1578 bra 	$L__BB0_764;
	setp.lt.s32 	%p1579, %r151, 0;
	selp.b32 	%r1949, %r166, %r165, %p21;
	selp.b32 	%r1950, %r1949, %r165, %p1579;
	mov.b32 	%r1951, 0;
	mov.b64 	%fd4443, {%r1951, %r1950};
$L__BB0_764:
	selp.f64 	%fd3363, 0d3FF0000000000000, %fd4443, %p1542;
	selp.f64 	%fd3364, 0d3FF0000000000000, %fd4442, %p1545;
	add.f64 	%fd859, %fd3364, %fd3363;
	mov.f64 	%fd4444, %fd4447;
	@%p1557 bra 	$L__BB0_769;
	setp.num.f64 	%p1583, %fd751, %fd751;
	@%p1583 bra 	$L__BB0_767;
	mov.f64 	%fd3365, 0d4000000000000000;
	add.rn.f64 	%fd4444, %fd751, %fd3365;
	bra.uni 	$L__BB0_769;
$L__BB0_767:
	setp.neu.f64 	%p1584, %fd752, 0d7FF0000000000000;
	mov.f64 	%fd4444, %fd4447;
	@%p1584 bra 	$L__BB0_769;
	setp.lt.s32 	%p1585, %r145, 0;
	selp.b32 	%r1952, %r166, %r165, %p21;
	selp.b32 	%r1953, %r1952, %r165, %p1585;
	mov.b32 	%r1954, 0;
	mov.b64 	%fd4444, {%r1954, %r1953};
$L__BB0_769:
	setp.eq.f64 	%p1586, %fd751, 0d3FF0000000000000;
	setp.lt.s32 	%p1587, %r6, 0;
	and.b32  	%r1955, %r6, 2146435072;
	setp.eq.s32 	%p1588, %r1955, 1062207488;
	add.f64 	%fd3366, %fd4444, 0d3FF0000000000000;
	sqrt.rn.f64 	%fd3367, %fd3366;
	selp.f64 	%fd863, 0d3FF6A09E667F3BCD, %fd3367, %p1586;
	{
	.reg .b32 %temp; 
	mov.b64 	{%temp, %r168}, %fd863;
	}
	abs.f64 	%fd864, %fd863;
	{ // callseq 133, 0
	.param .b64 param0;
	st.param.f64 	[param0], %fd864;
	.param .b64 param1;
	st.param.f64 	[param1], 0d4000000000000000;
	.param .b64 retval0;
	call.uni (retval0), 
	__internal_accurate_pow, 
	(
	param0, 
	param1
	);
	ld.param.f64 	%fd3368, [retval0];
	} // callseq 133
	setp.lt.s32 	%p1589, %r168, 0;
	neg.f64 	%fd3370, %fd3368;
	selp.f64 	%fd3371, %fd3370, %fd3368, %p1588;
	selp.f64 	%fd3372, %fd3371, %fd3368, %p1589;
	setp.eq.f64 	%p1590, %fd863, 0d0000000000000000;
	selp.b32 	%r1956, %r168, 0, %p1588;
	or.b32  	%r1957, %r1956, 2146435072;
	selp.b32 	%r1958, %r1957, %r1956, %p1587;
	mov.b32 	%r1959, 0;
	mov.b64 	%fd3373, {%r1959, %r1958};
	selp.f64 	%fd4445, %fd3373, %fd3372, %p1590;
	add.f64 	%fd3374, %fd863, 0d4000000000000000;
	{
	.reg .b32 %temp; 
	mov.b64 	{%temp, %r1960}, %fd3374;
	}
	and.b32  	%r1961, %r1960, 2146435072;
	setp.ne.s32 	%p1591, %r1961, 2146435072;
	@%p1591 bra 	$L__BB0_774;
	setp.num.f64 	%p1592, %fd863, %fd863;
	@%p1592 bra 	$L__BB0_772;
	mov.f64 	%fd3375, 0d4000000000000000;
	add.rn.f64 	%fd4445, %fd863, %fd3375;
	bra.uni 	$L__BB0_774;
$L__BB0_772:
	setp.neu.f64 	%p1593, %fd864, 0d7FF0000000000000;
	@%p1593 bra 	$L__BB0_774;
	selp.b32 	%r1962, 0, 2146435072, %p1587;
	or.b32  	%r1963, %r1962, -2147483648;
	selp.b32 	%r1964, %r1963, %r1962, %p21;
	selp.b32 	%r1965, %r1964, %r1962, %p1589;
	mov.b32 	%r1966, 0;
	mov.b64 	%fd4445, {%r1966, %r1965};
$L__BB0_774:
	setp.lt.f64 	%p1596, %fd4297, 0d0000000000000000;
	setp.eq.f64 	%p1597, %fd863, 0d3FF0000000000000;
	selp.f64 	%fd3377, 0d3FF0000000000000, %fd4445, %p1597;
	div.rn.f64 	%fd3378, %fd859, %fd3377;
	fma.rn.f64 	%fd3379, %fd3378, 0d4000000000000000, 0dBFF0000000000000;
	mul.f64 	%fd3380, %fd852, %fd3379;
	mul.f64 	%fd869, %fd3380, 0d40407307FD73E4E4;
	mov.f64 	%fd4446, 0d0000000000000000;
	@%p1596 bra 	$L__BB0_777;
	setp.ltu.f64 	%p1598, %fd4297, 0d0000000000000000;
	setp.geu.f64 	%p1599, %fd4297, %fd4269;
	mov.f64 	%fd4446, 0d3FF0000000000000;
	or.pred  	%p1600, %p1598, %p1599;
	@%p1600 bra 	$L__BB0_777;
	setp.lt.s32 	%p1601, %r14, 0;
	and.b32  	%r1967, %r14, 2146435072;
	setp.eq.s32 	%p1602, %r1967, 1072693248;
	setp.lt.s32 	%p1603, %r10, 0;
	and.b32  	%r1968, %r10, 2146435072;
	setp.eq.s32 	%p1604, %r1968, 1073741824;
	setp.lt.s32 	%p1605, %r6, 0;
	and.b32  	%r1969, %r6, 2146435072;
	setp.eq.s32 	%p1606, %r1969, 1062207488;
	setp.lt.s32 	%p1607, %r2, 0;
	and.b32  	%r1970, %r2, 2146435072;
	setp.eq.s32 	%p1608, %r1970, 1072693248;
	{
	.reg .b32 %temp; 
	mov.b64 	{%temp, %r1971}, %fd4297;
	}
	setp.lt.s32 	%p1609, %r1971, 0;
	setp.eq.f64 	%p1610, %fd4297, 0d0000000000000000;
	setp.eq.f64 	%p1611, %fd4297, 0d7FF0000000000000;
	setp.eq.f64 	%p1612, %fd4297, 0d3FF0000000000000;
	ld.f64 	%fd3382, [%rd13];
	{ // callseq 134, 0
	.param .b64 param0;
	st.param.f64 	[param0], %fd4297;
	.param .b64 param1;
	st.param.f64 	[param1], 0d3FF0000000000000;
	.param .b64 retval0;
	call.uni (retval0), 
	__internal_accurate_pow, 
	(
	param0, 
	param1
	);
	ld.param.f64 	%fd3383, [retval0];
	} // callseq 134
	neg.f64 	%fd3385, %fd3383;
	selp.f64 	%fd3386, %fd3385, %fd3383, %p1608;
	selp.f64 	%fd3387, %fd3386, %fd3383, %p1609;
	selp.b32 	%r1972, %r1971, 0, %p1608;
	or.b32  	%r1973, %r1972, 2146435072;
	selp.b32 	%r1974, %r1973, %r1972, %p1607;
	mov.b32 	%r1975, 0;
	mov.b64 	%fd3388, {%r1975, %r1974};
	selp.f64 	%fd3389, %fd3388, %fd3387, %p1610;
	add.f64 	%fd3390, %fd4297, 0d3FF0000000000000;
	{
	.reg .b32 %temp; 
	mov.b64 	{%temp, %r1976}, %fd3390;
	}
	and.b32  	%r1977, %r1976, 2146435072;
	setp.eq.s32 	%p1613, %r1977, 2146435072;
	and.b32  	%r1978, %r2, 2147483647;
	setp.ne.s32 	%p1614, %r1978, 1071644672;
	selp.b32 	%r1979, 0, 2146435072, %p1607;
	or.b32  	%r1980, %r1979, -2147483648;
	selp.b32 	%r1981, %r1980, %r1979, %p1614;
	selp.b32 	%r1982, %r1981, %r1979, %p1608;
	selp.b32 	%r1983, %r1982, %r1979, %p1609;
	mov.b64 	%fd3391, {%r1975, %r1983};
	selp.f64 	%fd3392, %fd3391, %fd3389, %p1611;
	selp.f64 	%fd3393, %fd3392, %fd3389, %p1613;
	selp.f64 	%fd3394, 0d3FF0000000000000, %fd3393, %p1612;
	fma.rn.f64 	%fd3395, %fd3382, %fd3394, 0d0000000000000000;
	ld.f64 	%fd3396, [%rd13+8];
	mul.f64 	%fd3397, %fd3396, 0d3FE0000000000000;
	{ // callseq 135, 0
	.param .b64 param0;
	st.param.f64 	[param0], %fd4297;
	.param .b64 param1;
	st.param.f64 	[param1], 0d4000000000000000;
	.param .b64 retval0;
	call.uni (retval0), 
	__internal_accurate_pow, 
	(
	param0, 
	param1
	);
	ld.param.f64 	%fd3398, [retval0];
	} // callseq 135
	neg.f64 	%fd3400, %fd3398;
	selp.f64 	%fd3401, %fd3400, %fd3398, %p1606;
	selp.f64 	%fd3402, %fd3401, %fd3398, %p1609;
	selp.b32 	%r1984, %r1971, 0, %p1606;
	or.b32  	%r1985, %r1984, 2146435072;
	selp.b32 	%r1986, %r1985, %r1984, %p1605;
	mov.b64 	%fd3403, {%r1975, %r1986};
	selp.f64 	%fd3404, %fd3403, %fd3402, %p1610;
	add.f64 	%fd3405, %fd4297, 0d4000000000000000;
	{
	.reg .b32 %temp; 
	mov.b64 	{%temp, %r1987}, %fd3405;
	}
	and.b32  	%r1988, %r1987, 2146435072;
	setp.eq.s32 	%p1615, %r1988, 2146435072;
	and.b32  	%r1989, %r6, 2147483647;
	setp.ne.s32 	%p1616, %r1989, 1071644672;
	selp.b32 	%r1990, 0, 2146435072, %p1605;
	or.b32  	%r1991, %r1990, -2147483648;
	selp.b32 	%r1992, %r1991, %r1990, %p1616;
	selp.b32 	%r1993, %r1992, %r1990, %p1606;
	selp.b32 	%r1994, %r1993, %r1990, %p1609;
	mov.b64 	%fd3406, {%r1975, %r1994};
	selp.f64 	%fd3407, %fd3406, %fd3404, %p1611;
	selp.f64 	%fd3408, %fd3407, %fd3404, %p1615;
	selp.f64 	%fd3409, 0d3FF0000000000000, %fd3408, %p1612;
	fma.rn.f64 	%fd3410, %fd3397, %fd3409, %fd3395;
	ld.f64 	%fd3411, [%rd13+16];
	div.rn.f64 	%fd3412, %fd3411, 0d4008000000000000;
	{ // callseq 136, 0
	.param .b64 param0;
	st.param.f64 	[param0], %fd4297;
	.param .b64 param1;
	st.param.f64 	[param1], 0d4008000000000000;
	.param .b64 retval0;
	call.uni (retval0), 
	__internal_accurate_pow, 
	(
	param0, 
	param1
	);
	ld.param.f64 	%fd3413, [retval0];
	} // callseq 136
	neg.f64 	%fd3415, %fd3413;
	selp.f64 	%fd3416, %fd3415, %fd3413, %p1604;
	selp.f64 	%fd3417, %fd3416, %fd3413, %p1609;
	selp.b32 	%r1995, %r1971, 0, %p1604;
	or.b32  	%r1996, %r1995, 2146435072;
	selp.b32 	%r1997, %r1996, %r1995, %p1603;
	mov.b64 	%fd3418, {%r1975, %r1997};
	selp.f64 	%fd3419, %fd3418, %fd3417, %p1610;
	add.f64 	%fd3420, %fd4297, 0d4008000000000000;
	{
	.reg .b32 %temp; 
	mov.b64 	{%temp, %r1998}, %fd3420;
	}
	and.b32  	%r1999, %r1998, 2146435072;
	setp.eq.s32 	%p1617, %r1999, 2146435072;
	and.b32  	%r2000, %r10, 2147483647;
	setp.ne.s32 	%p1618, %r2000, 1071644672;
	selp.b32 	%r2001, 0, 2146435072, %p1603;
	or.b32  	%r2002, %r2001, -2147483648;
	selp.b32 	%r2003, %r2002, %r2001, %p1618;
	selp.b32 	%r2004, %r2003, %r2001, %p1604;
	selp.b32 	%r2005, %r2004, %r2001, %p1609;
	mov.b64 	%fd3421, {%r1975, %r2005};
	selp.f64 	%fd3422, %fd3421, %fd3419, %p1611;
	selp.f64 	%fd3423, %fd3422, %fd3419, %p1617;
	selp.f64 	%fd3424, 0d3FF0000000000000, %fd3423, %p1612;
	fma.rn.f64 	%fd3425, %fd3412, %fd3424, %fd3410;
	ld.f64 	%fd3426, [%rd13+24];
	mul.f64 	%fd3427, %fd3426, 0d3FD0000000000000;
	{ // callseq 137, 0
	.param .b64 param0;
	st.param.f64 	[param0], %fd4297;
	.param .b64 param1;
	st.param.f64 	[param1], 0d4010000000000000;
	.param .b64 retval0;
	call.uni (retval0), 
	__internal_accurate_pow, 
	(
	param0, 
	param1
	);
	ld.param.f64 	%fd3428, [retval0];
	} // callseq 137
	neg.f64 	%fd3430, %fd3428;
	selp.f64 	%fd3431, %fd3430, %fd3428, %p1602;
	selp.f64 	%fd3432, %fd3431, %fd3428, %p1609;
	selp.b32 	%r2006, %r1971, 0, %p1602;
	or.b32  	%r2007, %r2006, 2146435072;
	selp.b32 	%r2008, %r2007, %r2006, %p1601;
	mov.b64 	%fd3433, {%r1975, %r2008};
	selp.f64 	%fd3434, %fd3433, %fd3432, %p1610;
	add.f64 	%fd3435, %fd4297, 0d4010000000000000;
	{
	.reg .b32 %temp; 
	mov.b64 	{%temp, %r2009}, %fd3435;
	}
	and.b32  	%r2010, %r2009, 2146435072;
	setp.eq.s32 	%p1619, %r2010, 2146435072;
	and.b32  	%r2011, %r14, 2147483647;
	setp.ne.s32 	%p1620, %r2011, 1071644672;
	selp.b32 	%r2012, 0, 2146435072, %p1601;
	or.b32  	%r2013, %r2012, -2147483648;
	selp.b32 	%r2014, %r2013, %r2012, %p1620;
	selp.b32 	%r2015, %r2014, %r2012, %p1602;
	selp.b32 	%r2016, %r2015, %r2012, %p1609;
	mov.b64 	%fd3436, {%r1975, %r2016};
	selp.f64 	%fd3437, %fd3436, %fd3434, %p1611;
	selp.f64 	%fd3438, %fd3437, %fd3434, %p1619;
	selp.f64 	%fd3439, 0d3FF0000000000000, %fd3438, %p1612;
	fma.rn.f64 	%fd4446, %fd3427, %fd3439, %fd3425;
$L__BB0_777:
	ld.param.f64 	%fd4264, [_Z23distributor_probabilityddPdS_iS_i_param_1];
	ld.param.f64 	%fd4244, [_Z23distributor_probabilityddPdS_iS_i_param_0];
	and.b32  	%r2017, %r6, 2146435072;
	setp.eq.s32 	%p1621, %r2017, 1062207488;
	and.b32  	%r2018, %r6, 2147483647;
	setp.ne.s32 	%p1622, %r2018, 1071644672;
	and.pred  	%p22, %p1621, %p1622;
	setp.lt.s32 	%p1623, %r6, 0;
	selp.b32 	%r169, 0, 2146435072, %p1623;
	or.b32  	%r170, %r169, -2147483648;
	setp.ne.s32 	%p1624, %r146, 2146435072;
	fma.rn.f64 	%fd872, %fd4244, %fd4446, %fd4264;
	@%p1624 bra 	$L__BB0_782;
	setp.num.f64 	%p1625, %fd751, %fd751;
	@%p1625 bra 	$L__BB0_780;
	mov.f64 	%fd3440, 0d4000000000000000;
	add.rn.f64 	%fd4447, %fd751, %fd3440;
	bra.uni 	$L__BB0_782;
$L__BB0_780:
	setp.neu.f64 	%p1626, %fd752, 0d7FF0000000000000;
	@%p1626 bra 	$L__BB0_782;
	setp.lt.s32 	%p1627, %r145, 0;
	selp.b32 	%r2019, %r170, %r169, %p22;
	selp.b32 	%r2020, %r2019, %r169, %p1627;
	mov.b32 	%r2021, 0;
	mov.b64 	%fd4447, {%r2021, %r2020};
$L__BB0_782:
	setp.eq.f64 	%p1628, %fd751, 0d3FF0000000000000;
	add.f64 	%fd3441, %fd4447, 0d3FF0000000000000;
	sqrt.rn.f64 	%fd3442, %fd3441;
	selp.f64 	%fd876, 0d3FF6A09E667F3BCD, %fd3442, %p1628;
	rcp.rn.f64 	%fd877, %fd876;
	{
	.reg .b32 %temp; 
	mov.b64 	{%temp, %r172}, %fd877;
	}
	abs.f64 	%fd878, %fd877;
	{ // callseq 138, 0
	.param .b64 param0;
	st.param.f64 	[param0], %fd878;
	.param .b64 param1;
	st.param.f64 	[param1], 0d4000000000000000;
	.param .b64 retval0;
	call.uni (retval0), 
	__internal_accurate_pow, 
	(
	param0, 
	param1
	);
	ld.param.f64 	%fd3443, [retval0];
	} // callseq 138
	setp.lt.s32 	%p1631, %r172, 0;
	neg.f64 	%fd3445, %fd3443;
	selp.f64 	%fd3446, %fd3445, %fd3443, %p1621;
	selp.f64 	%fd3447, %fd3446, %fd3443, %p1631;
	setp.eq.f64 	%p1632, %fd877, 0d0000000000000000;
	selp.b32 	%r2022, %r172, 0, %p1621;
	or.b32  	%r2023, %r2022, 2146435072;
	selp.b32 	%r2024, %r2023, %r2022, %p1623;
	mov.b32 	%r2025, 0;
	mov.b64 	%fd3448, {%r2025, %r2024};
	selp.f64 	%fd4448, %fd3448, %fd3447, %p1632;
	add.f64 	%fd3449, %fd877, 0d4000000000000000;
	{
	.reg .b32 %temp; 
	mov.b64 	{%temp, %r2026}, %fd3449;
	}
	and.b32  	%r2027, %r2026, 2146435072;
	setp.ne.s32 	%p1633, %r2027, 2146435072;
	@%p1633 bra 	$L__BB0_787;
	setp.num.f64 	%p1634, %fd877, %fd877;
	@%p1634 bra 	$L__BB0_785;
	mov.f64 	%fd3450, 0d4000000000000000;
	add.rn.f64 	%fd4448, %fd877, %fd3450;
	bra.uni 	$L__BB0_787;
$L__BB0_785:
	setp.neu.f64 	%p1635, %fd878, 0d7FF0000000000000;
	@%p1635 bra 	$L__BB0_787;
	selp.b32 	%r2028, %r170, %r169, %p22;
	selp.b32 	%r2029, %r2028, %r169, %p1631;
	mov.b32 	%r2030, 0;
	mov.b64 	%fd4448, {%r2030, %r2029};
$L__BB0_787:
	setp.ne.s32 	%p1637, %r150, 2146435072;
	setp.eq.f64 	%p1638, %fd877, 0d3FF0000000000000;
	selp.f64 	%fd3451, 0d3FF0000000000000, %fd4448, %p1638;
	neg.f64 	%fd3452, %fd872;
	mul.f64 	%fd883, %fd3451, %fd3452;
	@%p1637 bra 	$L__BB0_792;
	setp.num.f64 	%p1639, %fd747, %fd747;
	@%p1639 bra 	$L__BB0_790;
	mov.f64 	%fd3453, 0d4000000000000000;
	add.rn.f64 	%fd4449, %fd747, %fd3453;
	bra.uni 	$L__BB0_792;
$L__BB0_790:
	setp.neu.f64 	%p1640, %fd778, 0d7FF0000000000000;
	@%p1640 bra 	$L__BB0_792;
	setp.lt.s32 	%p1641, %r149, 0;
	selp.b32 	%r2031, %r170, %r169, %p22;
	selp.b32 	%r2032, %r2031, %r169, %p1641;
	mov.b32 	%r2033, 0;
	mov.b64 	%fd4449, {%r2033, %r2032};
$L__BB0_792:
	setp.ne.s32 	%p1642, %r152, 2146435072;
	setp.eq.f64 	%p1643, %fd747, 0d3FF0000000000000;
	selp.f64 	%fd887, 0d3FF0000000000000, %fd4449, %p1643;
	@%p1642 bra 	$L__BB0_797;
	setp.num.f64 	%p1644, %fd748, %fd748;
	@%p1644 bra 	$L__BB0_795;
	mov.f64 	%fd3454, 0d4000000000000000;
	add.rn.f64 	%fd4450, %fd748, %fd3454;
	bra.uni 	$L__BB0_797;
$L__BB0_795:
	setp.neu.f64 	%p1645, %fd783, 0d7FF0000000000000;
	@%p1645 bra 	$L__BB0_797;
	setp.lt.s32 	%p1646, %r151, 0;
	selp.b32 	%r2034, %r170, %r169, %p22;
	selp.b32 	%r2035, %r2034, %r169, %p1646;
	mov.b32 	%r2036, 0;
	mov.b64 	%fd4450, {%r2036, %r2035};
$L__BB0_797:
	setp.eq.f64 	%p1647, %fd748, 0d3FF0000000000000;
	setp.lt.s32 	%p1648, %r6, 0;
	setp.eq.s32 	%p1649, %r2017, 1062207488;
	selp.f64 	%fd3455, 0d3FF0000000000000, %fd4450, %p1647;
	add.f64 	%fd891, %fd887, %fd3455;
	{
	.reg .b32 %temp; 
	mov.b64 	{%temp, %r173}, %fd876;
	}
	abs.f64 	%fd892, %fd876;
	{ // callseq 139, 0
	.param .b64 param0;
	st.param.f64 	[param0], %fd892;
	.param .b64 param1;
	st.param.f64 	[param1], 0d4000000000000000;
	.param .b64 retval0;
	call.uni (retval0), 
	__internal_accurate_pow, 
	(
	param0, 
	param1
	);
	ld.param.f64 	%fd3456, [retval0];
	} // callseq 139
	setp.lt.s32 	%p1651, %r173, 0;
	neg.f64 	%fd3458, %fd3456;
	selp.f64 	%fd3459, %fd3458, %fd3456, %p1649;
	selp.f64 	%fd3460, %fd3459, %fd3456, %p1651;
	setp.eq.f64 	%p1652, %fd876, 0d0000000000000000;
	selp.b32 	%r2037, %r173, 0, %p1649;
	or.b32  	%r2038, %r2037, 2146435072;
	selp.b32 	%r2039, %r2038, %r2037, %p1648;
	mov.b32 	%r2040, 0;
	mov.b64 	%fd3461, {%r2040, %r2039};
	selp.f64 	%fd4451, %fd3461, %fd3460, %p1652;
	add.f64 	%fd3462, %fd876, 0d4000000000000000;
	{
	.reg .b32 %temp; 
	mov.b64 	{%temp, %r2041}, %fd3462;
	}
	and.b32  	%r2042, %r2041, 2146435072;
	setp.ne.s32 	%p1653, %r2042, 2146435072;
	@%p1653 bra 	$L__BB0_802;
	setp.num.f64 	%p1654, %fd876, %fd876;
	@%p1654 bra 	$L__BB0_800;
	mov.f64 	%fd3463, 0d4000000000000000;
	add.rn.f64 	%fd4451, %fd876, %fd3463;
	bra.uni 	$L__BB0_802;
$L__BB0_800:
	setp.neu.f64 	%p1655, %fd892, 0d7FF0000000000000;
	@%p1655 bra 	$L__BB0_802;
	setp.lt.s32 	%p1656, %r173, 0;
	selp.b32 	%r2043, %r170, %r169, %p22;
	selp.b32 	%r2044, %r2043, %r169, %p1656;
	mov.b32 	%r2045, 0;
	mov.b64 	%fd4451, {%r2045, %r2044};
$L__BB0_802:
	setp.eq.f64 	%p1657, %fd876, 0d3FF0000000000000;
	selp.f64 	%fd3464, 0d3FF0000000000000, %fd4451, %p1657;
	mul.f64 	%fd3465, %fd891, 0dC000000000000000;
	div.rn.f64 	%fd897, %fd3465, %fd3464;
	fma.rn.f64 	%fd3466, %fd897, 0d3FF71547652B82FE, 0d4338000000000000;
	{
	.reg .b32 %temp; 
	mov.b64 	{%r174, %temp}, %fd3466;
	}
	mov.f64 	%fd3467, 0dC338000000000000;
	add.rn.f64 	%fd3468, %fd3466, %fd3467;
	fma.rn.f64 	%fd3469, %fd3468, 0dBFE62E42FEFA39EF, %fd897;
	fma.rn.f64 	%fd3470, %fd3468, 0dBC7ABC9E3B39803F, %fd3469;
	fma.rn.f64 	%fd3471, %fd3470, 0d3E5ADE1569CE2BDF, 0d3E928AF3FCA213EA;
	fma.rn.f64 	%fd3472, %fd3471, %fd3470, 0d3EC71DEE62401315;
	fma.rn.f64 	%fd3473, %fd3472, %fd3470, 0d3EFA01997C89EB71;
	fma.rn.f64 	%fd3474, %fd3473, %fd3470, 0d3F2A01A014761F65;
	fma.rn.f64 	%fd3475, %fd3474, %fd3470, 0d3F56C16C1852B7AF;
	fma.rn.f64 	%fd3476, %fd3475, %fd3470, 0d3F81111111122322;
	fma.rn.f64 	%fd3477, %fd3476, %fd3470, 0d3FA55555555502A1;
	fma.rn.f64 	%fd3478, %fd3477, %fd3470, 0d3FC5555555555511;
	fma.rn.f64 	%fd3479, %fd3478, %fd3470, 0d3FE000000000000B;
	fma.rn.f64 	%fd3480, %fd3479, %fd3470, 0d3FF0000000000000;
	fma.rn.f64 	%fd3481, %fd3480, %fd3470, 0d3FF0000000000000;
	{
	.reg .b32 %temp; 
	mov.b64 	{%r175, %temp}, %fd3481;
	}
	{
	.reg .b32 %temp; 
	mov.b64 	{%temp, %r176}, %fd3481;
	}
	shl.b32 	%r2046, %r174, 20;
	add.s32 	%r2047, %r2046, %r176;
	mov.b64 	%fd4452, {%r175, %r2047};
	{
	.reg .b32 %temp; 
	mov.b64 	{%temp, %r2048}, %fd897;
	}
	mov.b32 	%f34, %r2048;
	abs.f32 	%f15, %f34;
	setp.lt.f32 	%p1658, %f15, 0f4086232B;
	@%p1658 bra 	$L__BB0_805;
	setp.lt.f64 	%p1659, %fd897, 0d0000000000000000;
	add.f64 	%fd3482, %fd897, 0d7FF0000000000000;
	selp.f64 	%fd4452, 0d0000000000000000, %fd3482, %p1659;
	setp.geu.f32 	%p1660, %f15, 0f40874800;
	@%p1660 bra 	$L__BB0_805;
	shr.u32 	%r2049, %r174, 31;
	add.s32 	%r2050, %r174, %r2049;
	shr.s32 	%r2051, %r2050, 1;
	shl.b32 	%r2052, %r2051, 20;
	add.s32 	%r2053, %r176, %r2052;
	mov.b64 	%fd3483, {%r175, %r2053};
	sub.s32 	%r2054, %r174, %r2051;
	shl.b32 	%r2055, %r2054, 20;
	add.s32 	%r2056, %r2055, 1072693248;
	mov.b32 	%r2057, 0;
	mov.b64 	%fd3484, {%r2057, %r2056};
	mul.f64 	%fd4452, %fd3484, %fd3483;
$L__BB0_805:
	setp.lt.s32 	%p1661, %r6, 0;
	setp.eq.s32 	%p1662, %r2017, 1062207488;
	mul.f64 	%fd3485, %fd883, %fd4452;
	mul.f64 	%fd3486, %fd869, 0d3FE0000000000000;
	mul.f64 	%fd902, %fd3486, %fd3485;
	mul.f64 	%fd3487, %fd742, 0d3FCA5AD296B4A5AD;
	fma.rn.f64 	%fd3488, %fd258, 0d4000425ED097B426, %fd4488;
	mul.f64 	%fd3489, %fd420, 0d4020000000000000;
	sub.f64 	%fd3490, %fd3488, %fd3489;
	fma.rn.f64 	%fd3491, %fd581, 0d401CB1A72C69CB1A, %fd3490;
	sub.f64 	%fd3492, %fd3491, %fd3487;
	mul.f64 	%fd903, %fd4296, %fd3492;
	mul.f64 	%fd3493, %fd744, 0d3FCA5AD296B4A5AD;
	fma.rn.f64 	%fd3494, %fd259, 0d4000425ED097B426, %fd4486;
	mul.f64 	%fd3495, %fd422, 0d4020000000000000;
	sub.f64 	%fd3496, %fd3494, %fd3495;
	fma.rn.f64 	%fd3497, %fd583, 0d401CB1A72C69CB1A, %fd3496;
	sub.f64 	%fd3498, %fd3497, %fd3493;
	mul.f64 	%fd904, %fd4296, %fd3498;
	mul.f64 	%fd3499, %fd746, 0d3FCA5AD296B4A5AD;
	fma.rn.f64 	%fd3500, %fd260, 0d4000425ED097B426, %fd4484;
	mul.f64 	%fd3501, %fd424, 0d4020000000000000;
	sub.f64 	%fd3502, %fd3500, %fd3501;
	fma.rn.f64 	%fd3503, %fd585, 0d401CB1A72C69CB1A, %fd3502;
	sub.f64 	%fd3504, %fd3503, %fd3499;
	mul.f64 	%fd905, %fd4296, %fd3504;
	mul.f64 	%fd3505, %fd4296, %fd4488;
	mul.f64 	%fd3506, %fd3505, 0d3FD2F684BDA12F68;
	sub.f64 	%fd3507, %fd4489, %fd3506;
	fma.rn.f64 	%fd3508, %fd258, 0d3FD0000000000000, %fd4488;
	mul.f64 	%fd3509, %fd4296, %fd3508;
	fma.rn.f64 	%fd3510, %fd3509, 0d4000000000000000, %fd3507;
	mul.f64 	%fd3511, %fd580, 0d3FF61B58BA0961B6;
	sub.f64 	%fd3512, %fd3510, %fd3511;
	fma.rn.f64 	%fd3513, %fd741, 0d3FDCFD813F604FD8, %fd3512;
	mul.f64 	%fd3514, %fd903, 0d3FD199999999999A;
	sub.f64 	%fd906, %fd3513, %fd3514;
	mul.f64 	%fd3515, %fd258, 0d3FD2F684BDA12F68;
	sub.f64 	%fd3516, %fd4488, %fd3515;
	fma.rn.f64 	%fd3517, %fd420, 0d4000000000000000, %fd3516;
	mul.f64 	%fd3518, %fd581, 0d3FF61B58BA0961B6;
	sub.f64 	%fd3519, %fd3517, %fd3518;
	fma.rn.f64 	%fd907, %fd742, 0d3FDCFD813F604FD8, %fd3519;
	mul.f64 	%fd3520, %fd4296, %fd4486;
	mul.f64 	%fd3521, %fd3520, 0d3FD2F684BDA12F68;
	sub.f64 	%fd3522, %fd4487, %fd3521;
	fma.rn.f64 	%fd3523, %fd259, 0d3FD0000000000000, %fd4486;
	mul.f64 	%fd3524, %fd4296, %fd3523;
	fma.rn.f64 	%fd3525, %fd3524, 0d4000000000000000, %fd3522;
	mul.f64 	%fd3526, %fd582, 0d3FF61B58BA0961B6;
	sub.f64 	%fd3527, %fd3525, %fd3526;
	fma.rn.f64 	%fd3528, %fd743, 0d3FDCFD813F604FD8, %fd3527;
	mul.f64 	%fd3529, %fd904, 0d3FD199999999999A;
	sub.f64 	%fd908, %fd3528, %fd3529;
	mul.f64 	%fd3530, %fd259, 0d3FD2F684BDA12F68;
	sub.f64 	%fd3531, %fd4486, %fd3530;
	fma.rn.f64 	%fd3532, %fd422, 0d4000000000000000, %fd3531;
	mul.f64 	%fd3533, %fd583, 0d3FF61B58BA0961B6;
	sub.f64 	%fd3534, %fd3532, %fd3533;
	fma.rn.f64 	%fd909, %fd744, 0d3FDCFD813F604FD8, %fd3534;
	mul.f64 	%fd3535, %fd4296, %fd4484;
	mul.f64 	%fd3536, %fd3535, 0d3FD2F684BDA12F68;
	sub.f64 	%fd3537, %fd4485, %fd3536;
	fma.rn.f64 	%fd3538, %fd260, 0d3FD0000000000000, %fd4484;
	mul.f64 	%fd3539, %fd4296, %fd3538;
	fma.rn.f64 	%fd3540, %fd3539, 0d4000000000000000, %fd3537;
	mul.f64 	%fd3541, %fd584, 0d3FF61B58BA0961B6;
	sub.f64 	%fd3542, %fd3540, %fd3541;
	fma.rn.f64 	%fd3543, %fd745, 0d3FDCFD813F604FD8, %fd3542;
	mul.f64 	%fd3544, %fd905, 0d3FD199999999999A;
	sub.f64 	%fd910, %fd3543, %fd3544;
	mul.f64 	%fd3545, %fd260, 0d3FD2F684BDA12F68;
	sub.f64 	%fd3546, %fd4484, %fd3545;
	fma.rn.f64 	%fd3547, %fd424, 0d4000000000000000, %fd3546;
	mul.f64 	%fd3548, %fd585, 0d3FF61B58BA0961B6;
	sub.f64 	%fd3549, %fd3547, %fd3548;
	fma.rn.f64 	%fd911, %fd746, 0d3FDCFD813F604FD8, %fd3549;
	fma.rn.f64 	%fd912, %fd4296, 0d3FE0000000000000, %fd106;
	div.rn.f64 	%fd913, %fd910, 0d400DBE2DF9B01D21;
	{
	.reg .b32 %temp; 
	mov.b64 	{%temp, %r177}, %fd913;
	}
	abs.f64 	%fd914, %fd913;
	{ // callseq 140, 0
	.param .b64 param0;
	st.param.f64 	[param0], %fd914;
	.param .b64 param1;
	st.param.f64 	[param1], 0d4000000000000000;
	.param .b64 retval0;
	call.uni (retval0), 
	__internal_accurate_pow, 
	(
	param0, 
	param1
	);
	ld.param.f64 	%fd3550, [retval0];
	} // callseq 140
	setp.lt.s32 	%p1664, %r177, 0;
	neg.f64 	%fd3552, %fd3550;
	selp.f64 	%fd3553, %fd3552, %fd3550, %p1662;
	selp.f64 	%fd3554, %fd3553, %fd3550, %p1664;
	setp.eq.f64 	%p1665, %fd913, 0d0000000000000000;
	selp.b32 	%r2058, %r177, 0, %p1662;
	or.b32  	%r2059, %r2058, 2146435072;
	selp.b32 	%r2060, %r2059, %r2058, %p1661;
	mov.b32 	%r2061, 0;
	mov.b64 	%fd3555, {%r2061, %r2060};
	selp.f64 	%fd4478, %fd3555, %fd3554, %p1665;
	add.f64 	%fd3556, %fd913, 0d4000000000000000;
	{
	.reg .b32 %temp; 
	mov.b64 	{%temp, %r2062}, %fd3556;
	}
	and.b32  	%r178, %r2062, 2146435072;
	setp.ne.s32 	%p1666, %r178, 2146435072;
	mov.f64 	%fd4453, %fd4478;
	@%p1666 bra 	$L__BB0_810;
	setp.num.f64 	%p1667, %fd913, %fd913;
	@%p1667 bra 	$L__BB0_808;
	mov.f64 	%fd3557, 0d4000000000000000;
	add.rn.f64 	%fd4453, %fd913, %fd3557;
	bra.uni 	$L__BB0_810;
$L__BB0_808:
	setp.neu.f64 	%p1668, %fd914, 0d7FF0000000000000;
	mov.f64 	%fd4453, %fd4478;
	@%p1668 bra 	$L__BB0_810;
	selp.b32 	%r2063, %r170, %r169, %p22;
	selp.b32 	%r2064, %r2063, %r169, %p1664;
	mov.b32 	%r2065, 0;
	mov.b64 	%fd4453, {%r2065, %r2064};
$L__BB0_810:
	setp.eq.f64 	%p1673, %fd913, 0d3FF0000000000000;
	add.f64 	%fd3558, %fd4453, 0d3FF0000000000000;
	sqrt.rn.f64 	%fd3559, %fd3558;
	selp.f64 	%fd919, 0d3FF6A09E667F3BCD, %fd3559, %p1673;
	{
	.reg .b32 %temp; 
	mov.b64 	{%temp, %r179}, %fd919;
	}
	abs.f64 	%fd920, %fd919;
	{ // callseq 141, 0
	.param .b64 param0;
	st.param.f64 	[param0], %fd920;
	.param .b64 param1;
	st.param.f64 	[param1], 0d4000000000000000;
	.param .b64 retval0;
	call.uni (retval0), 
	__internal_accurate_pow, 
	(
	param0, 
	param1
	);
	ld.param.f64 	%fd3560, [retval0];
	} // callseq 141
	setp.lt.s32 	%p1674, %r179, 0;
	neg.f64 	%fd3562, %fd3560;
	selp.f64 	%fd3563, %fd3562, %fd3560, %p1662;
	selp.f64 	%fd3564, %fd3563, %fd3560, %p1674;
	setp.eq.f64 	%p1675, %fd919, 0d0000000000000000;
	selp.b32 	%r2066, %r179, 0, %p1662;
	or.b32  	%r2067, %r2066, 2146435072;
	selp.b32 	%r2068, %r2067, %r2066, %p1661;
	mov.b32 	%r2069, 0;
	mov.b64 	%fd3565, {%r2069, %r2068};
	selp.f64 	%fd4454, %fd3565, %fd3564, %p1675;
	add.f64 	%fd3566, %fd919, 0d4000000000000000;
	{
	.reg .b32 %temp; 
	mov.b64 	{%temp, %r2070}, %fd3566;
	}
	and.b32  	%r2071, %r2070, 2146435072;
	setp.ne.s32 	%p1676, %r2071, 2146435072;
	@%p1676 bra 	$L__BB0_815;
	setp.num.f64 	%p1677, %fd919, %fd919;
	@%p1677 bra 	$L__BB0_813;
	mov.f64 	%fd3567, 0d4000000000000000;
	add.rn.f64 	%fd4454, %fd919, %fd3567;
	bra.uni 	$L__BB0_815;
$L__BB0_813:
	setp.neu.f64 	%p1678, %fd920, 0d7FF0000000000000;
	@%p1678 bra 	$L__BB0_815;
	selp.b32 	%r2072, %r170, %r169, %p22;
	selp.b32 	%r2073, %r2072, %r169, %p1674;
	mov.b32 	%r2074, 0;
	mov.b64 	%fd4454, {%r2074, %r2073};
$L__BB0_815:
	setp.eq.f64 	%p1680, %fd919, 0d3FF0000000000000;
	selp.f64 	%fd3569, 0d3FF0000000000000, %fd4454, %p1680;
	div.rn.f64 	%fd3570, %fd906, %fd3569;
	mul.f64 	%fd3571, %fd3570, 0d4010000000000000;
	mul.f64 	%fd925, %fd3571, 0d40407307FD73E4E4;
	setp.lt.f64 	%p1681, %fd912, 0d0000000000000000;
	mov.f64 	%fd4455, 0d0000000000000000;
	@%p1681 bra 	$L__BB0_818;
	setp.ltu.f64 	%p1682, %fd912, 0d0000000000000000;
	setp.geu.f64 	%p1683, %fd912, %fd4269;
	mov.f64 	%fd4455, 0d3FF0000000000000;
	or.pred  	%p1684, %p1682, %p1683;
	@%p1684 bra 	$L__BB0_818;
	setp.lt.s32 	%p1685, %r14, 0;
	and.b32  	%r2075, %r14, 2146435072;
	setp.eq.s32 	%p1686, %r2075, 1072693248;
	setp.lt.s32 	%p1687, %r10, 0;
	and.b32  	%r2076, %r10, 2146435072;
	setp.eq.s32 	%p1688, %r2076, 1073741824;
	setp.lt.s32 	%p1689, %r6, 0;
	and.b32  	%r2077, %r6, 2146435072;
	setp.eq.s32 	%p1690, %r2077, 1062207488;
	setp.lt.s32 	%p1691, %r2, 0;
	and.b32  	%r2078, %r2, 2146435072;
	setp.eq.s32 	%p1692, %r2078, 1072693248;
	{
	.reg .b32 %temp; 
	mov.b64 	{%temp, %r2079}, %fd912;
	}
	abs.f64 	%fd3573, %fd912;
	setp.lt.s32 	%p1693, %r2079, 0;
	setp.eq.f64 	%p1694, %fd912, 0d0000000000000000;
	setp.eq.f64 	%p1695, %fd3573, 0d7FF0000000000000;
	setp.eq.f64 	%p1696, %fd912, 0d3FF0000000000000;
	ld.f64 	%fd3575, [%rd13];
	{ // callseq 142, 0
	.param .b64 param0;
	st.param.f64 	[param0], %fd3573;
	.param .b64 param1;
	st.param.f64 	[param1], 0d3FF0000000000000;
	.param .b64 retval0;
	call.uni (retval0), 
	__internal_accurate_pow, 
	(
	param0, 
	param1
	);
	ld.param.f64 	%fd3576, [retval0];
	} // callseq 142
	neg.f64 	%fd3578, %fd3576;
	selp.f64 	%fd3579, %fd3578, %fd3576, %p1692;
	selp.f64 	%fd3580, %fd3579, %fd3576, %p1693;
	selp.b32 	%r2080, %r2079, 0, %p1692;
	or.b32  	%r2081, %r2080, 2146435072;
	selp.b32 	%r2082, %r2081, %r2080, %p1691;
	mov.b32 	%r2083, 0;
	mov.b64 	%fd3581, {%r2083, %r2082};
	selp.f64 	%fd3582, %fd3581, %fd3580, %p1694;
	add.f64 	%fd3583, %fd912, 0d3FF0000000000000;
	{
	.reg .b32 %temp; 
	mov.b64 	{%temp, %r2084}, %fd3583;
	}
	and.b32  	%r2085, %r2084, 2146435072;
	setp.eq.s32 	%p1697, %r2085, 2146435072;
	and.b32  	%r2086, %r2, 2147483647;
	setp.ne.s32 	%p1698, %r2086, 1071644672;
	selp.b32 	%r2087, 0, 2146435072, %p1691;
	or.b32  	%r2088, %r2087, -2147483648;
	selp.b32 	%r2089, %r2088, %r2087, %p1698;
	selp.b32 	%r2090, %r2089, %r2087, %p1692;
	selp.b32 	%r2091, %r2090, %r2087, %p1693;
	mov.b64 	%fd3584, {%r2083, %r2091};
	selp.f64 	%fd3585, %fd3584, %fd3582, %p1695;
	selp.f64 	%fd3586, %fd3585, %fd3582, %p1697;
	selp.f64 	%fd3587, 0d3FF0000000000000, %fd3586, %p1696;
	fma.rn.f64 	%fd3588, %fd3575, %fd3587, 0d0000000000000000;
	ld.f64 	%fd3589, [%rd13+8];
	mul.f64 	%fd3590, %fd3589, 0d3FE0000000000000;
	{ // callseq 143, 0
	.param .b64 param0;
	st.param.f64 	[param0], %fd3573;
	.param .b64 param1;
	st.param.f64 	[param1], 0d4000000000000000;
	.param .b64 retval0;
	call.uni (retval0), 
	__internal_accurate_pow, 
	(
	param0, 
	param1
	);
	ld.param.f64 	%fd3591, [retval0];
	} // callseq 143
	neg.f64 	%fd3593, %fd3591;
	selp.f64 	%fd3594, %fd3593, %fd3591, %p1690;
	selp.f64 	%fd3595, %fd3594, %fd3591, %p1693;
	selp.b32 	%r2092, %r2079, 0, %p1690;
	or.b32  	%r2093, %r2092, 2146435072;
	selp.b32 	%r2094, %r2093, %r2092, %p1689;
	mov.b64 	%fd3596, {%r2083, %r2094};
	selp.f64 	%fd3597, %fd3596, %fd3595, %p1694;
	add.f64 	%fd3598, %fd912, 0d4000000000000000;
	{
	.reg .b32 %temp; 
	mov.b64 	{%temp, %r2095}, %fd3598;
	}
	and.b32  	%r2096, %r2095, 2146435072;
	setp.eq.s32 	%p1699, %r2096, 2146435072;
	and.b32  	%r2097, %r6, 2147483647;
	setp.ne.s32 	%p1700, %r2097, 1071644672;
	selp.b32 	%r2098, 0, 2146435072, %p1689;
	or.b32  	%r2099, %r2098, -2147483648;
	selp.b32 	%r2100, %r2099, %r2098, %p1700;
	selp.b32 	%r2101, %r2100, %r2098, %p1690;
	selp.b32 	%r2102, %r2101, %r2098, %p1693;
	mov.b64 	%fd3599, {%r2083, %r2102};
	selp.f64 	%fd3600, %fd3599, %fd3597, %p1695;
	selp.f64 	%fd3601, %fd3600, %fd3597, %p1699;
	selp.f64 	%fd3602, 0d3FF0000000000000, %fd3601, %p1696;
	fma.rn.f64 	%fd3603, %fd3590, %fd3602, %fd3588;
	ld.f64 	%fd3604, [%rd13+16];
	div.rn.f64 	%fd3605, %fd3604, 0d4008000000000000;
	{ // callseq 144, 0
	.param .b64 param0;
	st.param.f64 	[param0], %fd3573;
	.param .b64 param1;
	st.param.f64 	[param1], 0d4008000000000000;
	.param .b64 retval0;
	call.uni (retval0), 
	__internal_accurate_pow, 
	(
	param0, 
	param1
	);
	ld.param.f64 	%fd3606, [retval0];
	} // callseq 144
	neg.f64 	%fd3608, %fd3606;
	selp.f64 	%fd3609, %fd3608, %fd3606, %p1688;
	selp.f64 	%fd3610, %fd3609, %fd3606, %p1693;
	selp.b32 	%r2103, %r2079, 0, %p1688;
	or.b32  	%r2104, %r2103, 2146435072;
	selp.b32 	%r2105, %r2104, %r2103, %p1687;
	mov.b64 	%fd3611, {%r2083, %r2105};
	selp.f64 	%fd3612, %fd3611, %fd3610, %p1694;
	add.f64 	%fd3613, %fd912, 0d4008000000000000;
	{
	.reg .b32 %temp; 
	mov.b64 	{%temp, %r2106}, %fd3613;
	}
	and.b32  	%r2107, %r2106, 2146435072;
	setp.eq.s32 	%p1701, %r2107, 2146435072;
	and.b32  	%r2108, %r10, 2147483647;
	setp.ne.s32 	%p1702, %r2108, 1071644672;
	selp.b32 	%r2109, 0, 2146435072, %p1687;
	or.b32  	%r2110, %r2109, -2147483648;
	selp.b32 	%r2111, %r2110, %r2109, %p1702;
	selp.b32 	%r2112, %r2111, %r2109, %p1688;
	selp.b32 	%r2113, %r2112, %r2109, %p1693;
	mov.b64 	%fd3614, {%r2083, %r2113};
	selp.f64 	%fd3615, %fd3614, %fd3612, %p1695;
	selp.f64 	%fd3616, %fd3615, %fd3612, %p1701;
	selp.f64 	%fd3617, 0d3FF0000000000000, %fd3616, %p1696;
	fma.rn.f64 	%fd3618, %fd3605, %fd3617, %fd3603;
	ld.f64 	%fd3619, [%rd13+24];
	mul.f64 	%fd3620, %fd3619, 0d3FD0000000000000;
	{ // callseq 145, 0
	.param .b64 param0;
	st.param.f64 	[param0], %fd3573;
	.param .b64 param1;
	st.param.f64 	[param1], 0d4010000000000000;
	.param .b64 retval0;
	call.uni (retval0), 
	__internal_accurate_pow, 
	(
	param0, 
	param1
	);
	ld.param.f64 	%fd3621, [retval0];
	} // callseq 145
	neg.f64 	%fd3623, %fd3621;
	selp.f64 	%fd3624, %fd3623, %fd3621, %p1686;
	selp.f64 	%fd3625, %fd3624, %fd3621, %p1693;
	selp.b32 	%r2114, %r2079, 0, %p1686;
	or.b32  	%r2115, %r2114, 2146435072;
	selp.b32 	%r2116, %r2115, %r2114, %p1685;
	mov.b64 	%fd3626, {%r2083, %r2116};
	selp.f64 	%fd3627, %fd3626, %fd3625, %p1694;
	add.f64 	%fd3628, %fd912, 0d4010000000000000;
	{
	.reg .b32 %temp; 
	mov.b64 	{%temp, %r2117}, %fd3628;
	}
	and.b32  	%r2118, %r2117, 2146435072;
	setp.eq.s32 	%p1703, %r2118, 2146435072;
	and.b32  	%r2119, %r14, 2147483647;
	setp.ne.s32 	%p1704, %r2119, 1071644672;
	selp.b32 	%r2120, 0, 2146435072, %p1685;
	or.b32  	%r2121, %r2120, -2147483648;
	selp.b32 	%r2122, %r2121, %r2120, %p1704;
	selp.b32 	%r2123, %r2122, %r2120, %p1686;
	selp.b32 	%r2124, %r2123, %r2120, %p1693;
	mov.b64 	%fd3629, {%r2083, %r2124};
	selp.f64 	%fd3630, %fd3629, %fd3627, %p1695;
	selp.f64 	%fd3631, %fd3630, %fd3627, %p1703;
	selp.f64 	%fd3632, 0d3FF0000000000000, %fd3631, %p1696;
	fma.rn.f64 	%fd4455, %fd3620, %fd3632, %fd3618;
$L__BB0_818:
	ld.param.f64 	%fd4265, [_Z23distributor_probabilityddPdS_iS_i_param_1];
	ld.param.f64 	%fd4245, [_Z23distributor_probabilityddPdS_iS_i_param_0];
	and.b32  	%r2125, %r6, 2146435072;
	setp.eq.s32 	%p1705, %r2125, 1062207488;
	and.b32  	%r2126, %r6, 2147483647;
	setp.ne.s32 	%p1706, %r2126, 1071644672;
	and.pred  	%p23, %p1705, %p1706;
	setp.ne.s32 	%p1707, %r178, 2146435072;
	fma.rn.f64 	%fd928, %fd4245, %fd4455, %fd4265;
	mov.f64 	%fd4456, %fd4478;
	@%p1707 bra 	$L__BB0_823;
	setp.num.f64 	%p1708, %fd913, %fd913;
	@%p1708 bra 	$L__BB0_821;
	mov.f64 	%fd3633, 0d4000000000000000;
	add.rn.f64 	%fd4456, %fd913, %fd3633;
	bra.uni 	$L__BB0_823;
$L__BB0_821:
	setp.neu.f64 	%p1709, %fd914, 0d7FF0000000000000;
	mov.f64 	%fd4456, %fd4478;
	@%p1709 bra 	$L__BB0_823;
	setp.lt.s32 	%p1710, %r177, 0;
	setp.lt.s32 	%p1711, %r6, 0;
	selp.b32 	%r2127, 0, 2146435072, %p1711;
	or.b32  	%r2128, %r2127, -2147483648;
	selp.b32 	%r2129, %r2128, %r2127, %p23;
	selp.b32 	%r2130, %r2129, %r2127, %p1710;
	mov.b32 	%r2131, 0;
	mov.b64 	%fd4456, {%r2131, %r2130};
$L__BB0_823:
	setp.eq.f64 	%p1712, %fd913, 0d3FF0000000000000;
	setp.lt.s32 	%p1713, %r6, 0;
	add.f64 	%fd3634, %fd4456, 0d3FF0000000000000;
	sqrt.rn.f64 	%fd3635, %fd3634;
	selp.f64 	%fd932, 0d3FF6A09E667F3BCD, %fd3635, %p1712;
	rcp.rn.f64 	%fd933, %fd932;
	{
	.reg .b32 %temp; 
	mov.b64 	{%temp, %r180}, %fd933;
	}
	abs.f64 	%fd934, %fd933;
	{ // callseq 146, 0
	.param .b64 param0;
	st.param.f64 	[param0], %fd934;
	.param .b64 param1;
	st.param.f64 	[param1], 0d4000000000000000;
	.param .b64 retval0;
	call.uni (retval0), 
	__internal_accurate_pow, 
	(
	param0, 
	param1
	);
	ld.param.f64 	%fd3636, [retval0];
	} // callseq 146
	setp.lt.s32 	%p1715, %r180, 0;
	neg.f64 	%fd3638, %fd3636;
	selp.f64 	%fd3639, %fd3638, %fd3636, %p1705;
	selp.f64 	%fd3640, %fd3639, %fd3636, %p1715;
	setp.eq.f64 	%p1716, %fd933, 0d0000000000000000;
	selp.b32 	%r2133, %r180, 0, %p1705;
	or.b32  	%r2134, %r2133, 2146435072;
	selp.b32 	%r2135, %r2134, %r2133, %p1713;
	mov.b32 	%r2136, 0;
	mov.b64 	%fd3641, {%r2136, %r2135};
	selp.f64 	%fd4457, %fd3641, %fd3640, %p1716;
	add.f64 	%fd3642, %fd933, 0d4000000000000000;
	{
	.reg .b32 %temp; 
	mov.b64 	{%temp, %r2137}, %fd3642;
	}
	and.b32  	%r2138, %r2137, 2146435072;
	setp.ne.s32 	%p1717, %r2138, 2146435072;
	@%p1717 bra 	$L__BB0_828;
	setp.num.f64 	%p1718, %fd933, %fd933;
	@%p1718 bra 	$L__BB0_826;
	mov.f64 	%fd3643, 0d4000000000000000;
	add.rn.f64 	%fd4457, %fd933, %fd3643;
	bra.uni 	$L__BB0_828;
$L__BB0_826:
	setp.neu.f64 	%p1719, %fd934, 0d7FF0000000000000;
	@%p1719 bra 	$L__BB0_828;
	selp.b32 	%r2139, 0, 2146435072, %p1713;
	or.b32  	%r2140, %r2139, -2147483648;
	selp.b32 	%r2141, %r2140, %r2139, %p23;
	selp.b32 	%r2142, %r2141, %r2139, %p1715;
	mov.b32 	%r2143, 0;
	mov.b64 	%fd4457, {%r2143, %r2142};
$L__BB0_828:
	setp.eq.f64 	%p1724, %fd933, 0d3FF0000000000000;
	selp.f64 	%fd3644, 0d3FF0000000000000, %fd4457, %p1724;
	neg.f64 	%fd3645, %fd928;
	mul.f64 	%fd939, %fd3644, %fd3645;
	{
	.reg .b32 %temp; 
	mov.b64 	{%temp, %r181}, %fd906;
	}
	abs.f64 	%fd940, %fd906;
	{ // callseq 147, 0
	.param .b64 param0;
	st.param.f64 	[param0], %fd940;
	.param .b64 param1;
	st.param.f64 	[param1], 0d4000000000000000;
	.param .b64 retval0;
	call.uni (retval0), 
	__internal_accurate_pow, 
	(
	param0, 
	param1
	);
	ld.param.f64 	%fd3646, [retval0];
	} // callseq 147
	setp.lt.s32 	%p1725, %r181, 0;
	neg.f64 	%fd3648, %fd3646;
	selp.f64 	%fd3649, %fd3648, %fd3646, %p1705;
	selp.f64 	%fd3650, %fd3649, %fd3646, %p1725;
	setp.eq.f64 	%p1726, %fd906, 0d0000000000000000;
	selp.b32 	%r2145, %r181, 0, %p1705;
	or.b32  	%r2146, %r2145, 2146435072;
	selp.b32 	%r2147, %r2146, %r2145, %p1713;
	mov.b32 	%r2148, 0;
	mov.b64 	%fd3651, {%r2148, %r2147};
	selp.f64 	%fd4480, %fd3651, %fd3650, %p1726;
	add.f64 	%fd3652, %fd906, 0d4000000000000000;
	{
	.reg .b32 %temp; 
	mov.b64 	{%temp, %r2149}, %fd3652;
	}
	and.b32  	%r182, %r2149, 2146435072;
	setp.ne.s32 	%p1727, %r182, 2146435072;
	mov.f64 	%fd4458, %fd4480;
	@%p1727 bra 	$L__BB0_833;
	setp.num.f64 	%p1728, %fd906, %fd906;
	@%p1728 bra 	$L__BB0_831;
	mov.f64 	%fd3653, 0d4000000000000000;
	add.rn.f64 	%fd4458, %fd906, %fd3653;
	bra.uni 	$L__BB0_833;
$L__BB0_831:
	setp.neu.f64 	%p1729, %fd940, 0d7FF0000000000000;
	mov.f64 	%fd4458, %fd4480;
	@%p1729 bra 	$L__BB0_833;
	setp.lt.s32 	%p1731, %r6, 0;
	selp.b32 	%r2150, 0, 2146435072, %p1731;
	or.b32  	%r2151, %r2150, -2147483648;
	selp.b32 	%r2152, %r2151, %r2150, %p23;
	selp.b32 	%r2153, %r2152, %r2150, %p1725;
	mov.b32 	%r2154, 0;
	mov.b64 	%fd4458, {%r2154, %r2153};
$L__BB0_833:
	setp.lt.s32 	%p1732, %r6, 0;
	setp.eq.s32 	%p1733, %r2125, 1062207488;
	{
	.reg .b32 %temp; 
	mov.b64 	{%temp, %r183}, %fd908;
	}
	abs.f64 	%fd945, %fd908;
	{ // callseq 148, 0
	.param .b64 param0;
	st.param.f64 	[param0], %fd945;
	.param .b64 param1;
	st.param.f64 	[param1], 0d4000000000000000;
	.param .b64 retval0;
	call.uni (retval0), 
	__internal_accurate_pow, 
	(
	param0, 
	param1
	);
	ld.param.f64 	%fd3654, [retval0];
	} // callseq 148
	setp.lt.s32 	%p1734, %r183, 0;
	neg.f64 	%fd3656, %fd3654;
	selp.f64 	%fd3657, %fd3656, %fd3654, %p1733;
	selp.f64 	%fd3658, %fd3657, %fd3654, %p1734;
	setp.eq.f64 	%p1735, %fd908, 0d0000000000000000;
	selp.b32 	%r2156, %r183, 0, %p1733;
	or.b32  	%r2157, %r2156, 2146435072;
	selp.b32 	%r2158, %r2157, %r2156, %p1732;
	mov.b32 	%r2159, 0;
	mov.b64 	%fd3659, {%r2159, %r2158};
	selp.f64 	%fd4481, %fd3659, %fd3658, %p1735;
	add.f64 	%fd3660, %fd908, 0d4000000000000000;
	{
	.reg .b32 %temp; 
	mov.b64 	{%temp, %r2160}, %fd3660;
	}
	and.b32  	%r184, %r2160, 2146435072;
	setp.ne.s32 	%p1736, %r184, 2146435072;
	mov.f64 	%fd4459, %fd4481;
	@%p1736 bra 	$L__BB0_838;
	setp.num.f64 	%p1737, %fd908, %fd908;
	@%p1737 bra 	$L__BB0_836;
	mov.f64 	%fd3661, 0d4000000000000000;
	add.rn.f64 	%fd4459, %fd908, %fd3661;
	bra.uni 	$L__BB0_838;
$L__BB0_836:
	setp.neu.f64 	%p1738, %fd945, 0d7FF0000000000000;
	mov.f64 	%fd4459, %fd4481;
	@%p1738 bra 	$L__BB0_838;
	selp.b32 	%r2161, 0, 2146435072, %p1732;
	or.b32  	%r2162, %r2161, -2147483648;
	selp.b32 	%r2163, %r2162, %r2161, %p23;
	selp.b32 	%r2164, %r2163, %r2161, %p1734;
	mov.b32 	%r2165, 0;
	mov.b64 	%fd4459, {%r2165, %r2164};
$L__BB0_838:
	and.b32  	%r2166, %r6, 2146435072;
	setp.eq.s32 	%p1742, %r2166, 1062207488;
	setp.eq.f64 	%p1743, %fd908, 0d3FF0000000000000;
	selp.f64 	%fd3662, 0d3FF0000000000000, %fd4459, %p1743;
	setp.eq.f64 	%p1744, %fd906, 0d3FF0000000000000;
	selp.f64 	%fd3663, 0d3FF0000000000000, %fd4458, %p1744;
	add.f64 	%fd950, %fd3663, %fd3662;
	{
	.reg .b32 %temp; 
	mov.b64 	{%temp, %r185}, %fd932;
	}
	abs.f64 	%fd951, %fd932;
	{ // callseq 149, 0
	.param .b64 param0;
	st.param.f64 	[param0], %fd951;
	.param .b64 param1;
	st.param.f64 	[param1], 0d4000000000000000;
	.param .b64 retval0;
	call.uni (retval0), 
	__internal_accurate_pow, 
	(
	param0, 
	param1
	);
	ld.param.f64 	%fd3664, [retval0];
	} // callseq 149
	setp.lt.s32 	%p1745, %r185, 0;
	neg.f64 	%fd3666, %fd3664;
	selp.f64 	%fd3667, %fd3666, %fd3664, %p1742;
	selp.f64 	%fd3668, %fd3667, %fd3664, %p1745;
	setp.eq.f64 	%p1746, %fd932, 0d0000000000000000;
	selp.b32 	%r2167, %r185, 0, %p1742;
	or.b32  	%r2168, %r2167, 2146435072;
	selp.b32 	%r2169, %r2168, %r2167, %p1732;
	mov.b32 	%r2170, 0;
	mov.b64 	%fd3669, {%r2170, %r2169};
	selp.f64 	%fd4460, %fd3669, %fd3668, %p1746;
	add.f64 	%fd3670, %fd932, 0d4000000000000000;
	{
	.reg .b32 %temp; 
	mov.b64 	{%temp, %r2171}, %fd3670;
	}
	and.b32  	%r2172, %r2171, 2146435072;
	setp.ne.s32 	%p1747, %r2172, 2146435072;
	@%p1747 bra 	$L__BB0_843;
	setp.num.f64 	%p1748, %fd932, %fd932;
	@%p1748 bra 	$L__BB0_841;
	mov.f64 	%fd3671, 0d4000000000000000;
	add.rn.f64 	%fd4460, %fd932, %fd3671;
	bra.uni 	$L__BB0_843;
$L__BB0_841:
	setp.neu.f64 	%p1749, %fd951, 0d7FF0000000000000;
	@%p1749 bra 	$L__BB0_843;
	selp.b32 	%r2173, 0, 2146435072, %p1732;
	or.b32  	%r2174, %r2173, -2147483648;
	selp.b32 	%r2175, %r2174, %r2173, %p23;
	selp.b32 	%r2176, %r2175, %r2173, %p1745;
	mov.b32 	%r2177, 0;
	mov.b64 	%fd4460, {%r2177, %r2176};
$L__BB0_843:
	setp.eq.f64 	%p1752, %fd932, 0d3FF0000000000000;
	selp.f64 	%fd3672, 0d3FF0000000000000, %fd4460, %p1752;
	mul.f64 	%fd3673, %fd950, 0dC000000000000000;
	div.rn.f64 	%fd956, %fd3673, %fd3672;
	fma.rn.f64 	%fd3674, %fd956, 0d3FF71547652B82FE, 0d4338000000000000;
	{
	.reg .b32 %temp; 
	mov.b64 	{%r186, %temp}, %fd3674;
	}
	mov.f64 	%fd3675, 0dC338000000000000;
	add.rn.f64 	%fd3676, %fd3674, %fd3675;
	fma.rn.f64 	%fd3677, %fd3676, 0dBFE62E42FEFA39EF, %fd956;
	fma.rn.f64 	%fd3678, %fd3676, 0dBC7ABC9E3B39803F, %fd3677;
	fma.rn.f64 	%fd3679, %fd3678, 0d3E5ADE1569CE2BDF, 0d3E928AF3FCA213EA;
	fma.rn.f64 	%fd3680, %fd3679, %fd3678, 0d3EC71DEE62401315;
	fma.rn.f64 	%fd3681, %fd3680, %fd3678, 0d3EFA01997C89EB71;
	fma.rn.f64 	%fd3682, %fd3681, %fd3678, 0d3F2A01A014761F65;
	fma.rn.f64 	%fd3683, %fd3682, %fd3678, 0d3F56C16C1852B7AF;
	fma.rn.f64 	%fd3684, %fd3683, %fd3678, 0d3F81111111122322;
	fma.rn.f64 	%fd3685, %fd3684, %fd3678, 0d3FA55555555502A1;
	fma.rn.f64 	%fd3686, %fd3685, %fd3678, 0d3FC5555555555511;
	fma.rn.f64 	%fd3687, %fd3686, %fd3678, 0d3FE000000000000B;
	fma.rn.f64 	%fd3688, %fd3687, %fd3678, 0d3FF0000000000000;
	fma.rn.f64 	%fd3689, %fd3688, %fd3678, 0d3FF0000000000000;
	{
	.reg .b32 %temp; 
	mov.b64 	{%r187, %temp}, %fd3689;
	}
	{
	.reg .b32 %temp; 
	mov.b64 	{%temp, %r188}, %fd3689;
	}
	shl.b32 	%r2178, %r186, 20;
	add.s32 	%r2179, %r2178, %r188;
	mov.b64 	%fd4461, {%r187, %r2179};
	{
	.reg .b32 %temp; 
	mov.b64 	{%temp, %r2180}, %fd956;
	}
	mov.b32 	%f35, %r2180;
	abs.f32 	%f16, %f35;
	setp.lt.f32 	%p1753, %f16, 0f4086232B;
	@%p1753 bra 	$L__BB0_846;
	setp.lt.f64 	%p1754, %fd956, 0d0000000000000000;
	add.f64 	%fd3690, %fd956, 0d7FF0000000000000;
	selp.f64 	%fd4461, 0d0000000000000000, %fd3690, %p1754;
	setp.geu.f32 	%p1755, %f16, 0f40874800;
	@%p1755 bra 	$L__BB0_846;
	shr.u32 	%r2181, %r186, 31;
	add.s32 	%r2182, %r186, %r2181;
	shr.s32 	%r2183, %r2182, 1;
	shl.b32 	%r2184, %r2183, 20;
	add.s32 	%r2185, %r188, %r2184;
	mov.b64 	%fd3691, {%r187, %r2185};
	sub.s32 	%r2186, %r186, %r2183;
	shl.b32 	%r2187, %r2186, 20;
	add.s32 	%r2188, %r2187, 1072693248;
	mov.b32 	%r2189, 0;
	mov.b64 	%fd3692, {%r2189, %r2188};
	mul.f64 	%fd4461, %fd3692, %fd3691;
$L__BB0_846:
	setp.ne.s32 	%p1756, %r178, 2146435072;
	mul.f64 	%fd3693, %fd939, %fd4461;
	mul.f64 	%fd3694, %fd925, 0d3FE0000000000000;
	mul.f64 	%fd961, %fd3694, %fd3693;
	mov.f64 	%fd4462, %fd4478;
	@%p1756 bra 	$L__BB0_851;
	setp.num.f64 	%p1757, %fd913, %fd913;
	@%p1757 bra 	$L__BB0_849;
	mov.f64 	%fd3695, 0d4000000000000000;
	add.rn.f64 	%fd4462, %fd913, %fd3695;
	bra.uni 	$L__BB0_851;
$L__BB0_849:
	setp.neu.f64 	%p1758, %fd914, 0d7FF0000000000000;
	mov.f64 	%fd4462, %fd4478;
	@%p1758 bra 	$L__BB0_851;
	setp.lt.s32 	%p1759, %r177, 0;
	selp.b32 	%r2190, 0, 2146435072, %p1732;
	or.b32  	%r2191, %r2190, -2147483648;
	selp.b32 	%r2192, %r2191, %r2190, %p23;
	selp.b32 	%r2193, %r2192, %r2190, %p1759;
	mov.b32 	%r2194, 0;
	mov.b64 	%fd4462, {%r2194, %r2193};
$L__BB0_851:
	setp.eq.f64 	%p1761, %fd913, 0d3FF0000000000000;
	and.b32  	%r2195, %r6, 2146435072;
	setp.eq.s32 	%p1763, %r2195, 1062207488;
	add.f64 	%fd3696, %fd4462, 0d3FF0000000000000;
	sqrt.rn.f64 	%fd3697, %fd3696;
	selp.f64 	%fd965, 0d3FF6A09E667F3BCD, %fd3697, %p1761;
	{
	.reg .b32 %temp; 
	mov.b64 	{%temp, %r189}, %fd965;
	}
	abs.f64 	%fd966, %fd965;
	{ // callseq 150, 0
	.param .b64 param0;
	st.param.f64 	[param0], %fd966;
	.param .b64 param1;
	st.param.f64 	[param1], 0d4000000000000000;
	.param .b64 retval0;
	call.uni (retval0), 
	__internal_accurate_pow, 
	(
	param0, 
	param1
	);
	ld.param.f64 	%fd3698, [retval0];
	} // callseq 150
	setp.lt.s32 	%p1764, %r189, 0;
	neg.f64 	%fd3700, %fd3698;
	selp.f64 	%fd3701, %fd3700, %fd3698, %p1763;
	selp.f64 	%fd3702, %fd3701, %fd3698, %p1764;
	setp.eq.f64 	%p1765, %fd965, 0d0000000000000000;
	selp.b32 	%r2196, %r189, 0, %p1763;
	or.b32  	%r2197, %r2196, 2146435072;
	selp.b32 	%r2198, %r2197, %r2196, %p1732;
	mov.b32 	%r2199, 0;
	mov.b64 	%fd3703, {%r2199, %r2198};
	selp.f64 	%fd4463, %fd3703, %fd3702, %p1765;
	add.f64 	%fd3704, %fd965, 0d4000000000000000;
	{
	.reg .b32 %temp; 
	mov.b64 	{%temp, %r2200}, %fd3704;
	}
	and.b32  	%r2201, %r2200, 2146435072;
	setp.ne.s32 	%p1766, %r2201, 2146435072;
	@%p1766 bra 	$L__BB0_856;
	setp.num.f64 	%p1767, %fd965, %fd965;
	@%p1767 bra 	$L__BB0_854;
	mov.f64 	%fd3705, 0d4000000000000000;
	add.rn.f64 	%fd4463, %fd965, %fd3705;
	bra.uni 	$L__BB0_856;
$L__BB0_854:
	setp.neu.f64 	%p1768, %fd966, 0d7FF0000000000000;
	@%p1768 bra 	$L__BB0_856;
	selp.b32 	%r2202, 0, 2146435072, %p1732;
	or.b32  	%r2203, %r2202, -2147483648;
	selp.b32 	%r2204, %r2203, %r2202, %p23;
	selp.b32 	%r2205, %r2204, %r2202, %p1764;
	mov.b32 	%r2206, 0;
	mov.b64 	%fd4463, {%r2206, %r2205};
$L__BB0_856:
	setp.lt.f64 	%p1771, %fd912, 0d0000000000000000;
	setp.eq.f64 	%p1772, %fd965, 0d3FF0000000000000;
	selp.f64 	%fd3707, 0d3FF0000000000000, %fd4463, %p1772;
	div.rn.f64 	%fd3708, %fd908, %fd3707;
	mul.f64 	%fd3709, %fd3708, 0d4010000000000000;
	mul.f64 	%fd971, %fd3709, 0d40407307FD73E4E4;
	mov.f64 	%fd4464, 0d0000000000000000;
	@%p1771 bra 	$L__BB0_859;
	setp.ltu.f64 	%p1773, %fd912, 0d0000000000000000;
	setp.geu.f64 	%p1774, %fd912, %fd4269;
	mov.f64 	%fd4464, 0d3FF0000000000000;
	or.pred  	%p1775, %p1773, %p1774;
	@%p1775 bra 	$L__BB0_859;
	setp.lt.s32 	%p1776, %r14, 0;
	and.b32  	%r2207, %r14, 2146435072;
	setp.eq.s32 	%p1777, %r2207, 1072693248;
	setp.lt.s32 	%p1778, %r10, 0;
	and.b32  	%r2208, %r10, 2146435072;
	setp.eq.s32 	%p1779, %r2208, 1073741824;
	setp.lt.s32 	%p1780, %r6, 0;
	and.b32  	%r2209, %r6, 2146435072;
	setp.eq.s32 	%p1781, %r2209, 1062207488;
	setp.lt.s32 	%p1782, %r2, 0;
	and.b32  	%r2210, %r2, 2146435072;
	setp.eq.s32 	%p1783, %r2210, 1072693248;
	{
	.reg .b32 %temp; 
	mov.b64 	{%temp, %r2211}, %fd912;
	}
	abs.f64 	%fd3711, %fd912;
	setp.lt.s32 	%p1784, %r2211, 0;
	setp.eq.f64 	%p1785, %fd912, 0d0000000000000000;
	setp.eq.f64 	%p1786, %fd3711, 0d7FF0000000000000;
	setp.eq.f64 	%p1787, %fd912, 0d3FF0000000000000;
	ld.f64 	%fd3713, [%rd13];
	{ // callseq 151, 0
	.param .b64 param0;
	st.param.f64 	[param0], %fd3711;
	.param .b64 param1;
	st.param.f64 	[param1], 0d3FF0000000000000;
	.param .b64 retval0;
	call.uni (retval0), 
	__internal_accurate_pow, 
	(
	param0, 
	param1
	);
	ld.param.f64 	%fd3714, [retval0];
	} // callseq 151
	neg.f64 	%fd3716, %fd3714;
	selp.f64 	%fd3717, %fd3716, %fd3714, %p1783;
	selp.f64 	%fd3718, %fd3717, %fd3714, %p1784;
	selp.b32 	%r2212, %r2211, 0, %p1783;
	or.b32  	%r2213, %r2212, 2146435072;
	selp.b32 	%r2214, %r2213, %r2212, %p1782;
	mov.b32 	%r2215, 0;
	mov.b64 	%fd3719, {%r2215, %r2214};
	selp.f64 	%fd3720, %fd3719, %fd3718, %p1785;
	add.f64 	%fd3721, %fd912, 0d3FF0000000000000;
	{
	.reg .b32 %temp; 
	mov.b64 	{%temp, %r2216}, %fd3721;
	}
	and.b32  	%r2217, %r2216, 2146435072;
	setp.eq.s32 	%p1788, %r2217, 2146435072;
	and.b32  	%r2218, %r2, 2147483647;
	setp.ne.s32 	%p1789, %r2218, 1071644672;
	selp.b32 	%r2219, 0, 2146435072, %p1782;
	or.b32  	%r2220, %r2219, -2147483648;
	selp.b32 	%r2221, %r2220, %r2219, %p1789;
	selp.b32 	%r2222, %r2221, %r2219, %p1783;
	selp.b32 	%r2223, %r2222, %r2219, %p1784;
	mov.b64 	%fd3722, {%r2215, %r2223};
	selp.f64 	%fd3723, %fd3722, %fd3720, %p1786;
	selp.f64 	%fd3724, %fd3723, %fd3720, %p1788;
	selp.f64 	%fd3725, 0d3FF0000000000000, %fd3724, %p1787;
	fma.rn.f64 	%fd3726, %fd3713, %fd3725, 0d0000000000000000;
	ld.f64 	%fd3727, [%rd13+8];
	mul.f64 	%fd3728, %fd3727, 0d3FE0000000000000;
	{ // callseq 152, 0
	.param .b64 param0;
	st.param.f64 	[param0], %fd3711;
	.param .b64 param1;
	st.param.f64 	[param1], 0d4000000000000000;
	.param .b64 retval0;
	call.uni (retval0), 
	__internal_accurate_pow, 
	(
	param0, 
	param1
	);
	ld.param.f64 	%fd3729, [retval0];
	} // callseq 152
	neg.f64 	%fd3731, %fd3729;
	selp.f64 	%fd3732, %fd3731, %fd3729, %p1781;
	selp.f64 	%fd3733, %fd3732, %fd3729, %p1784;
	selp.b32 	%r2224, %r2211, 0, %p1781;
	or.b32  	%r2225, %r2224, 2146435072;
	selp.b32 	%r2226, %r2225, %r2224, %p1780;
	mov.b64 	%fd3734, {%r2215, %r2226};
	selp.f64 	%fd3735, %fd3734, %fd3733, %p1785;
	add.f64 	%fd3736, %fd912, 0d4000000000000000;
	{
	.reg .b32 %temp; 
	mov.b64 	{%temp, %r2227}, %fd3736;
	}
	and.b32  	%r2228, %r2227, 2146435072;
	setp.eq.s32 	%p1790, %r2228, 2146435072;
	and.b32  	%r2229, %r6, 2147483647;
	setp.ne.s32 	%p1791, %r2229, 1071644672;
	selp.b32 	%r2230, 0, 2146435072, %p1780;
	or.b32  	%r2231, %r2230, -2147483648;
	selp.b32 	%r2232, %r2231, %r2230, %p1791;
	selp.b32 	%r2233, %r2232, %r2230, %p1781;
	selp.b32 	%r2234, %r2233, %r2230, %p1784;
	mov.b64 	%fd3737, {%r2215, %r2234};
	selp.f64 	%fd3738, %fd3737, %fd3735, %p1786;
	selp.f64 	%fd3739, %fd3738, %fd3735, %p1790;
	selp.f64 	%fd3740, 0d3FF0000000000000, %fd3739, %p1787;
	fma.rn.f64 	%fd3741, %fd3728, %fd3740, %fd3726;
	ld.f64 	%fd3742, [%rd13+16];
	div.rn.f64 	%fd3743, %fd3742, 0d4008000000000000;
	{ // callseq 153, 0
	.param .b64 param0;
	st.param.f64 	[param0], %fd3711;
	.param .b64 param1;
	st.param.f64 	[param1], 0d4008000000000000;
	.param .b64 retval0;
	call.uni (retval0), 
	__internal_accurate_pow, 
	(
	param0, 
	param1
	);
	ld.param.f64 	%fd3744, [retval0];
	} // callseq 153
	neg.f64 	%fd3746, %fd3744;
	selp.f64 	%fd3747, %fd3746, %fd3744, %p1779;
	selp.f64 	%fd3748, %fd3747, %fd3744, %p1784;
	selp.b32 	%r2235, %r2211, 0, %p1779;
	or.b32  	%r2236, %r2235, 2146435072;
	selp.b32 	%r2237, %r2236, %r2235, %p1778;
	mov.b64 	%fd3749, {%r2215, %r2237};
	selp.f64 	%fd3750, %fd3749, %fd3748, %p1785;
	add.f64 	%fd3751, %fd912, 0d4008000000000000;
	{
	.reg .b32 %temp; 
	mov.b64 	{%temp, %r2238}, %fd3751;
	}
	and.b32  	%r2239, %r2238, 2146435072;
	setp.eq.s32 	%p1792, %r2239, 2146435072;
	and.b32  	%r2240, %r10, 2147483647;
	setp.ne.s32 	%p1793, %r2240, 1071644672;
	selp.b32 	%r2241, 0, 2146435072, %p1778;
	or.b32  	%r2242, %r2241, -2147483648;
	selp.b32 	%r2243, %r2242, %r2241, %p1793;
	selp.b32 	%r2244, %r2243, %r2241, %p1779;
	selp.b32 	%r2245, %r2244, %r2241, %p1784;
	mov.b64 	%fd3752, {%r2215, %r2245};
	selp.f64 	%fd3753, %fd3752, %fd3750, %p1786;
	selp.f64 	%fd3754, %fd3753, %fd3750, %p1792;
	selp.f64 	%fd3755, 0d3FF0000000000000, %fd3754, %p1787;
	fma.rn.f64 	%fd3756, %fd3743, %fd3755, %fd3741;
	ld.f64 	%fd3757, [%rd13+24];
	mul.f64 	%fd3758, %fd3757, 0d3FD0000000000000;
	{ // callseq 154, 0
	.param .b64 param0;
	st.param.f64 	[param0], %fd3711;
	.param .b64 param1;
	st.param.f64 	[param1], 0d4010000000000000;
	.param .b64 retval0;
	call.uni (retval0), 
	__internal_accurate_pow, 
	(
	param0, 
	param1
	);
	ld.param.f64 	%fd3759, [retval0];
	} // callseq 154
	neg.f64 	%fd3761, %fd3759;
	selp.f64 	%fd3762, %fd3761, %fd3759, %p1777;
	selp.f64 	%fd3763, %fd3762, %fd3759, %p1784;
	selp.b32 	%r2246, %r2211, 0, %p1777;
	or.b32  	%r2247, %r2246, 2146435072;
	selp.b32 	%r2248, %r2247, %r2246, %p1776;
	mov.b64 	%fd3764, {%r2215, %r2248};
	selp.f64 	%fd3765, %fd3764, %fd3763, %p1785;
	add.f64 	%fd3766, %fd912, 0d4010000000000000;
	{
	.reg .b32 %temp; 
	mov.b64 	{%temp, %r2249}, %fd3766;
	}
	and.b32  	%r2250, %r2249, 2146435072;
	setp.eq.s32 	%p1794, %r2250, 2146435072;
	and.b32  	%r2251, %r14, 2147483647;
	setp.ne.s32 	%p1795, %r2251, 1071644672;
	selp.b32 	%r2252, 0, 2146435072, %p1776;
	or.b32  	%r2253, %r2252, -2147483648;
	selp.b32 	%r2254, %r2253, %r2252, %p1795;
	selp.b32 	%r2255, %r2254, %r2252, %p1777;
	selp.b32 	%r2256, %r2255, %r2252, %p1784;
	mov.b64 	%fd3767, {%r2215, %r2256};
	selp.f64 	%fd3768, %fd3767, %fd3765, %p1786;
	selp.f64 	%fd3769, %fd3768, %fd3765, %p1794;
	selp.f64 	%fd3770, 0d3FF0000000000000, %fd3769, %p1787;
	fma.rn.f64 	%fd4464, %fd3758, %fd3770, %fd3756;
$L__BB0_859:
	ld.param.f64 	%fd4266, [_Z23distributor_probabilityddPdS_iS_i_param_1];
	ld.param.f64 	%fd4246, [_Z23distributor_probabilityddPdS_iS_i_param_0];
	and.b32  	%r2257, %r6, 2146435072;
	setp.eq.s32 	%p1796, %r2257, 1062207488;
	and.b32  	%r2258, %r6, 2147483647;
	setp.ne.s32 	%p1797, %r2258, 1071644672;
	and.pred  	%p24, %p1796, %p1797;
	setp.ne.s32 	%p1798, %r178, 2146435072;
	fma.rn.f64 	%fd974, %fd4246, %fd4464, %fd4266;
	mov.f64 	%fd4465, %fd4478;
	@%p1798 bra 	$L__BB0_864;
	setp.num.f64 	%p1799, %fd913, %fd913;
	@%p1799 bra 	$L__BB0_862;
	mov.f64 	%fd3771, 0d4000000000000000;
	add.rn.f64 	%fd4465, %fd913, %fd3771;
	bra.uni 	$L__BB0_864;
$L__BB0_862:
	setp.neu.f64 	%p1800, %fd914, 0d7FF0000000000000;
	mov.f64 	%fd4465, %fd4478;
	@%p1800 bra 	$L__BB0_864;
	setp.lt.s32 	%p1801, %r177, 0;
	setp.lt.s32 	%p1802, %r6, 0;
	selp.b32 	%r2259, 0, 2146435072, %p1802;
	or.b32  	%r2260, %r2259, -2147483648;
	selp.b32 	%r2261, %r2260, %r2259, %p24;
	selp.b32 	%r2262, %r2261, %r2259, %p1801;
	mov.b32 	%r2263, 0;
	mov.b64 	%fd4465, {%r2263, %r2262};
$L__BB0_864:
	setp.eq.f64 	%p1803, %fd913, 0d3FF0000000000000;
	setp.lt.s32 	%p1804, %r6, 0;
	and.b32  	%r2264, %r6, 2146435072;
	setp.eq.s32 	%p1805, %r2264, 1062207488;
	add.f64 	%fd3772, %fd4465, 0d3FF0000000000000;
	sqrt.rn.f64 	%fd3773, %fd3772;
	selp.f64 	%fd978, 0d3FF6A09E667F3BCD, %fd3773, %p1803;
	rcp.rn.f64 	%fd979, %fd978;
	{
	.reg .b32 %temp; 
	mov.b64 	{%temp, %r190}, %fd979;
	}
	abs.f64 	%fd980, %fd979;
	{ // callseq 155, 0
	.param .b64 param0;
	st.param.f64 	[param0], %fd980;
	.param .b64 param1;
	st.param.f64 	[param1], 0d4000000000000000;
	.param .b64 retval0;
	call.uni (retval0), 
	__internal_accurate_pow, 
	(
	param0, 
	param1
	);
	ld.param.f64 	%fd3774, [retval0];
	} // callseq 155
	setp.lt.s32 	%p1806, %r190, 0;
	neg.f64 	%fd3776, %fd3774;
	selp.f64 	%fd3777, %fd3776, %fd3774, %p1805;
	selp.f64 	%fd3778, %fd3777, %fd3774, %p1806;
	setp.eq.f64 	%p1807, %fd979, 0d0000000000000000;
	selp.b32 	%r2265, %r190, 0, %p1805;
	or.b32  	%r2266, %r2265, 2146435072;
	selp.b32 	%r2267, %r2266, %r2265, %p1804;
	mov.b32 	%r2268, 0;
	mov.b64 	%fd3779, {%r2268, %r2267};
	selp.f64 	%fd4466, %fd3779, %fd3778, %p1807;
	add.f64 	%fd3780, %fd979, 0d4000000000000000;
	{
	.reg .b32 %temp; 
	mov.b64 	{%temp, %r2269}, %fd3780;
	}
	and.b32  	%r2270, %r2269, 2146435072;
	setp.ne.s32 	%p1808, %r2270, 2146435072;
	@%p1808 bra 	$L__BB0_869;
	setp.num.f64 	%p1809, %fd979, %fd979;
	@%p1809 bra 	$L__BB0_867;
	mov.f64 	%fd3781, 0d4000000000000000;
	add.rn.f64 	%fd4466, %fd979, %fd3781;
	bra.uni 	$L__BB0_869;
$L__BB0_867:
	setp.neu.f64 	%p1810, %fd980, 0d7FF0000000000000;
	@%p1810 bra 	$L__BB0_869;
	selp.b32 	%r2271, 0, 2146435072, %p1804;
	or.b32  	%r2272, %r2271, -2147483648;
	selp.b32 	%r2273, %r2272, %r2271, %p24;
	selp.b32 	%r2274, %r2273, %r2271, %p1806;
	mov.b32 	%r2275, 0;
	mov.b64 	%fd4466, {%r2275, %r2274};
$L__BB0_869:
	setp.ne.s32 	%p1813, %r182, 2146435072;
	setp.eq.f64 	%p1814, %fd979, 0d3FF0000000000000;
	selp.f64 	%fd3782, 0d3FF0000000000000, %fd4466, %p1814;
	neg.f64 	%fd3783, %fd974;
	mul.f64 	%fd985, %fd3782, %fd3783;
	mov.f64 	%fd4467, %fd4480;
	@%p1813 bra 	$L__BB0_874;
	setp.num.f64 	%p1815, %fd906, %fd906;
	@%p1815 bra 	$L__BB0_872;
	mov.f64 	%fd3784, 0d4000000000000000;
	add.rn.f64 	%fd4467, %fd906, %fd3784;
	bra.uni 	$L__BB0_874;
$L__BB0_872:
	setp.neu.f64 	%p1816, %fd940, 0d7FF0000000000000;
	mov.f64 	%fd4467, %fd4480;
	@%p1816 bra 	$L__BB0_874;
	setp.lt.s32 	%p1817, %r181, 0;
	selp.b32 	%r2276, 0, 2146435072, %p1804;
	or.b32  	%r2277, %r2276, -2147483648;
	selp.b32 	%r2278, %r2277, %r2276, %p24;
	selp.b32 	%r2279, %r2278, %r2276, %p1817;
	mov.b32 	%r2280, 0;
	mov.b64 	%fd4467, {%r2280, %r2279};
$L__BB0_874:
	setp.ne.s32 	%p1819, %r184, 2146435072;
	mov.f64 	%fd4468, %fd4481;
	@%p1819 bra 	$L__BB0_879;
	setp.num.f64 	%p1820, %fd908, %fd908;
	@%p1820 bra 	$L__BB0_877;
	mov.f64 	%fd3785, 0d4000000000000000;
	add.rn.f64 	%fd4468, %fd908, %fd3785;
	bra.uni 	$L__BB0_879;
$L__BB0_877:
	setp.neu.f64 	%p1821, %fd945, 0d7FF0000000000000;
	mov.f64 	%fd4468, %fd4481;
	@%p1821 bra 	$L__BB0_879;
	setp.lt.s32 	%p1822, %r183, 0;
	selp.b32 	%r2281, 0, 2146435072, %p1804;
	or.b32  	%r2282, %r2281, -2147483648;
	selp.b32 	%r2283, %r2282, %r2281, %p24;
	selp.b32 	%r2284, %r2283, %r2281, %p1822;
	mov.b32 	%r2285, 0;
	mov.b64 	%fd4468, {%r2285, %r2284};
$L__BB0_879:
	setp.eq.f64 	%p1824, %fd908, 0d3FF0000000000000;
	and.b32  	%r2286, %r6, 2146435072;
	setp.eq.s32 	%p1826, %r2286, 1062207488;
	selp.f64 	%fd3786, 0d3FF0000000000000, %fd4468, %p1824;
	setp.eq.f64 	%p1827, %fd906, 0d3FF0000000000000;
	selp.f64 	%fd3787, 0d3FF0000000000000, %fd4467, %p1827;
	add.f64 	%fd992, %fd3787, %fd3786;
	{
	.reg .b32 %temp; 
	mov.b64 	{%temp, %r191}, %fd978;
	}
	abs.f64 	%fd993, %fd978;
	{ // callseq 156, 0
	.param .b64 param0;
	st.param.f64 	[param0], %fd993;
	.param .b64 param1;
	st.param.f64 	[param1], 0d4000000000000000;
	.param .b64 retval0;
	call.uni (retval0), 
	__internal_accurate_pow, 
	(
	param0, 
	param1
	);
	ld.param.f64 	%fd3788, [retval0];
	} // callseq 156
	setp.lt.s32 	%p1828, %r191, 0;
	neg.f64 	%fd3790, %fd3788;
	selp.f64 	%fd3791, %fd3790, %fd3788, %p1826;
	selp.f64 	%fd3792, %fd3791, %fd3788, %p1828;
	setp.eq.f64 	%p1829, %fd978, 0d0000000000000000;
	selp.b32 	%r2287, %r191, 0, %p1826;
	or.b32  	%r2288, %r2287, 2146435072;
	selp.b32 	%r2289, %r2288, %r2287, %p1804;
	mov.b32 	%r2290, 0;
	mov.b64 	%fd3793, {%r2290, %r2289};
	selp.f64 	%fd4469, %fd3793, %fd3792, %p1829;
	add.f64 	%fd3794, %fd978, 0d4000000000000000;
	{
	.reg .b32 %temp; 
	mov.b64 	{%temp, %r2291}, %fd3794;
	}
	and.b32  	%r2292, %r2291, 2146435072;
	setp.ne.s32 	%p1830, %r2292, 2146435072;
	@%p1830 bra 	$L__BB0_884;
	setp.num.f64 	%p1831, %fd978, %fd978;
	@%p1831 bra 	$L__BB0_882;
	mov.f64 	%fd3795, 0d4000000000000000;
	add.rn.f64 	%fd4469, %fd978, %fd3795;
	bra.uni 	$L__BB0_884;
$L__BB0_882:
	setp.neu.f64 	%p1832, %fd993, 0d7FF0000000000000;
	@%p1832 bra 	$L__BB0_884;
	setp.lt.s32 	%p1833, %r191, 0;
	setp.lt.s32 	%p1834, %r6, 0;
	selp.b32 	%r2293, 0, 2146435072, %p1834;
	or.b32  	%r2294, %r2293, -2147483648;
	selp.b32 	%r2295, %r2294, %r2293, %p24;
	selp.b32 	%r2296, %r2295, %r2293, %p1833;
	mov.b32 	%r2297, 0;
	mov.b64 	%fd4469, {%r2297, %r2296};
$L__BB0_884:
	setp.eq.f64 	%p1835, %fd978, 0d3FF0000000000000;
	selp.f64 	%fd3796, 0d3FF0000000000000, %fd4469, %p1835;
	mul.f64 	%fd3797, %fd992, 0dC000000000000000;
	div.rn.f64 	%fd998, %fd3797, %fd3796;
	fma.rn.f64 	%fd3798, %fd998, 0d3FF71547652B82FE, 0d4338000000000000;
	{
	.reg .b32 %temp; 
	mov.b64 	{%r192, %temp}, %fd3798;
	}
	mov.f64 	%fd3799, 0dC338000000000000;
	add.rn.f64 	%fd3800, %fd3798, %fd3799;
	fma.rn.f64 	%fd3801, %fd3800, 0dBFE62E42FEFA39EF, %fd998;
	fma.rn.f64 	%fd3802, %fd3800, 0dBC7ABC9E3B39803F, %fd3801;
	fma.rn.f64 	%fd3803, %fd3802, 0d3E5ADE1569CE2BDF, 0d3E928AF3FCA213EA;
	fma.rn.f64 	%fd3804, %fd3803, %fd3802, 0d3EC71DEE62401315;
	fma.rn.f64 	%fd3805, %fd3804, %fd3802, 0d3EFA01997C89EB71;
	fma.rn.f64 	%fd3806, %fd3805, %fd3802, 0d3F2A01A014761F65;
	fma.rn.f64 	%fd3807, %fd3806, %fd3802, 0d3F56C16C1852B7AF;
	fma.rn.f64 	%fd3808, %fd3807, %fd3802, 0d3F81111111122322;
	fma.rn.f64 	%fd3809, %fd3808, %fd3802, 0d3FA55555555502A1;
	fma.rn.f64 	%fd3810, %fd3809, %fd3802, 0d3FC5555555555511;
	fma.rn.f64 	%fd3811, %fd3810, %fd3802, 0d3FE000000000000B;
	fma.rn.f64 	%fd3812, %fd3811, %fd3802, 0d3FF0000000000000;
	fma.rn.f64 	%fd3813, %fd3812, %fd3802, 0d3FF0000000000000;
	{
	.reg .b32 %temp; 
	mov.b64 	{%r193, %temp}, %fd3813;
	}
	{
	.reg .b32 %temp; 
	mov.b64 	{%temp, %r194}, %fd3813;
	}
	shl.b32 	%r2298, %r192, 20;
	add.s32 	%r2299, %r2298, %r194;
	mov.b64 	%fd4470, {%r193, %r2299};
	{
	.reg .b32 %temp; 
	mov.b64 	{%temp, %r2300}, %fd998;
	}
	mov.b32 	%f36, %r2300;
	abs.f32 	%f17, %f36;
	setp.lt.f32 	%p1836, %f17, 0f4086232B;
	@%p1836 bra 	$L__BB0_887;
	setp.lt.f64 	%p1837, %fd998, 0d0000000000000000;
	add.f64 	%fd3814, %fd998, 0d7FF0000000000000;
	selp.f64 	%fd4470, 0d0000000000000000, %fd3814, %p1837;
	setp.geu.f32 	%p1838, %f17, 0f40874800;
	@%p1838 bra 	$L__BB0_887;
	shr.u32 	%r2301, %r192, 31;
	add.s32 	%r2302, %r192, %r2301;
	shr.s32 	%r2303, %r2302, 1;
	shl.b32 	%r2304, %r2303, 20;
	add.s32 	%r2305, %r194, %r2304;
	mov.b64 	%fd3815, {%r193, %r2305};
	sub.s32 	%r2306, %r192, %r2303;
	shl.b32 	%r2307, %r2306, 20;
	add.s32 	%r2308, %r2307, 1072693248;
	mov.b32 	%r2309, 0;
	mov.b64 	%fd3816, {%r2309, %r2308};
	mul.f64 	%fd4470, %fd3816, %fd3815;
$L__BB0_887:
	mul.f64 	%fd3817, %fd985, %fd4470;
	mul.f64 	%fd3818, %fd971, 0d3FE0000000000000;
	mul.f64 	%fd1003, %fd3818, %fd3817;
	mul.f64 	%fd1004, %fd910, 0dC000000000000000;
	mov.f64 	%fd4471, %fd4478;
	@%p1798 bra 	$L__BB0_892;
	setp.num.f64 	%p1840, %fd913, %fd913;
	@%p1840 bra 	$L__BB0_890;
	mov.f64 	%fd3819, 0d4000000000000000;
	add.rn.f64 	%fd4471, %fd913, %fd3819;
	bra.uni 	$L__BB0_892;
$L__BB0_890:
	setp.neu.f64 	%p1841, %fd914, 0d7FF0000000000000;
	mov.f64 	%fd4471, %fd4478;
	@%p1841 bra 	$L__BB0_892;
	setp.lt.s32 	%p1842, %r177, 0;
	setp.lt.s32 	%p1843, %r6, 0;
	selp.b32 	%r2310, 0, 2146435072, %p1843;
	or.b32  	%r2311, %r2310, -2147483648;
	selp.b32 	%r2312, %r2311, %r2310, %p24;
	selp.b32 	%r2313, %r2312, %r2310, %p1842;
	mov.b32 	%r2314, 0;
	mov.b64 	%fd4471, {%r2314, %r2313};
$L__BB0_892:
	setp.eq.f64 	%p1844, %fd913, 0d3FF0000000000000;
	setp.lt.s32 	%p1845, %r6, 0;
	and.b32  	%r2315, %r6, 2146435072;
	setp.eq.s32 	%p1846, %r2315, 1062207488;
	add.f64 	%fd3820, %fd4471, 0d3FF0000000000000;
	sqrt.rn.f64 	%fd3821, %fd3820;
	rcp.rn.f64 	%fd3822, %fd3821;
	selp.f64 	%fd1008, 0d3FE6A09E667F3BCC, %fd3822, %p1844;
	{
	.reg .b32 %temp; 
	mov.b64 	{%temp, %r195}, %fd1008;
	}
	abs.f64 	%fd1009, %fd1008;
	{ // callseq 157, 0
	.param .b64 param0;
	st.param.f64 	[param0], %fd1009;
	.param .b64 param1;
	st.param.f64 	[param1], 0d4000000000000000;
	.param .b64 retval0;
	call.uni (retval0), 
	__internal_accurate_pow, 
	(
	param0, 
	param1
	);
	ld.param.f64 	%fd3823, [retval0];
	} // callseq 157
	setp.lt.s32 	%p1847, %r195, 0;
	neg.f64 	%fd3825, %fd3823;
	selp.f64 	%fd3826, %fd3825, %fd3823, %p1846;
	selp.f64 	%fd3827, %fd3826, %fd3823, %p1847;
	setp.eq.f64 	%p1848, %fd1008, 0d0000000000000000;
	selp.b32 	%r2316, %r195, 0, %p1846;
	or.b32  	%r2317, %r2316, 2146435072;
	selp.b32 	%r2318, %r2317, %r2316, %p1845;
	mov.b32 	%r2319, 0;
	mov.b64 	%fd3828, {%r2319, %r2318};
	selp.f64 	%fd4472, %fd3828, %fd3827, %p1848;
	add.f64 	%fd3829, %fd1008, 0d4000000000000000;
	{
	.reg .b32 %temp; 
	mov.b64 	{%temp, %r2320}, %fd3829;
	}
	and.b32  	%r2321, %r2320, 2146435072;
	setp.ne.s32 	%p1849, %r2321, 2146435072;
	@%p1849 bra 	$L__BB0_897;
	setp.num.f64 	%p1850, %fd1008, %fd1008;
	@%p1850 bra 	$L__BB0_895;
	mov.f64 	%fd3830, 0d4000000000000000;
	add.rn.f64 	%fd4472, %fd1008, %fd3830;
	bra.uni 	$L__BB0_897;
$L__BB0_895:
	setp.neu.f64 	%p1851, %fd1009, 0d7FF0000000000000;
	@%p1851 bra 	$L__BB0_897;
	setp.lt.s32 	%p1852, %r195, 0;
	setp.lt.s32 	%p1853, %r6, 0;
	selp.b32 	%r2322, 0, 2146435072, %p1853;
	or.b32  	%r2323, %r2322, -2147483648;
	selp.b32 	%r2324, %r2323, %r2322, %p24;
	selp.b32 	%r2325, %r2324, %r2322, %p1852;
	mov.b32 	%r2326, 0;
	mov.b64 	%fd4472, {%r2326, %r2325};
$L__BB0_897:
	setp.ne.s32 	%p1854, %r182, 2146435072;
	setp.eq.f64 	%p1855, %fd1008, 0d3FF0000000000000;
	selp.f64 	%fd3831, 0d3FF0000000000000, %fd4472, %p1855;
	div.rn.f64 	%fd3832, %fd1004, %fd98;
	mul.f64 	%fd1014, %fd3832, %fd3831;
	mov.f64 	%fd4473, %fd4480;
	@%p1854 bra 	$L__BB0_902;
	setp.num.f64 	%p1856, %fd906, %fd906;
	@%p1856 bra 	$L__BB0_900;
	mov.f64 	%fd3833, 0d4000000000000000;
	add.rn.f64 	%fd4473, %fd906, %fd3833;
	bra.uni 	$L__BB0_902;
$L__BB0_900:
	setp.neu.f64 	%p1857, %fd940, 0d7FF0000000000000;
	mov.f64 	%fd4473, %fd4480;
	@%p1857 bra 	$L__BB0_902;
	setp.lt.s32 	%p1858, %r181, 0;
	setp.lt.s32 	%p1859, %r6, 0;
	selp.b32 	%r2327, 0, 2146435072, %p1859;
	or.b32  	%r2328, %r2327, -2147483648;
	selp.b32 	%r2329, %r2328, %r2327, %p24;
	selp.b32 	%r2330, %r2329, %r2327, %p1858;
	mov.b32 	%r2331, 0;
	mov.b64 	%fd4473, {%r2331, %r2330};
$L__BB0_902:
	setp.ne.s32 	%p1860, %r184, 2146435072;
	mov.f64 	%fd4474, %fd4481;
	@%p1860 bra 	$L__BB0_907;
	setp.num.f64 	%p1861, %fd908, %fd908;
	@%p1861 bra 	$L__BB0_905;
	mov.f64 	%fd3834, 0d4000000000000000;
	add.rn.f64 	%fd4474, %fd908, %fd3834;
	bra.uni 	$L__BB0_907;
$L__BB0_905:
	setp.neu.f64 	%p1862, %fd945, 0d7FF0000000000000;
	mov.f64 	%fd4474, %fd4481;
	@%p1862 bra 	$L__BB0_907;
	setp.lt.s32 	%p1863, %r183, 0;
	setp.lt.s32 	%p1864, %r6, 0;
	selp.b32 	%r2332, 0, 2146435072, %p1864;
	or.b32  	%r2333, %r2332, -2147483648;
	selp.b32 	%r2334, %r2333, %r2332, %p24;
	selp.b32 	%r2335, %r2334, %r2332, %p1863;
	mov.b32 	%r2336, 0;
	mov.b64 	%fd4474, {%r2336, %r2335};
$L__BB0_907:
	setp.ne.s32 	%p1866, %r178, 2146435072;
	selp.f64 	%fd3835, 0d3FF0000000000000, %fd4474, %p1824;
	selp.f64 	%fd3836, 0d3FF0000000000000, %fd4473, %p1827;
	add.f64 	%fd1021, %fd3836, %fd3835;
	mov.f64 	%fd4475, %fd4478;
	@%p1866 bra 	$L__BB0_912;
	setp.num.f64 	%p1868, %fd913, %fd913;
	@%p1868 bra 	$L__BB0_910;
	mov.f64 	%fd3837, 0d4000000000000000;
	add.rn.f64 	%fd4475, %fd913, %fd3837;
	bra.uni 	$L__BB0_912;
$L__BB0_910:
	setp.neu.f64 	%p1869, %fd914, 0d7FF0000000000000;
	mov.f64 	%fd4475, %fd4478;
	@%p1869 bra 	$L__BB0_912;
	setp.lt.s32 	%p1870, %r177, 0;
	setp.lt.s32 	%p1871, %r6, 0;
	selp.b32 	%r2337, 0, 2146435072, %p1871;
	or.b32  	%r2338, %r2337, -2147483648;
	selp.b32 	%r2339, %r2338, %r2337, %p24;
	selp.b32 	%r2340, %r2339, %r2337, %p1870;
	mov.b32 	%r2341, 0;
	mov.b64 	%fd4475, {%r2341, %r2340};
$L__BB0_912:
	and.b32  	%r2342, %r6, 2146435072;
	setp.eq.s32 	%p1874, %r2342, 1062207488;
	add.f64 	%fd3838, %fd4475, 0d3FF0000000000000;
	sqrt.rn.f64 	%fd3839, %fd3838;
	selp.f64 	%fd1025, 0d3FF6A09E667F3BCD, %fd3839, %p1844;
	{
	.reg .b32 %temp; 
	mov.b64 	{%temp, %r196}, %fd1025;
	}
	abs.f64 	%fd1026, %fd1025;
	{ // callseq 158, 0
	.param .b64 param0;
	st.param.f64 	[param0], %fd1026;
	.param .b64 param1;
	st.param.f64 	[param1], 0d4000000000000000;
	.param .b64 retval0;
	call.uni (retval0), 
	__internal_accurate_pow, 
	(
	param0, 
	param1
	);
	ld.param.f64 	%fd3840, [retval0];
	} // callseq 158
	setp.lt.s32 	%p1875, %r196, 0;
	neg.f64 	%fd3842, %fd3840;
	selp.f64 	%fd3843, %fd3842, %fd3840, %p1874;
	selp.f64 	%fd3844, %fd3843, %fd3840, %p1875;
	setp.eq.f64 	%p1876, %fd1025, 0d0000000000000000;
	selp.b32 	%r2343, %r196, 0, %p1874;
	or.b32  	%r2344, %r2343, 2146435072;
	selp.b32 	%r2345, %r2344, %r2343, %p1845;
	mov.b32 	%r2346, 0;
	mov.b64 	%fd3845, {%r2346, %r2345};
	selp.f64 	%fd4476, %fd3845, %fd3844, %p1876;
	add.f64 	%fd3846, %fd1025, 0d4000000000000000;
	{
	.reg .b32 %temp; 
	mov.b64 	{%temp, %r2347}, %fd3846;
	}
	and.b32  	%r2348, %r2347, 2146435072;
	setp.ne.s32 	%p1877, %r2348, 2146435072;
	@%p1877 bra 	$L__BB0_917;
	setp.num.f64 	%p1878, %fd1025, %fd1025;
	@%p1878 bra 	$L__BB0_915;
	mov.f64 	%fd3847, 0d4000000000000000;
	add.rn.f64 	%fd4476, %fd1025, %fd3847;
	bra.uni 	$L__BB0_917;
$L__BB0_915:
	setp.neu.f64 	%p1879, %fd1026, 0d7FF0000000000000;
	@%p1879 bra 	$L__BB0_917;
	setp.lt.s32 	%p1881, %r6, 0;
	selp.b32 	%r2349, 0, 2146435072, %p1881;
	or.b32  	%r2350, %r2349, -2147483648;
	selp.b32 	%r2351, %r2350, %r2349, %p24;
	selp.b32 	%r2352, %r2351, %r2349, %p1875;
	mov.b32 	%r2353, 0;
	mov.b64 	%fd4476, {%r2353, %r2352};
$L__BB0_917:
	setp.lt.f64 	%p1882, %fd912, 0d0000000000000000;
	setp.eq.f64 	%p1883, %fd1025, 0d3FF0000000000000;
	selp.f64 	%fd3849, 0d3FF0000000000000, %fd4476, %p1883;
	div.rn.f64 	%fd3850, %fd1021, %fd3849;
	fma.rn.f64 	%fd3851, %fd3850, 0d4000000000000000, 0dBFF0000000000000;
	mul.f64 	%fd3852, %fd1014, %fd3851;
	mul.f64 	%fd1031, %fd3852, 0d40407307FD73E4E4;
	mov.f64 	%fd4477, 0d0000000000000000;
	@%p1882 bra 	$L__BB0_920;
	setp.ltu.f64 	%p1884, %fd912, 0d0000000000000000;
	setp.geu.f64 	%p1885, %fd912, %fd4269;
	mov.f64 	%fd4477, 0d3FF0000000000000;
	or.pred  	%p1886, %p1884, %p1885;
	@%p1886 bra 	$L__BB0_920;
	setp.lt.s32 	%p1887, %r14, 0;
	and.b32  	%r2354, %r14, 2146435072;
	setp.eq.s32 	%p1888, %r2354, 1072693248;
	setp.lt.s32 	%p1889, %r10, 0;
	and.b32  	%r2355, %r10, 2146435072;
	setp.eq.s32 	%p1890, %r2355, 1073741824;
	setp.lt.s32 	%p1891, %r6, 0;
	and.b32  	%r2356, %r6, 2146435072;
	setp.eq.s32 	%p1892, %r2356, 1062207488;
	setp.lt.s32 	%p1893, %r2, 0;
	and.b32  	%r2357, %r2, 2146435072;
	setp.eq.s32 	%p1894, %r2357, 1072693248;
	{
	.reg .b32 %temp; 
	mov.b64 	{%temp, %r2358}, %fd912;
	}
	abs.f64 	%fd3854, %fd912;
	setp.lt.s32 	%p1895, %r2358, 0;
	setp.eq.f64 	%p1896, %fd912, 0d0000000000000000;
	setp.eq.f64 	%p1897, %fd3854, 0d7FF0000000000000;
	setp.eq.f64 	%p1898, %fd912, 0d3FF0000000000000;
	ld.f64 	%fd3856, [%rd13];
	{ // callseq 159, 0
	.param .b64 param0;
	st.param.f64 	[param0], %fd3854;
	.param .b64 param1;
	st.param.f64 	[param1], 0d3FF0000000000000;
	.param .b64 retval0;
	call.uni (retval0), 
	__internal_accurate_pow, 
	(
	param0, 
	param1
	);
	ld.param.f64 	%fd3857, [retval0];
	} // callseq 159
	neg.f64 	%fd3859, %fd3857;
	selp.f64 	%fd3860, %fd3859, %fd3857, %p1894;
	selp.f64 	%fd3861, %fd3860, %fd3857, %p1895;
	selp.b32 	%r2359, %r2358, 0, %p1894;
	or.b32  	%r2360, %r2359, 2146435072;
	selp.b32 	%r2361, %r2360, %r2359, %p1893;
	mov.b32 	%r2362, 0;
	mov.b64 	%fd3862, {%r2362, %r2361};
	selp.f64 	%fd3863, %fd3862, %fd3861, %p1896;
	add.f64 	%fd3864, %fd912, 0d3FF0000000000000;
	{
	.reg .b32 %temp; 
	mov.b64 	{%temp, %r2363}, %fd3864;
	}
	and.b32  	%r2364, %r2363, 2146435072;
	setp.eq.s32 	%p1899, %r2364, 2146435072;
	and.b32  	%r2365, %r2, 2147483647;
	setp.ne.s32 	%p1900, %r2365, 1071644672;
	selp.b32 	%r2366, 0, 2146435072, %p1893;
	or.b32  	%r2367, %r2366, -2147483648;
	selp.b32 	%r2368, %r2367, %r2366, %p1900;
	selp.b32 	%r2369, %r2368, %r2366, %p1894;
	selp.b32 	%r2370, %r2369, %r2366, %p1895;
	mov.b64 	%fd3865, {%r2362, %r2370};
	selp.f64 	%fd3866, %fd3865, %fd3863, %p1897;
	selp.f64 	%fd3867, %fd3866, %fd3863, %p1899;
	selp.f64 	%fd3868, 0d3FF0000000000000, %fd3867, %p1898;
	fma.rn.f64 	%fd3869, %fd3856, %fd3868, 0d0000000000000000;
	ld.f64 	%fd3870, [%rd13+8];
	mul.f64 	%fd3871, %fd3870, 0d3FE0000000000000;
	{ // callseq 160, 0
	.param .b64 param0;
	st.param.f64 	[param0], %fd3854;
	.param .b64 param1;
	st.param.f64 	[param1], 0d4000000000000000;
	.param .b64 retval0;
	call.uni (retval0), 
	__internal_accurate_pow, 
	(
	param0, 
	param1
	);
	ld.param.f64 	%fd3872, [retval0];
	} // callseq 160
	neg.f64 	%fd3874, %fd3872;
	selp.f64 	%fd3875, %fd3874, %fd3872, %p1892;
	selp.f64 	%fd3876, %fd3875, %fd3872, %p1895;
	selp.b32 	%r2371, %r2358, 0, %p1892;
	or.b32  	%r2372, %r2371, 2146435072;
	selp.b32 	%r2373, %r2372, %r2371, %p1891;
	mov.b64 	%fd3877, {%r2362, %r2373};
	selp.f64 	%fd3878, %fd3877, %fd3876, %p1896;
	add.f64 	%fd3879, %fd912, 0d4000000000000000;
	{
	.reg .b32 %temp; 
	mov.b64 	{%temp, %r2374}, %fd3879;
	}
	and.b32  	%r2375, %r2374, 2146435072;
	setp.eq.s32 	%p1901, %r2375, 2146435072;
	and.b32  	%r2376, %r6, 2147483647;
	setp.ne.s32 	%p1902, %r2376, 1071644672;
	selp.b32 	%r2377, 0, 2146435072, %p1891;
	or.b32  	%r2378, %r2377, -2147483648;
	selp.b32 	%r2379, %r2378, %r2377, %p1902;
	selp.b32 	%r2380, %r2379, %r2377, %p1892;
	selp.b32 	%r2381, %r2380, %r2377, %p1895;
	mov.b64 	%fd3880, {%r2362, %r2381};
	selp.f64 	%fd3881, %fd3880, %fd3878, %p1897;
	selp.f64 	%fd3882, %fd3881, %fd3878, %p1901;
	selp.f64 	%fd3883, 0d3FF0000000000000, %fd3882, %p1898;
	fma.rn.f64 	%fd3884, %fd3871, %fd3883, %fd3869;
	ld.f64 	%fd3885, [%rd13+16];
	div.rn.f64 	%fd3886, %fd3885, 0d4008000000000000;
	{ // callseq 161, 0
	.param .b64 param0;
	st.param.f64 	[param0], %fd3854;
	.param .b64 param1;
	st.param.f64 	[param1], 0d4008000000000000;
	.param .b64 retval0;
	call.uni (retval0), 
	__internal_accurate_pow, 
	(
	param0, 
	param1
	);
	ld.param.f64 	%fd3887, [retval0];
	} // callseq 161
	neg.f64 	%fd3889, %fd3887;
	selp.f64 	%fd3890, %fd3889, %fd3887, %p1890;
	selp.f64 	%fd3891, %fd3890, %fd3887, %p1895;
	selp.b32 	%r2382, %r2358, 0, %p1890;
	or.b32  	%r2383, %r2382, 2146435072;
	selp.b32 	%r2384, %r2383, %r2382, %p1889;
	mov.b64 	%fd3892, {%r2362, %r2384};
	selp.f64 	%fd3893, %fd3892, %fd3891, %p1896;
	add.f64 	%fd3894, %fd912, 0d4008000000000000;
	{
	.reg .b32 %temp; 
	mov.b64 	{%temp, %r2385}, %fd3894;
	}
	and.b32  	%r2386, %r2385, 2146435072;
	setp.eq.s32 	%p1903, %r2386, 2146435072;
	and.b32  	%r2387, %r10, 2147483647;
	setp.ne.s32 	%p1904, %r2387, 1071644672;
	selp.b32 	%r2388, 0, 2146435072, %p1889;
	or.b32  	%r2389, %r2388, -2147483648;
	selp.b32 	%r2390, %r2389, %r2388, %p1904;
	selp.b32 	%r2391, %r2390, %r2388, %p1890;
	selp.b32 	%r2392, %r2391, %r2388, %p1895;
	mov.b64 	%fd3895, {%r2362, %r2392};
	selp.f64 	%fd3896, %fd3895, %fd3893, %p1897;
	selp.f64 	%fd3897, %fd3896, %fd3893, %p1903;
	selp.f64 	%fd3898, 0d3FF0000000000000, %fd3897, %p1898;
	fma.rn.f64 	%fd3899, %fd3886, %fd3898, %fd3884;
	ld.f64 	%fd3900, [%rd13+24];
	mul.f64 	%fd3901, %fd3900, 0d3FD0000000000000;
	{ // callseq 162, 0
	.param .b64 param0;
	st.param.f64 	[param0], %fd3854;
	.param .b64 param1;
	st.param.f64 	[param1], 0d4010000000000000;
	.param .b64 retval0;
	call.uni (retval0), 
	__internal_accurate_pow, 
	(
	param0, 
	param1
	);
	ld.param.f64 	%fd3902, [retval0];
	} // callseq 162
	neg.f64 	%fd3904, %fd3902;
	selp.f64 	%fd3905, %fd3904, %fd3902, %p1888;
	selp.f64 	%fd3906, %fd3905, %fd3902, %p1895;
	selp.b32 	%r2393, %r2358, 0, %p1888;
	or.b32  	%r2394, %r2393, 2146435072;
	selp.b32 	%r2395, %r2394, %r2393, %p1887;
	mov.b64 	%fd3907, {%r2362, %r2395};
	selp.f64 	%fd3908, %fd3907, %fd3906, %p1896;
	add.f64 	%fd3909, %fd912, 0d4010000000000000;
	{
	.reg .b32 %temp; 
	mov.b64 	{%temp, %r2396}, %fd3909;
	}
	and.b32  	%r2397, %r2396, 2146435072;
	setp.eq.s32 	%p1905, %r2397, 2146435072;
	and.b32  	%r2398, %r14, 2147483647;
	setp.ne.s32 	%p1906, %r2398, 1071644672;
	selp.b32 	%r2399, 0, 2146435072, %p1887;
	or.b32  	%r2400, %r2399, -2147483648;
	selp.b32 	%r2401, %r2400, %r2399, %p1906;
	selp.b32 	%r2402, %r2401, %r2399, %p1888;
	selp.b32 	%r2403, %r2402, %r2399, %p1895;
	mov.b64 	%fd3910, {%r2362, %r2403};
	selp.f64 	%fd3911, %fd3910, %fd3908, %p1897;
	selp.f64 	%fd3912, %fd3911, %fd3908, %p1905;
	selp.f64 	%fd3913, 0d3FF0000000000000, %fd3912, %p1898;
	fma.rn.f64 	%fd4477, %fd3901, %fd3913, %fd3899;
$L__BB0_920:
	ld.param.f64 	%fd4267, [_Z23distributor_probabilityddPdS_iS_i_param_1];
	ld.param.f64 	%fd4247, [_Z23distributor_probabilityddPdS_iS_i_param_0];
	and.b32  	%r2404, %r6, 2146435072;
	setp.eq.s32 	%p1907, %r2404, 1062207488;
	and.b32  	%r2405, %r6, 2147483647;
	setp.ne.s32 	%p1908, %r2405, 1071644672;
	and.pred  	%p25, %p1907, %p1908;
	setp.ne.s32 	%p1909, %r178, 2146435072;
	fma.rn.f64 	%fd1034, %fd4247, %fd4477, %fd4267;
	@%p1909 bra 	$L__BB0_925;
	setp.num.f64 	%p1910, %fd913, %fd913;
	@%p1910 bra 	$L__BB0_923;
	mov.f64 	%fd3914, 0d4000000000000000;
	add.rn.f64 	%fd4478, %fd913, %fd3914;
	bra.uni 	$L__BB0_925;
$L__BB0_923:
	setp.neu.f64 	%p1911, %fd914, 0d7FF0000000000000;
	@%p1911 bra 	$L__BB0_925;
	setp.lt.s32 	%p1912, %r177, 0;
	setp.lt.s32 	%p1913, %r6, 0;
	selp.b32 	%r2406, 0, 2146435072, %p1913;
	or.b32  	%r2407, %r2406, -2147483648;
	selp.b32 	%r2408, %r2407, %r2406, %p25;
	selp.b32 	%r2409, %r2408, %r2406, %p1912;
	mov.b32 	%r2410, 0;
	mov.b64 	%fd4478, {%r2410, %r2409};
$L__BB0_925:
	setp.eq.f64 	%p1914, %fd913, 0d3FF0000000000000;
	setp.lt.s32 	%p1915, %r6, 0;
	add.f64 	%fd3915, %fd4478, 0d3FF0000000000000;
	sqrt.rn.f64 	%fd3916, %fd3915;
	selp.f64 	%fd1038, 0d3FF6A09E667F3BCD, %fd3916, %p1914;
	rcp.rn.f64 	%fd1039, %fd1038;
	{
	.reg .b32 %temp; 
	mov.b64 	{%temp, %r197}, %fd1039;
	}
	abs.f64 	%fd1040, %fd1039;
	{ // callseq 163, 0
	.param .b64 param0;
	st.param.f64 	[param0], %fd1040;
	.param .b64 param1;
	st.param.f64 	[param1], 0d4000000000000000;
	.param .b64 retval0;
	call.uni (retval0), 
	__internal_accurate_pow, 
	(
	param0, 
	param1
	);
	ld.param.f64 	%fd3917, [retval0];
	} // callseq 163
	setp.lt.s32 	%p1917, %r197, 0;
	neg.f64 	%fd3919, %fd3917;
	selp.f64 	%fd3920, %fd3919, %fd3917, %p1907;
	selp.f64 	%fd3921, %fd3920, %fd3917, %p1917;
	setp.eq.f64 	%p1918, %fd1039, 0d0000000000000000;
	selp.b32 	%r2412, %r197, 0, %p1907;
	or.b32  	%r2413, %r2412, 2146435072;
	selp.b32 	%r2414, %r2413, %r2412, %p1915;
	mov.b32 	%r2415, 0;
	mov.b64 	%fd3922, {%r2415, %r2414};
	selp.f64 	%fd4479, %fd3922, %fd3921, %p1918;
	add.f64 	%fd3923, %fd1039, 0d4000000000000000;
	{
	.reg .b32 %temp; 
	mov.b64 	{%temp, %r2416}, %fd3923;
	}
	and.b32  	%r2417, %r2416, 2146435072;
	setp.ne.s32 	%p1919, %r2417, 2146435072;
	@%p1919 bra 	$L__BB0_930;
	setp.num.f64 	%p1920, %fd1039, %fd1039;
	@%p1920 bra 	$L__BB0_928;
	mov.f64 	%fd3924, 0d4000000000000000;
	add.rn.f64 	%fd4479, %fd1039, %fd3924;
	bra.uni 	$L__BB0_930;
$L__BB0_928:
	setp.neu.f64 	%p1921, %fd1040, 0d7FF0000000000000;
	@%p1921 bra 	$L__BB0_930;
	selp.b32 	%r2418, 0, 2146435072, %p1915;
	or.b32  	%r2419, %r2418, -2147483648;
	selp.b32 	%r2420, %r2419, %r2418, %p25;
	selp.b32 	%r2421, %r2420, %r2418, %p1917;
	mov.b32 	%r2422, 0;
	mov.b64 	%fd4479, {%r2422, %r2421};
$L__BB0_930:
	selp.b32 	%r198, 0, 2146435072, %p1915;
	or.b32  	%r199, %r198, -2147483648;
	setp.ne.s32 	%p1925, %r182, 2146435072;
	setp.eq.f64 	%p1926, %fd1039, 0d3FF0000000000000;
	selp.f64 	%fd3925, 0d3FF0000000000000, %fd4479, %p1926;
	neg.f64 	%fd3926, %fd1034;
	mul.f64 	%fd1045, %fd3925, %fd3926;
	@%p1925 bra 	$L__BB0_935;
	setp.num.f64 	%p1927, %fd906, %fd906;
	@%p1927 bra 	$L__BB0_933;
	mov.f64 	%fd3927, 0d4000000000000000;
	add.rn.f64 	%fd4480, %fd906, %fd3927;
	bra.uni 	$L__BB0_935;
$L__BB0_933:
	setp.neu.f64 	%p1928, %fd940, 0d7FF0000000000000;
	@%p1928 bra 	$L__BB0_935;
	setp.lt.s32 	%p1929, %r181, 0;
	selp.b32 	%r2423, %r199, %r198, %p25;
	selp.b32 	%r2424, %r2423, %r198, %p1929;
	mov.b32 	%r2425, 0;
	mov.b64 	%fd4480, {%r2425, %r2424};
$L__BB0_935:
	setp.ne.s32 	%p1930, %r184, 2146435072;
	setp.eq.f64 	%p1931, %fd906, 0d3FF0000000000000;
	selp.f64 	%fd1049, 0d3FF0000000000000, %fd4480, %p1931;
	@%p1930 bra 	$L__BB0_940;
	setp.num.f64 	%p1932, %fd908, %fd908;
	@%p1932 bra 	$L__BB0_938;
	mov.f64 	%fd3928, 0d4000000000000000;
	add.rn.f64 	%fd4481, %fd908, %fd3928;
	bra.uni 	$L__BB0_940;
$L__BB0_938:
	setp.neu.f64 	%p1933, %fd945, 0d7FF0000000000000;
	@%p1933 bra 	$L__BB0_940;
	setp.lt.s32 	%p1934, %r183, 0;
	selp.b32 	%r2426, %r199, %r198, %p25;
	selp.b32 	%r2427, %r2426, %r198, %p1934;
	mov.b32 	%r2428, 0;
	mov.b64 	%fd4481, {%r2428, %r2427};
$L__BB0_940:
	setp.eq.f64 	%p1935, %fd908, 0d3FF0000000000000;
	selp.f64 	%fd3929, 0d3FF0000000000000, %fd4481, %p1935;
	add.f64 	%fd1053, %fd1049, %fd3929;
	{
	.reg .b32 %temp; 
	mov.b64 	{%temp, %r200}, %fd1038;
	}
	abs.f64 	%fd1054, %fd1038;
	{ // callseq 164, 0
	.param .b64 param0;
	st.param.f64 	[param0], %fd1054;
	.param .b64 param1;
	st.param.f64 	[param1], 0d4000000000000000;
	.param .b64 retval0;
	call.uni (retval0), 
	__internal_accurate_pow, 
	(
	param0, 
	param1
	);
	ld.param.f64 	%fd3930, [retval0];
	} // callseq 164
	setp.lt.s32 	%p1938, %r200, 0;
	neg.f64 	%fd3932, %fd3930;
	selp.f64 	%fd3933, %fd3932, %fd3930, %p1907;
	selp.f64 	%fd3934, %fd3933, %fd3930, %p1938;
	setp.eq.f64 	%p1939, %fd1038, 0d0000000000000000;
	selp.b32 	%r2430, %r200, 0, %p1907;
	or.b32  	%r2431, %r2430, 2146435072;
	selp.b32 	%r2432, %r2431, %r2430, %p1915;
	mov.b32 	%r2433, 0;
	mov.b64 	%fd3935, {%r2433, %r2432};
	selp.f64 	%fd4482, %fd3935, %fd3934, %p1939;
	add.f64 	%fd3936, %fd1038, 0d4000000000000000;
	{
	.reg .b32 %temp; 
	mov.b64 	{%temp, %r2434}, %fd3936;
	}
	and.b32  	%r2435, %r2434, 2146435072;
	setp.ne.s32 	%p1940, %r2435, 2146435072;
	@%p1940 bra 	$L__BB0_945;
	setp.num.f64 	%p1941, %fd1038, %fd1038;
	@%p1941 bra 	$L__BB0_943;
	mov.f64 	%fd3937, 0d4000000000000000;
	add.rn.f64 	%fd4482, %fd1038, %fd3937;
	bra.uni 	$L__BB0_945;
$L__BB0_943:
	setp.neu.f64 	%p1942, %fd1054, 0d7FF0000000000000;
	@%p1942 bra 	$L__BB0_945;
	selp.b32 	%r2436, %r199, %r198, %p25;
	selp.b32 	%r2437, %r2436, %r198, %p1938;
	mov.b32 	%r2438, 0;
	mov.b64 	%fd4482, {%r2438, %r2437};
$L__BB0_945:
	setp.eq.f64 	%p1944, %fd1038, 0d3FF0000000000000;
	selp.f64 	%fd3938, 0d3FF0000000000000, %fd4482, %p1944;
	mul.f64 	%fd3939, %fd1053, 0dC000000000000000;
	div.rn.f64 	%fd1059, %fd3939, %fd3938;
	fma.rn.f64 	%fd3940, %fd1059, 0d3FF71547652B82FE, 0d4338000000000000;
	{
	.reg .b32 %temp; 
	mov.b64 	{%r201, %temp}, %fd3940;
	}
	mov.f64 	%fd3941, 0dC338000000000000;
	add.rn.f64 	%fd3942, %fd3940, %fd3941;
	fma.rn.f64 	%fd3943, %fd3942, 0dBFE62E42FEFA39EF, %fd1059;
	fma.rn.f64 	%fd3944, %fd3942, 0dBC7ABC9E3B39803F, %fd3943;
	fma.rn.f64 	%fd3945, %fd3944, 0d3E5ADE1569CE2BDF, 0d3E928AF3FCA213EA;
	fma.rn.f64 	%fd3946, %fd3945, %fd3944, 0d3EC71DEE62401315;
	fma.rn.f64 	%fd3947, %fd3946, %fd3944, 0d3EFA01997C89EB71;
	fma.rn.f64 	%fd3948, %fd3947, %fd3944, 0d3F2A01A014761F65;
	fma.rn.f64 	%fd3949, %fd3948, %fd3944, 0d3F56C16C1852B7AF;
	fma.rn.f64 	%fd3950, %fd3949, %fd3944, 0d3F81111111122322;
	fma.rn.f64 	%fd3951, %fd3950, %fd3944, 0d3FA55555555502A1;
	fma.rn.f64 	%fd3952, %fd3951, %fd3944, 0d3FC5555555555511;
	fma.rn.f64 	%fd3953, %fd3952, %fd3944, 0d3FE000000000000B;
	fma.rn.f64 	%fd3954, %fd3953, %fd3944, 0d3FF0000000000000;
	fma.rn.f64 	%fd3955, %fd3954, %fd3944, 0d3FF0000000000000;
	{
	.reg .b32 %temp; 
	mov.b64 	{%r202, %temp}, %fd3955;
	}
	{
	.reg .b32 %temp; 
	mov.b64 	{%temp, %r203}, %fd3955;
	}
	shl.b32 	%r2439, %r201, 20;
	add.s32 	%r2440, %r2439, %r203;
	mov.b64 	%fd4483, {%r202, %r2440};
	{
	.reg .b32 %temp; 
	mov.b64 	{%temp, %r2441}, %fd1059;
	}
	mov.b32 	%f37, %r2441;
	abs.f32 	%f18, %f37;
	setp.lt.f32 	%p1945, %f18, 0f4086232B;
	@%p1945 bra 	$L__BB0_948;
	setp.lt.f64 	%p1946, %fd1059, 0d0000000000000000;
	add.f64 	%fd3956, %fd1059, 0d7FF0000000000000;
	selp.f64 	%fd4483, 0d0000000000000000, %fd3956, %p1946;
	setp.geu.f32 	%p1947, %f18, 0f40874800;
	@%p1947 bra 	$L__BB0_948;
	shr.u32 	%r2442, %r201, 31;
	add.s32 	%r2443, %r201, %r2442;
	shr.s32 	%r2444, %r2443, 1;
	shl.b32 	%r2445, %r2444, 20;
	add.s32 	%r2446, %r203, %r2445;
	mov.b64 	%fd3957, {%r202, %r2446};
	sub.s32 	%r2447, %r201, %r2444;
	shl.b32 	%r2448, %r2447, 20;
	add.s32 	%r2449, %r2448, 1072693248;
	mov.b32 	%r2450, 0;
	mov.b64 	%fd3958, {%r2450, %r2449};
	mul.f64 	%fd4483, %fd3958, %fd3957;
$L__BB0_948:
	mul.f64 	%fd3959, %fd4296, %fd799;
	mul.f64 	%fd3960, %fd4296, %fd841;
	mul.f64 	%fd3961, %fd4296, %fd902;
	mul.f64 	%fd3962, %fd1045, %fd4483;
	mul.f64 	%fd3963, %fd1031, 0d3FE0000000000000;
	mul.f64 	%fd3964, %fd3963, %fd3962;
	mul.f64 	%fd3965, %fd3959, 0d3FD199999999999A;
	sub.f64 	%fd3966, %fd907, %fd3965;
	mul.f64 	%fd3967, %fd4296, %fd3966;
	mul.f64 	%fd3968, %fd4296, %fd961;
	mul.f64 	%fd3969, %fd3960, 0d3FD199999999999A;
	sub.f64 	%fd3970, %fd909, %fd3969;
	mul.f64 	%fd3971, %fd4296, %fd3970;
	mul.f64 	%fd3972, %fd4296, %fd1003;
	mul.f64 	%fd3973, %fd3961, 0d3FD199999999999A;
	sub.f64 	%fd3974, %fd911, %fd3973;
	mul.f64 	%fd3975, %fd4296, %fd3974;
	mul.f64 	%fd3976, %fd4296, %fd3964;
	mul.f64 	%fd3977, %fd4296, %fd4488;
	mul.f64 	%fd3978, %fd580, 0d3FE09B89459AA352;
	fma.rn.f64 	%fd3979, %fd3977, 0d3FBE573AC901E574, %fd3978;
	fma.rn.f64 	%fd3980, %fd741, 0d3FE0323AAACFD498, %fd3979;
	mul.f64 	%fd3981, %fd903, 0d3FC70A3D70A3D70A;
	sub.f64 	%fd3982, %fd3980, %fd3981;
	fma.rn.f64 	%fd3983, %fd3967, 0d3FA29E4129E4129E, %fd3982;
	add.f64 	%fd4489, %fd4489, %fd3983;
	mul.f64 	%fd3984, %fd581, 0d3FE09B89459AA352;
	fma.rn.f64 	%fd3985, %fd258, 0d3FBE573AC901E574, %fd3984;
	fma.rn.f64 	%fd3986, %fd742, 0d3FE0323AAACFD498, %fd3985;
	mul.f64 	%fd3987, %fd3959, 0d3FC70A3D70A3D70A;
	sub.f64 	%fd3988, %fd3986, %fd3987;
	fma.rn.f64 	%fd3989, %fd3968, 0d3FA29E4129E4129E, %fd3988;
	add.f64 	%fd4488, %fd4488, %fd3989;
	mul.f64 	%fd3990, %fd4296, %fd4486;
	mul.f64 	%fd3991, %fd582, 0d3FE09B89459AA352;
	fma.rn.f64 	%fd3992, %fd3990, 0d3FBE573AC901E574, %fd3991;
	fma.rn.f64 	%fd3993, %fd743, 0d3FE0323AAACFD498, %fd3992;
	mul.f64 	%fd3994, %fd904, 0d3FC70A3D70A3D70A;
	sub.f64 	%fd3995, %fd3993, %fd3994;
	fma.rn.f64 	%fd3996, %fd3971, 0d3FA29E4129E4129E, %fd3995;
	add.f64 	%fd4487, %fd4487, %fd3996;
	mul.f64 	%fd3997, %fd583, 0d3FE09B89459AA352;
	fma.rn.f64 	%fd3998, %fd259, 0d3FBE573AC901E574, %fd3997;
	fma.rn.f64 	%fd3999, %fd744, 0d3FE0323AAACFD498, %fd3998;
	mul.f64 	%fd4000, %fd3960, 0d3FC70A3D70A3D70A;
	sub.f64 	%fd4001, %fd3999, %fd4000;
	fma.rn.f64 	%fd4002, %fd3972, 0d3FA29E4129E4129E, %fd4001;
	add.f64 	%fd4486, %fd4486, %fd4002;
	mul.f64 	%fd4003, %fd4296, %fd4484;
	mul.f64 	%fd4004, %fd584, 0d3FE09B89459AA352;
	fma.rn.f64 	%fd4005, %fd4003, 0d3FBE573AC901E574, %fd4004;
	fma.rn.f64 	%fd4006, %fd745, 0d3FE0323AAACFD498, %fd4005;
	mul.f64 	%fd4007, %fd905, 0d3FC70A3D70A3D70A;
	sub.f64 	%fd4008, %fd4006, %fd4007;
	fma.rn.f64 	%fd4009, %fd3975, 0d3FA29E4129E4129E, %fd4008;
	add.f64 	%fd4485, %fd4485, %fd4009;
	mul.f64 	%fd4010, %fd585, 0d3FE09B89459AA352;
	fma.rn.f64 	%fd4011, %fd260, 0d3FBE573AC901E574, %fd4010;
	fma.rn.f64 	%fd4012, %fd746, 0d3FE0323AAACFD498, %fd4011;
	mul.f64 	%fd4013, %fd3961, 0d3FC70A3D70A3D70A;
	sub.f64 	%fd4014, %fd4012, %fd4013;
	fma.rn.f64 	%fd4015, %fd3976, 0d3FA29E4129E4129E, %fd4014;
	add.f64 	%fd4484, %fd4484, %fd4015;
	setp.lt.f64 	%p1948, %fd4297, %fd4269;
	@%p1948 bra 	$L__BB0_69;
$L__BB0_949:
	and.b32  	%r206, %r6, 2146435072;
	setp.eq.s32 	%p1949, %r206, 1062207488;
	and.b32  	%r2451, %r6, 2147483647;
	setp.ne.s32 	%p1950, %r2451, 1071644672;
	and.pred  	%p26, %p1949, %p1950;
	setp.lt.s32 	%p1951, %r6, 0;
	selp.b32 	%r204, 0, 2146435072, %p1951;
	or.b32  	%r205, %r204, -2147483648;
	{
	.reg .b32 %temp; 
	mov.b64 	{%temp, %r207}, %fd4488;
	}
	abs.f64 	%fd1076, %fd4488;
	{ // callseq 165, 0
	.param .b64 param0;
	st.param.f64 	[param0], %fd1076;
	.param .b64 param1;
	st.param.f64 	[param1], 0d4000000000000000;
	.param .b64 retval0;
	call.uni (retval0), 
	__internal_accurate_pow, 
	(
	param0, 
	param1
	);
	ld.param.f64 	%fd4016, [retval0];
	} // callseq 165
	setp.lt.s32 	%p1952, %r207, 0;
	neg.f64 	%fd4018, %fd4016;
	selp.f64 	%fd4019, %fd4018, %fd4016, %p1949;
	selp.f64 	%fd4020, %fd4019, %fd4016, %p1952;
	setp.eq.f64 	%p1953, %fd4488, 0d0000000000000000;
	selp.b32 	%r2452, %r207, 0, %p1949;
	or.b32  	%r2453, %r2452, 2146435072;
	selp.b32 	%r2454, %r2453, %r2452, %p1951;
	mov.b32 	%r2455, 0;
	mov.b64 	%fd4021, {%r2455, %r2454};
	selp.f64 	%fd4490, %fd4021, %fd4020, %p1953;
	add.f64 	%fd4022, %fd4488, 0d4000000000000000;
	{
	.reg .b32 %temp; 
	mov.b64 	{%temp, %r2456}, %fd4022;
	}
	and.b32  	%r2457, %r2456, 2146435072;
	setp.ne.s32 	%p1954, %r2457, 2146435072;
	@%p1954 bra 	$L__BB0_954;
	setp.num.f64 	%p1955, %fd4488, %fd4488;
	@%p1955 bra 	$L__BB0_952;
	mov.f64 	%fd4023, 0d4000000000000000;
	add.rn.f64 	%fd4490, %fd4488, %fd4023;
	bra.uni 	$L__BB0_954;
$L__BB0_952:
	setp.neu.f64 	%p1956, %fd1076, 0d7FF0000000000000;
	@%p1956 bra 	$L__BB0_954;
	setp.lt.s32 	%p1957, %r207, 0;
	selp.b32 	%r2458, %r205, %r204, %p26;
	selp.b32 	%r2459, %r2458, %r204, %p1957;
	mov.b32 	%r2460, 0;
	mov.b64 	%fd4490, {%r2460, %r2459};
$L__BB0_954:
	setp.lt.s32 	%p1958, %r6, 0;
	setp.eq.s32 	%p1959, %r206, 1062207488;
	setp.eq.f64 	%p1961, %fd4488, 0d3FF0000000000000;
	selp.f64 	%fd1081, 0d3FF0000000000000, %fd4490, %p1961;
	{
	.reg .b32 %temp; 
	mov.b64 	{%temp, %r208}, %fd4486;
	}
	abs.f64 	%fd1082, %fd4486;
	{ // callseq 166, 0
	.param .b64 param0;
	st.param.f64 	[param0], %fd1082;
	.param .b64 param1;
	st.param.f64 	[param1], 0d4000000000000000;
	.param .b64 retval0;
	call.uni (retval0), 
	__internal_accurate_pow, 
	(
	param0, 
	param1
	);
	ld.param.f64 	%fd4024, [retval0];
	} // callseq 166
	setp.lt.s32 	%p1962, %r208, 0;
	neg.f64 	%fd4026, %fd4024;
	selp.f64 	%fd4027, %fd4026, %fd4024, %p1959;
	selp.f64 	%fd4028, %fd4027, %fd4024, %p1962;
	setp.eq.f64 	%p1963, %fd4486, 0d0000000000000000;
	selp.b32 	%r2461, %r208, 0, %p1959;
	or.b32  	%r2462, %r2461, 2146435072;
	selp.b32 	%r2463, %r2462, %r2461, %p1958;
	mov.b32 	%r2464, 0;
	mov.b64 	%fd4029, {%r2464, %r2463};
	selp.f64 	%fd4491, %fd4029, %fd4028, %p1963;
	add.f64 	%fd4030, %fd4486, 0d4000000000000000;
	{
	.reg .b32 %temp; 
	mov.b64 	{%temp, %r2465}, %fd4030;
	}
	and.b32  	%r2466, %r2465, 2146435072;
	setp.ne.s32 	%p1964, %r2466, 2146435072;
	@%p1964 bra 	$L__BB0_959;
	setp.num.f64 	%p1965, %fd4486, %fd4486;
	@%p1965 bra 	$L__BB0_957;
	mov.f64 	%fd4031, 0d4000000000000000;
	add.rn.f64 	%fd4491, %fd4486, %fd4031;
	bra.uni 	$L__BB0_959;
$L__BB0_957:
	setp.neu.f64 	%p1966, %fd1082, 0d7FF0000000000000;
	@%p1966 bra 	$L__BB0_959;
	setp.lt.s32 	%p1967, %r208, 0;
	selp.b32 	%r2467, %r205, %r204, %p26;
	selp.b32 	%r2468, %r2467, %r204, %p1967;
	mov.b32 	%r2469, 0;
	mov.b64 	%fd4491, {%r2469, %r2468};
$L__BB0_959:
	setp.lt.s32 	%p1968, %r6, 0;
	setp.eq.s32 	%p1969, %r206, 1062207488;
	setp.eq.f64 	%p1971, %fd4486, 0d3FF0000000000000;
	selp.f64 	%fd4032, 0d3FF0000000000000, %fd4491, %p1971;
	add.f64 	%fd1087, %fd1081, %fd4032;
	{
	.reg .b32 %temp; 
	mov.b64 	{%temp, %r209}, %fd4484;
	}
	abs.f64 	%fd1088, %fd4484;
	{ // callseq 167, 0
	.param .b64 param0;
	st.param.f64 	[param0], %fd1088;
	.param .b64 param1;
	st.param.f64 	[param1], 0d4000000000000000;
	.param .b64 retval0;
	call.uni (retval0), 
	__internal_accurate_pow, 
	(
	param0, 
	param1
	);
	ld.param.f64 	%fd4033, [retval0];
	} // callseq 167
	setp.lt.s32 	%p1972, %r209, 0;
	neg.f64 	%fd4035, %fd4033;
	selp.f64 	%fd4036, %fd4035, %fd4033, %p1969;
	selp.f64 	%fd4037, %fd4036, %fd4033, %p1972;
	setp.eq.f64 	%p1973, %fd4484, 0d0000000000000000;
	selp.b32 	%r2470, %r209, 0, %p1969;
	or.b32  	%r2471, %r2470, 2146435072;
	selp.b32 	%r2472, %r2471, %r2470, %p1968;
	mov.b32 	%r2473, 0;
	mov.b64 	%fd4038, {%r2473, %r2472};
	selp.f64 	%fd4492, %fd4038, %fd4037, %p1973;
	add.f64 	%fd4039, %fd4484, 0d4000000000000000;
	{
	.reg .b32 %temp; 
	mov.b64 	{%temp, %r2474}, %fd4039;
	}
	and.b32  	%r2475, %r2474, 2146435072;
	setp.ne.s32 	%p1974, %r2475, 2146435072;
	@%p1974 bra 	$L__BB0_964;
	setp.num.f64 	%p1975, %fd4484, %fd4484;
	@%p1975 bra 	$L__BB0_962;
	mov.f64 	%fd4040, 0d4000000000000000;
	add.rn.f64 	%fd4492, %fd4484, %fd4040;
	bra.uni 	$L__BB0_964;
$L__BB0_962:
	setp.neu.f64 	%p1976, %fd1088, 0d7FF0000000000000;
	@%p1976 bra 	$L__BB0_964;
	setp.lt.s32 	%p1977, %r209, 0;
	selp.b32 	%r2476, %r205, %r204, %p26;
	selp.b32 	%r2477, %r2476, %r204, %p1977;
	mov.b32 	%r2478, 0;
	mov.b64 	%fd4492, {%r2478, %r2477};
$L__BB0_964:
	setp.lt.s32 	%p1978, %r6, 0;
	setp.eq.s32 	%p1979, %r206, 1062207488;
	setp.eq.f64 	%p1981, %fd4484, 0d3FF0000000000000;
	selp.f64 	%fd4041, 0d3FF0000000000000, %fd4492, %p1981;
	add.f64 	%fd1093, %fd1087, %fd4041;
	div.rn.f64 	%fd1094, %fd4485, 0d400DBE2DF9B01D21;
	{
	.reg .b32 %temp; 
	mov.b64 	{%temp, %r210}, %fd1094;
	}
	abs.f64 	%fd1095, %fd1094;
	{ // callseq 168, 0
	.param .b64 param0;
	st.param.f64 	[param0], %fd1095;
	.param .b64 param1;
	st.param.f64 	[param1], 0d4000000000000000;
	.param .b64 retval0;
	call.uni (retval0), 
	__internal_accurate_pow, 
	(
	param0, 
	param1
	);
	ld.param.f64 	%fd4042, [retval0];
	} // callseq 168
	setp.lt.s32 	%p1982, %r210, 0;
	neg.f64 	%fd4044, %fd4042;
	selp.f64 	%fd4045, %fd4044, %fd4042, %p1979;
	selp.f64 	%fd4046, %fd4045, %fd4042, %p1982;
	setp.eq.f64 	%p1983, %fd1094, 0d0000000000000000;
	selp.b32 	%r2479, %r210, 0, %p1979;
	or.b32  	%r2480, %r2479, 2146435072;
	selp.b32 	%r2481, %r2480, %r2479, %p1978;
	mov.b32 	%r2482, 0;
	mov.b64 	%fd4047, {%r2482, %r2481};
	selp.f64 	%fd4493, %fd4047, %fd4046, %p1983;
	add.f64 	%fd4048, %fd1094, 0d4000000000000000;
	{
	.reg .b32 %temp; 
	mov.b64 	{%temp, %r2483}, %fd4048;
	}
	and.b32  	%r2484, %r2483, 2146435072;
	setp.ne.s32 	%p1984, %r2484, 2146435072;
	@%p1984 bra 	$L__BB0_969;
	setp.num.f64 	%p1985, %fd1094, %fd1094;
	@%p1985 bra 	$L__BB0_967;
	mov.f64 	%fd4049, 0d4000000000000000;
	add.rn.f64 	%fd4493, %fd1094, %fd4049;
	bra.uni 	$L__BB0_969;
$L__BB0_967:
	setp.neu.f64 	%p1986, %fd1095, 0d7FF0000000000000;
	@%p1986 bra 	$L__BB0_969;
	setp.lt.s32 	%p1987, %r210, 0;
	selp.b32 	%r2485, %r205, %r204, %p26;
	selp.b32 	%r2486, %r2485, %r204, %p1987;
	mov.b32 	%r2487, 0;
	mov.b64 	%fd4493, {%r2487, %r2486};
$L__BB0_969:
	setp.lt.s32 	%p1988, %r6, 0;
	setp.eq.s32 	%p1989, %r206, 1062207488;
	setp.eq.f64 	%p1991, %fd1094, 0d3FF0000000000000;
	add.f64 	%fd4050, %fd4493, 0d3FF0000000000000;
	sqrt.rn.f64 	%fd4051, %fd4050;
	selp.f64 	%fd1100, 0d3FF6A09E667F3BCD, %fd4051, %p1991;
	rcp.rn.f64 	%fd1101, %fd1100;
	{
	.reg .b32 %temp; 
	mov.b64 	{%temp, %r211}, %fd1101;
	}
	abs.f64 	%fd1102, %fd1101;
	{ // callseq 169, 0
	.param .b64 param0;
	st.param.f64 	[param0], %fd1102;
	.param .b64 param1;
	st.param.f64 	[param1], 0d4000000000000000;
	.param .b64 retval0;
	call.uni (retval0), 
	__internal_accurate_pow, 
	(
	param0, 
	param1
	);
	ld.param.f64 	%fd4052, [retval0];
	} // callseq 169
	setp.lt.s32 	%p1992, %r211, 0;
	neg.f64 	%fd4054, %fd4052;
	selp.f64 	%fd4055, %fd4054, %fd4052, %p1989;
	selp.f64 	%fd4056, %fd4055, %fd4052, %p1992;
	setp.eq.f64 	%p1993, %fd1101, 0d0000000000000000;
	selp.b32 	%r2488, %r211, 0, %p1989;
	or.b32  	%r2489, %r2488, 2146435072;
	selp.b32 	%r2490, %r2489, %r2488, %p1988;
	mov.b32 	%r2491, 0;
	mov.b64 	%fd4057, {%r2491, %r2490};
	selp.f64 	%fd4494, %fd4057, %fd4056, %p1993;
	add.f64 	%fd4058, %fd1101, 0d4000000000000000;
	{
	.reg .b32 %temp; 
	mov.b64 	{%temp, %r2492}, %fd4058;
	}
	and.b32  	%r2493, %r2492, 2146435072;
	setp.ne.s32 	%p1994, %r2493, 2146435072;
	@%p1994 bra 	$L__BB0_974;
	setp.num.f64 	%p1995, %fd1101, %fd1101;
	@%p1995 bra 	$L__BB0_972;
	mov.f64 	%fd4059, 0d4000000000000000;
	add.rn.f64 	%fd4494, %fd1101, %fd4059;
	bra.uni 	$L__BB0_974;
$L__BB0_972:
	setp.neu.f64 	%p1996, %fd1102, 0d7FF0000000000000;
	@%p1996 bra 	$L__BB0_974;
	setp.lt.s32 	%p1997, %r211, 0;
	selp.b32 	%r2494, %r205, %r204, %p26;
	selp.b32 	%r2495, %r2494, %r204, %p1997;
	mov.b32 	%r2496, 0;
	mov.b64 	%fd4494, {%r2496, %r2495};
$L__BB0_974:
	setp.lt.s32 	%p1998, %r6, 0;
	setp.eq.s32 	%p1999, %r206, 1062207488;
	setp.eq.f64 	%p2001, %fd1101, 0d3FF0000000000000;
	selp.f64 	%fd1107, 0d3FF0000000000000, %fd4494, %p2001;
	{
	.reg .b32 %temp; 
	mov.b64 	{%temp, %r212}, %fd4489;
	}
	abs.f64 	%fd1108, %fd4489;
	{ // callseq 170, 0
	.param .b64 param0;
	st.param.f64 	[param0], %fd1108;
	.param .b64 param1;
	st.param.f64 	[param1], 0d4000000000000000;
	.param .b64 retval0;
	call.uni (retval0), 
	__internal_accurate_pow, 
	(
	param0, 
	param1
	);
	ld.param.f64 	%fd4060, [retval0];
	} // callseq 170
	setp.lt.s32 	%p2002, %r212, 0;
	neg.f64 	%fd4062, %fd4060;
	selp.f64 	%fd4063, %fd4062, %fd4060, %p1999;
	selp.f64 	%fd4064, %fd4063, %fd4060, %p2002;
	setp.eq.f64 	%p2003, %fd4489, 0d0000000000000000;
	selp.b32 	%r2497, %r212, 0, %p1999;
	or.b32  	%r2498, %r2497, 2146435072;
	selp.b32 	%r2499, %r2498, %r2497, %p1998;
	mov.b32 	%r2500, 0;
	mov.b64 	%fd4065, {%r2500, %r2499};
	selp.f64 	%fd4495, %fd4065, %fd4064, %p2003;
	add.f64 	%fd4066, %fd4489, 0d4000000000000000;
	{
	.reg .b32 %temp; 
	mov.b64 	{%temp, %r2501}, %fd4066;
	}
	and.b32  	%r2502, %r2501, 2146435072;
	setp.ne.s32 	%p2004, %r2502, 2146435072;
	@%p2004 bra 	$L__BB0_979;
	setp.num.f64 	%p2005, %fd4489, %fd4489;
	@%p2005 bra 	$L__BB0_977;
	mov.f64 	%fd4067, 0d4000000000000000;
	add.rn.f64 	%fd4495, %fd4489, %fd4067;
	bra.uni 	$L__BB0_979;
$L__BB0_977:
	setp.neu.f64 	%p2006, %fd1108, 0d7FF0000000000000;
	@%p2006 bra 	$L__BB0_979;
	setp.lt.s32 	%p2007, %r212, 0;
	selp.b32 	%r2503, %r205, %r204, %p26;
	selp.b32 	%r2504, %r2503, %r204, %p2007;
	mov.b32 	%r2505, 0;
	mov.b64 	%fd4495, {%r2505, %r2504};
$L__BB0_979:
	setp.lt.s32 	%p2008, %r6, 0;
	setp.eq.s32 	%p2009, %r206, 1062207488;
	setp.eq.f64 	%p2011, %fd4489, 0d3FF0000000000000;
	selp.f64 	%fd1113, 0d3FF0000000000000, %fd4495, %p2011;
	{
	.reg .b32 %temp; 
	mov.b64 	{%temp, %r213}, %fd4487;
	}
	abs.f64 	%fd1114, %fd4487;
	{ // callseq 171, 0
	.param .b64 param0;
	st.param.f64 	[param0], %fd1114;
	.param .b64 param1;
	st.param.f64 	[param1], 0d4000000000000000;
	.param .b64 retval0;
	call.uni (retval0), 
	__internal_accurate_pow, 
	(
	param0, 
	param1
	);
	ld.param.f64 	%fd4068, [retval0];
	} // callseq 171
	setp.lt.s32 	%p2012, %r213, 0;
	neg.f64 	%fd4070, %fd4068;
	selp.f64 	%fd4071, %fd4070, %fd4068, %p2009;
	selp.f64 	%fd4072, %fd4071, %fd4068, %p2012;
	setp.eq.f64 	%p2013, %fd4487, 0d0000000000000000;
	selp.b32 	%r2506, %r213, 0, %p2009;
	or.b32  	%r2507, %r2506, 2146435072;
	selp.b32 	%r2508, %r2507, %r2506, %p2008;
	mov.b32 	%r2509, 0;
	mov.b64 	%fd4073, {%r2509, %r2508};
	selp.f64 	%fd4496, %fd4073, %fd4072, %p2013;
	add.f64 	%fd4074, %fd4487, 0d4000000000000000;
	{
	.reg .b32 %temp; 
	mov.b64 	{%temp, %r2510}, %fd4074;
	}
	and.b32  	%r2511, %r2510, 2146435072;
	setp.ne.s32 	%p2014, %r2511, 2146435072;
	@%p2014 bra 	$L__BB0_984;
	setp.num.f64 	%p2015, %fd4487, %fd4487;
	@%p2015 bra 	$L__BB0_982;
	mov.f64 	%fd4075, 0d4000000000000000;
	add.rn.f64 	%fd4496, %fd4487, %fd4075;
	bra.uni 	$L__BB0_984;
$L__BB0_982:
	setp.neu.f64 	%p2016, %fd1114, 0d7FF0000000000000;
	@%p2016 bra 	$L__BB0_984;
	setp.lt.s32 	%p2017, %r213, 0;
	selp.b32 	%r2512, %r205, %r204, %p26;
	selp.b32 	%r2513, %r2512, %r204, %p2017;
	mov.b32 	%r2514, 0;
	mov.b64 	%fd4496, {%r2514, %r2513};
$L__BB0_984:
	setp.lt.s32 	%p2018, %r6, 0;
	setp.eq.s32 	%p2019, %r206, 1062207488;
	setp.eq.f64 	%p2021, %fd4487, 0d3FF0000000000000;
	selp.f64 	%fd4076, 0d3FF0000000000000, %fd4496, %p2021;
	add.f64 	%fd1119, %fd1113, %fd4076;
	{
	.reg .b32 %temp; 
	mov.b64 	{%temp, %r214}, %fd1100;
	}
	abs.f64 	%fd1120, %fd1100;
	{ // callseq 172, 0
	.param .b64 param0;
	st.param.f64 	[param0], %fd1120;
	.param .b64 param1;
	st.param.f64 	[param1], 0d4000000000000000;
	.param .b64 retval0;
	call.uni (retval0), 
	__internal_accurate_pow, 
	(
	param0, 
	param1
	);
	ld.param.f64 	%fd4077, [retval0];
	} // callseq 172
	setp.lt.s32 	%p2022, %r214, 0;
	neg.f64 	%fd4079, %fd4077;
	selp.f64 	%fd4080, %fd4079, %fd4077, %p2019;
	selp.f64 	%fd4081, %fd4080, %fd4077, %p2022;
	setp.eq.f64 	%p2023, %fd1100, 0d0000000000000000;
	selp.b32 	%r2515, %r214, 0, %p2019;
	or.b32  	%r2516, %r2515, 2146435072;
	selp.b32 	%r2517, %r2516, %r2515, %p2018;
	mov.b32 	%r2518, 0;
	mov.b64 	%fd4082, {%r2518, %r2517};
	selp.f64 	%fd4497, %fd4082, %fd4081, %p2023;
	add.f64 	%fd4083, %fd1100, 0d4000000000000000;
	{
	.reg .b32 %temp; 
	mov.b64 	{%temp, %r2519}, %fd4083;
	}
	and.b32  	%r2520, %r2519, 2146435072;
	setp.ne.s32 	%p2024, %r2520, 2146435072;
	@%p2024 bra 	$L__BB0_989;
	setp.num.f64 	%p2025, %fd1100, %fd1100;
	@%p2025 bra 	$L__BB0_987;
	mov.f64 	%fd4084, 0d4000000000000000;
	add.rn.f64 	%fd4497, %fd1100, %fd4084;
	bra.uni 	$L__BB0_989;
$L__BB0_987:
	setp.neu.f64 	%p2026, %fd1120, 0d7FF0000000000000;
	@%p2026 bra 	$L__BB0_989;
	setp.lt.s32 	%p2027, %r214, 0;
	selp.b32 	%r2521, %r205, %r204, %p26;
	selp.b32 	%r2522, %r2521, %r204, %p2027;
	mov.b32 	%r2523, 0;
	mov.b64 	%fd4497, {%r2523, %r2522};
$L__BB0_989:
	setp.eq.f64 	%p2028, %fd1100, 0d3FF0000000000000;
	selp.f64 	%fd4085, 0d3FF0000000000000, %fd4497, %p2028;
	mul.f64 	%fd4086, %fd1119, 0dC000000000000000;
	div.rn.f64 	%fd1125, %fd4086, %fd4085;
	fma.rn.f64 	%fd4087, %fd1125, 0d3FF71547652B82FE, 0d4338000000000000;
	{
	.reg .b32 %temp; 
	mov.b64 	{%r215, %temp}, %fd4087;
	}
	mov.f64 	%fd4088, 0dC338000000000000;
	add.rn.f64 	%fd4089, %fd4087, %fd4088;
	fma.rn.f64 	%fd4090, %fd4089, 0dBFE62E42FEFA39EF, %fd1125;
	fma.rn.f64 	%fd4091, %fd4089, 0dBC7ABC9E3B39803F, %fd4090;
	fma.rn.f64 	%fd4092, %fd4091, 0d3E5ADE1569CE2BDF, 0d3E928AF3FCA213EA;
	fma.rn.f64 	%fd4093, %fd4092, %fd4091, 0d3EC71DEE62401315;
	fma.rn.f64 	%fd4094, %fd4093, %fd4091, 0d3EFA01997C89EB71;
	fma.rn.f64 	%fd4095, %fd4094, %fd4091, 0d3F2A01A014761F65;
	fma.rn.f64 	%fd4096, %fd4095, %fd4091, 0d3F56C16C1852B7AF;
	fma.rn.f64 	%fd4097, %fd4096, %fd4091, 0d3F81111111122322;
	fma.rn.f64 	%fd4098, %fd4097, %fd4091, 0d3FA55555555502A1;
	fma.rn.f64 	%fd4099, %fd4098, %fd4091, 0d3FC5555555555511;
	fma.rn.f64 	%fd4100, %fd4099, %fd4091, 0d3FE000000000000B;
	fma.rn.f64 	%fd4101, %fd4100, %fd4091, 0d3FF0000000000000;
	fma.rn.f64 	%fd4102, %fd4101, %fd4091, 0d3FF0000000000000;
	{
	.reg .b32 %temp; 
	mov.b64 	{%r216, %temp}, %fd4102;
	}
	{
	.reg .b32 %temp; 
	mov.b64 	{%temp, %r217}, %fd4102;
	}
	shl.b32 	%r2524, %r215, 20;
	add.s32 	%r2525, %r2524, %r217;
	mov.b64 	%fd4498, {%r216, %r2525};
	{
	.reg .b32 %temp; 
	mov.b64 	{%temp, %r2526}, %fd1125;
	}
	mov.b32 	%f38, %r2526;
	abs.f32 	%f19, %f38;
	setp.lt.f32 	%p2029, %f19, 0f4086232B;
	@%p2029 bra 	$L__BB0_992;
	setp.lt.f64 	%p2030, %fd1125, 0d0000000000000000;
	add.f64 	%fd4103, %fd1125, 0d7FF0000000000000;
	selp.f64 	%fd4498, 0d0000000000000000, %fd4103, %p2030;
	setp.geu.f32 	%p2031, %f19, 0f40874800;
	@%p2031 bra 	$L__BB0_992;
	shr.u32 	%r2527, %r215, 31;
	add.s32 	%r2528, %r215, %r2527;
	shr.s32 	%r2529, %r2528, 1;
	shl.b32 	%r2530, %r2529, 20;
	add.s32 	%r2531, %r217, %r2530;
	mov.b64 	%fd4104, {%r216, %r2531};
	sub.s32 	%r2532, %r215, %r2529;
	shl.b32 	%r2533, %r2532, 20;
	add.s32 	%r2534, %r2533, 1072693248;
	mov.b32 	%r2535, 0;
	mov.b64 	%fd4105, {%r2535, %r2534};
	mul.f64 	%fd4498, %fd4105, %fd4104;
$L__BB0_992:
	mul.f64 	%fd4106, %fd1107, %fd88;
	mul.f64 	%fd4107, %fd4106, %fd4498;
	fma.rn.f64 	%fd1130, %fd4107, 0d40407307FD73E4E4, %fd1093;
	setp.geu.f64 	%p2032, %fd1130, 0d0000000000000000;
	@%p2032 bra 	$L__BB0_994;
	setp.gt.f64 	%p2033, %fd1130, %fd4518;
	selp.f64 	%fd4518, %fd1130, %fd4518, %p2033;
	mul.wide.u32 	%rd21, %r2639, 8;
	add.s64 	%rd22, %rd17, %rd21;
	st.f64 	[%rd22], %fd1130;
	add.f64 	%fd4499, %fd4499, %fd1130;
	add.f64 	%fd4501, %fd4501, 0d3FF0000000000000;
$L__BB0_994:
	ld.param.u32 	%r2634, [_Z23distributor_probabilityddPdS_iS_i_param_4];
	add.s32 	%r2639, %r2639, 1;
	setp.ne.s32 	%p2034, %r2639, %r2634;
	@%p2034 bra 	$L__BB0_67;
$L__BB0_995:
	setp.eq.f64 	%p2035, %fd4501, 0d0000000000000000;
	mov.f64 	%fd4516, 0d0000000000000000;
	mov.f64 	%fd4515, %fd4269;
	mov.f64 	%fd4517, %fd4516;
	mov.f64 	%fd4519, %fd4516;
	@%p2035 bra 	$L__BB0_1029;
	ld.param.u32 	%r2635, [_Z23distributor_probabilityddPdS_iS_i_param_4];
	setp.lt.s32 	%p2036, %r2635, 1;
	div.rn.f64 	%fd4516, %fd4499, %fd4501;
	mov.f64 	%fd4514, 0d0000000000000000;
	@%p2036 bra 	$L__BB0_1028;
	ld.param.u32 	%r2636, [_Z23distributor_probabilityddPdS_iS_i_param_4];
	and.b32  	%r221, %r6, 2146435072;
	setp.eq.s32 	%p2037, %r221, 1062207488;
	and.b32  	%r2537, %r6, 2147483647;
	setp.ne.s32 	%p2038, %r2537, 1071644672;
	and.pred  	%p27, %p2037, %p2038;
	setp.lt.s32 	%p2039, %r6, 0;
	selp.b32 	%r219, 0, 2146435072, %p2039;
	or.b32  	%r220, %r219, -2147483648;
	and.b32  	%r222, %r2636, 3;
	setp.lt.u32 	%p2040, %r2636, 4;
	mov.f64 	%fd4514, 0d0000000000000000;
	mov.b32 	%r2641, 0;
	@%p2040 bra 	$L__BB0_1020;
	ld.param.u32 	%r2637, [_Z23distributor_probabilityddPdS_iS_i_param_4];
	and.b32  	%r2641, %r2637, 2147483644;
	neg.s32 	%r2640, %r2641;
	add.s64 	%rd29, %rd17, 16;
	mov.f64 	%fd4514, 0d0000000000000000;
$L__BB0_999:
	setp.lt.s32 	%p2041, %r6, 0;
	setp.eq.s32 	%p2042, %r221, 1062207488;
	ld.f64 	%fd4113, [%rd29+-16];
	sub.f64 	%fd1142, %fd4113, %fd4516;
	{
	.reg .b32 %temp; 
	mov.b64 	{%temp, %r226}, %fd1142;
	}
	abs.f64 	%fd1143, %fd1142;
	{ // callseq 173, 0
	.param .b64 param0;
	st.param.f64 	[param0], %fd1143;
	.param .b64 param1;
	st.param.f64 	[param1], 0d4000000000000000;
	.param .b64 retval0;
	call.uni (retval0), 
	__internal_accurate_pow, 
	(
	param0, 
	param1
	);
	ld.param.f64 	%fd4114, [retval0];
	} // callseq 173
	setp.lt.s32 	%p2044, %r226, 0;
	neg.f64 	%fd4116, %fd4114;
	selp.f64 	%fd4117, %fd4116, %fd4114, %p2042;
	selp.f64 	%fd4118, %fd4117, %fd4114, %p2044;
	setp.eq.f64 	%p2045, %fd1142, 0d0000000000000000;
	selp.b32 	%r2538, %r226, 0, %p2042;
	or.b32  	%r2539, %r2538, 2146435072;
	selp.b32 	%r2540, %r2539, %r2538, %p2041;
	mov.b32 	%r2541, 0;
	mov.b64 	%fd4119, {%r2541, %r2540};
	selp.f64 	%fd4506, %fd4119, %fd4118, %p2045;
	add.f64 	%fd4120, %fd1142, 0d4000000000000000;
	{
	.reg .b32 %temp; 
	mov.b64 	{%temp, %r2542}, %fd4120;
	}
	and.b32  	%r2543, %r2542, 2146435072;
	setp.ne.s32 	%p2046, %r2543, 2146435072;
	@%p2046 bra 	$L__BB0_1004;
	setp.num.f64 	%p2047, %fd1142, %fd1142;
	@%p2047 bra 	$L__BB0_1002;
	mov.f64 	%fd4121, 0d4000000000000000;
	add.rn.f64 	%fd4506, %fd1142, %fd4121;
	bra.uni 	$L__BB0_1004;
$L__BB0_1002:
	setp.neu.f64 	%p2048, %fd1143, 0d7FF0000000000000;
	@%p2048 bra 	$L__BB0_1004;
	setp.lt.s32 	%p2049, %r226, 0;
	selp.b32 	%r2544, %r220, %r219, %p27;
	selp.b32 	%r2545, %r2544, %r219, %p2049;
	mov.b32 	%r2546, 0;
	mov.b64 	%fd4506, {%r2546, %r2545};
$L__BB0_1004:
	setp.lt.s32 	%p2050, %r6, 0;
	setp.eq.s32 	%p2051, %r221, 1062207488;
	setp.eq.f64 	%p2053, %fd1142, 0d3FF0000000000000;
	selp.f64 	%fd4122, 0d3FF0000000000000, %fd4506, %p2053;
	add.f64 	%fd1148, %fd4514, %fd4122;
	ld.f64 	%fd4123, [%rd29+-8];
	sub.f64 	%fd1149, %fd4123, %fd4516;
	{
	.reg .b32 %temp; 
	mov.b64 	{%temp, %r227}, %fd1149;
	}
	abs.f64 	%fd1150, %fd1149;
	{ // callseq 174, 0
	.param .b64 param0;
	st.param.f64 	[param0], %fd1150;
	.param .b64 param1;
	st.param.f64 	[param1], 0d4000000000000000;
	.param .b64 retval0;
	call.uni (retval0), 
	__internal_accurate_pow, 
	(
	param0, 
	param1
	);
	ld.param.f64 	%fd4124, [retval0];
	} // callseq 174
	setp.lt.s32 	%p2054, %r227, 0;
	neg.f64 	%fd4126, %fd4124;
	selp.f64 	%fd4127, %fd4126, %fd4124, %p2051;
	selp.f64 	%fd4128, %fd4127, %fd4124, %p2054;
	setp.eq.f64 	%p2055, %fd1149, 0d0000000000000000;
	selp.b32 	%r2547, %r227, 0, %p2051;
	or.b32  	%r2548, %r2547, 2146435072;
	selp.b32 	%r2549, %r2548, %r2547, %p2050;
	mov.b32 	%r2550, 0;
	mov.b64 	%fd4129, {%r2550, %r2549};
	selp.f64 	%fd4507, %fd4129, %fd4128, %p2055;
	add.f64 	%fd4130, %fd1149, 0d4000000000000000;
	{
	.reg .b32 %temp; 
	mov.b64 	{%temp, %r2551}, %fd4130;
	}
	and.b32  	%r2552, %r2551, 2146435072;
	setp.ne.s32 	%p2056, %r2552, 2146435072;
	@%p2056 bra 	$L__BB0_1009;
	setp.nan.f64 	%p2057, %fd1149, %fd1149;
	@%p2057 bra 	$L__BB0_1008;
	setp.neu.f64 	%p2058, %fd1150, 0d7FF0000000000000;
	@%p2058 bra 	$L__BB0_1009;
	setp.lt.s32 	%p2059, %r227, 0;
	selp.b32 	%r2553, %r220, %r219, %p27;
	selp.b32 	%r2554, %r2553, %r219, %p2059;
	mov.b32 	%r2555, 0;
	mov.b64 	%fd4507, {%r2555, %r2554};
	bra.uni 	$L__BB0_1009;
$L__BB0_1008:
	mov.f64 	%fd4131, 0d4000000000000000;
	add.rn.f64 	%fd4507, %fd1149, %fd4131;
$L__BB0_1009:
	setp.lt.s32 	%p2060, %r6, 0;
	setp.eq.s32 	%p2061, %r221, 1062207488;
	setp.eq.f64 	%p2063, %fd1149, 0d3FF0000000000000;
	selp.f64 	%fd4132, 0d3FF0000000000000, %fd4507, %p2063;
	add.f64 	%fd1155, %fd1148, %fd4132;
	ld.f64 	%fd4133, [%rd29];
	sub.f64 	%fd1156, %fd4133, %fd4516;
	{
	.reg .b32 %temp; 
	mov.b64 	{%temp, %r228}, %fd1156;
	}
	abs.f64 	%fd1157, %fd1156;
	{ // callseq 175, 0
	.param .b64 param0;
	st.param.f64 	[param0], %fd1157;
	.param .b64 param1;
	st.param.f64 	[param1], 0d4000000000000000;
	.param .b64 retval0;
	call.uni (retval0), 
	__internal_accurate_pow, 
	(
	param0, 
	param1
	);
	ld.param.f64 	%fd4134, [retval0];
	} // callseq 175
	setp.lt.s32 	%p2064, %r228, 0;
	neg.f64 	%fd4136, %fd4134;
	selp.f64 	%fd4137, %fd4136, %fd4134, %p2061;
	selp.f64 	%fd4138, %fd4137, %fd4134, %p2064;
	setp.eq.f64 	%p2065, %fd1156, 0d0000000000000000;
	selp.b32 	%r2556, %r228, 0, %p2061;
	or.b32  	%r2557, %r2556, 2146435072;
	selp.b32 	%r2558, %r2557, %r2556, %p2060;
	mov.b32 	%r2559, 0;
	mov.b64 	%fd4139, {%r2559, %r2558};
	selp.f64 	%fd4508, %fd4139, %fd4138, %p2065;
	add.f64 	%fd4140, %fd1156, 0d4000000000000000;
	{
	.reg .b32 %temp; 
	mov.b64 	{%temp, %r2560}, %fd4140;
	}
	and.b32  	%r2561, %r2560, 2146435072;
	setp.ne.s32 	%p2066, %r2561, 2146435072;
	@%p2066 bra 	$L__BB0_1014;
	setp.nan.f64 	%p2067, %fd1156, %fd1156;
	@%p2067 bra 	$L__BB0_1013;
	setp.neu.f64 	%p2068, %fd1157, 0d7FF0000000000000;
	@%p2068 bra 	$L__BB0_1014;
	setp.lt.s32 	%p2069, %r228, 0;
	selp.b32 	%r2562, %r220, %r219, %p27;
	selp.b32 	%r2563, %r2562, %r219, %p2069;
	mov.b32 	%r2564, 0;
	mov.b64 	%fd4508, {%r2564, %r2563};
	bra.uni 	$L__BB0_1014;
$L__BB0_1013:
	mov.f64 	%fd4141, 0d4000000000000000;
	add.rn.f64 	%fd4508, %fd1156, %fd4141;
$L__BB0_1014:
	setp.lt.s32 	%p2070, %r6, 0;
	setp.eq.s32 	%p2071, %r221, 1062207488;
	setp.eq.f64 	%p2073, %fd1156, 0d3FF0000000000000;
	selp.f64 	%fd4142, 0d3FF0000000000000, %fd4508, %p2073;
	add.f64 	%fd1162, %fd1155, %fd4142;
	ld.f64 	%fd4143, [%rd29+8];
	sub.f64 	%fd1163, %fd4143, %fd4516;
	{
	.reg .b32 %temp; 
	mov.b64 	{%temp, %r229}, %fd1163;
	}
	abs.f64 	%fd1164, %fd1163;
	{ // callseq 176, 0
	.param .b64 param0;
	st.param.f64 	[param0], %fd1164;
	.param .b64 param1;
	st.param.f64 	[param1], 0d4000000000000000;
	.param .b64 retval0;
	call.uni (retval0), 
	__internal_accurate_pow, 
	(
	param0, 
	param1
	);
	ld.param.f64 	%fd4144, [retval0];
	} // callseq 176
	setp.lt.s32 	%p2074, %r229, 0;
	neg.f64 	%fd4146, %fd4144;
	selp.f64 	%fd4147, %fd4146, %fd4144, %p2071;
	selp.f64 	%fd4148, %fd4147, %fd4144, %p2074;
	setp.eq.f64 	%p2075, %fd1163, 0d0000000000000000;
	selp.b32 	%r2565, %r229, 0, %p2071;
	or.b32  	%r2566, %r2565, 2146435072;
	selp.b32 	%r2567, %r2566, %r2565, %p2070;
	mov.b32 	%r2568, 0;
	mov.b64 	%fd4149, {%r2568, %r2567};
	selp.f64 	%fd4509, %fd4149, %fd4148, %p2075;
	add.f64 	%fd4150, %fd1163, 0d4000000000000000;
	{
	.reg .b32 %temp; 
	mov.b64 	{%temp, %r2569}, %fd4150;
	}
	and.b32  	%r2570, %r2569, 2146435072;
	setp.ne.s32 	%p2076, %r2570, 2146435072;
	@%p2076 bra 	$L__BB0_1019;
	setp.nan.f64 	%p2077, %fd1163, %fd1163;
	@%p2077 bra 	$L__BB0_1018;
	setp.neu.f64 	%p2078, %fd1164, 0d7FF0000000000000;
	@%p2078 bra 	$L__BB0_1019;
	setp.lt.s32 	%p2079, %r229, 0;
	selp.b32 	%r2571, %r220, %r219, %p27;
	selp.b32 	%r2572, %r2571, %r219, %p2079;
	mov.b32 	%r2573, 0;
	mov.b64 	%fd4509, {%r2573, %r2572};
	bra.uni 	$L__BB0_1019;
$L__BB0_1018:
	mov.f64 	%fd4151, 0d4000000000000000;
	add.rn.f64 	%fd4509, %fd1163, %fd4151;
$L__BB0_1019:
	setp.eq.f64 	%p2080, %fd1163, 0d3FF0000000000000;
	selp.f64 	%fd4152, 0d3FF0000000000000, %fd4509, %p2080;
	add.f64 	%fd4514, %fd1162, %fd4152;
	add.s32 	%r2640, %r2640, 4;
	add.s64 	%rd29, %rd29, 32;
	setp.ne.s32 	%p2081, %r2640, 0;
	@%p2081 bra 	$L__BB0_999;
$L__BB0_1020:
	setp.eq.s32 	%p2082, %r222, 0;
	@%p2082 bra 	$L__BB0_1028;
	mul.wide.u32 	%rd23, %r2641, 8;
	add.s64 	%rd30, %rd17, %rd23;
	neg.s32 	%r2642, %r222;
	selp.b32 	%r2580, %r220, %r219, %p27;
$L__BB0_1022:
	.pragma "nounroll";
	setp.lt.s32 	%p2083, %r6, 0;
	setp.eq.s32 	%p2084, %r221, 1062207488;
	ld.f64 	%fd4153, [%rd30];
	sub.f64 	%fd1173, %fd4153, %fd4516;
	{
	.reg .b32 %temp; 
	mov.b64 	{%temp, %r234}, %fd1173;
	}
	abs.f64 	%fd1174, %fd1173;
	{ // callseq 177, 0
	.param .b64 param0;
	st.param.f64 	[param0], %fd1174;
	.param .b64 param1;
	st.param.f64 	[param1], 0d4000000000000000;
	.param .b64 retval0;
	call.uni (retval0), 
	__internal_accurate_pow, 
	(
	param0, 
	param1
	);
	ld.param.f64 	%fd4154, [retval0];
	} // callseq 177
	setp.lt.s32 	%p2086, %r234, 0;
	neg.f64 	%fd4156, %fd4154;
	selp.f64 	%fd4157, %fd4156, %fd4154, %p2084;
	selp.f64 	%fd4158, %fd4157, %fd4154, %p2086;
	setp.eq.f64 	%p2087, %fd1173, 0d0000000000000000;
	selp.b32 	%r2574, %r234, 0, %p2084;
	or.b32  	%r2575, %r2574, 2146435072;
	selp.b32 	%r2576, %r2575, %r2574, %p2083;
	mov.b32 	%r2577, 0;
	mov.b64 	%fd4159, {%r2577, %r2576};
	selp.f64 	%fd4513, %fd4159, %fd4158, %p2087;
	add.f64 	%fd4160, %fd1173, 0d4000000000000000;
	{
	.reg .b32 %temp; 
	mov.b64 	{%temp, %r2578}, %fd4160;
	}
	and.b32  	%r2579, %r2578, 2146435072;
	setp.ne.s32 	%p2088, %r2579, 2146435072;
	@%p2088 bra 	$L__BB0_1027;
	setp.nan.f64 	%p2089, %fd1173, %fd1173;
	@%p2089 bra 	$L__BB0_1026;
	setp.neu.f64 	%p2090, %fd1174, 0d7FF0000000000000;
	@%p2090 bra 	$L__BB0_1027;
	setp.lt.s32 	%p2091, %r234, 0;
	selp.b32 	%r2581, %r2580, %r219, %p2091;
	mov.b32 	%r2582, 0;
	mov.b64 	%fd4513, {%r2582, %r2581};
	bra.uni 	$L__BB0_1027;
$L__BB0_1026:
	mov.f64 	%fd4161, 0d4000000000000000;
	add.rn.f64 	%fd4513, %fd1173, %fd4161;
$L__BB0_1027:
	setp.eq.f64 	%p2092, %fd1173, 0d3FF0000000000000;
	selp.f64 	%fd4162, 0d3FF0000000000000, %fd4513, %p2092;
	add.f64 	%fd4514, %fd4514, %fd4162;
	add.s64 	%rd30, %rd30, 8;
	add.s32 	%r2642, %r2642, 1;
	setp.ne.s32 	%p2093, %r2642, 0;
	@%p2093 bra 	$L__BB0_1022;
$L__BB0_1028:
	ld.param.u32 	%r2638, [_Z23distributor_probabilityddPdS_iS_i_param_4];
	cvt.rn.f64.s32 	%fd4163, %r2638;
	div.rn.f64 	%fd4164, %fd4514, %fd4163;
	sqrt.rn.f64 	%fd4517, %fd4164;
	{ // callseq 178, 0
	.param .b64 param0;
	st.param.b64 	[param0], %rd17;
	call.uni 
	free, 
	(
	param0
	);
	} // callseq 178
	div.rn.f64 	%fd4519, %fd4501, %fd4163;
	mov.f64 	%fd4515, %fd4269;
$L__BB0_1029:
	ld.param.u64 	%rd28, [_Z23distributor_probabilityddPdS_iS_i_param_5];
	mov.u32 	%r2628, %ctaid.x;
	mov.u32 	%r2629, %ntid.x;
	mov.u32 	%r2630, %tid.x;
	mad.lo.s32 	%r2631, %r2628, %r2629, %r2630;
	mul.lo.s32 	%r2632, %r2631, 5;
	cvta.to.global.u64 	%rd24, %rd28;
	mul.wide.s32 	%rd25, %r2632, 8;
	add.s64 	%rd26, %rd24, %rd25;
	st.global.f64 	[%rd26], %fd4515;
	st.global.f64 	[%rd26+8], %fd4519;
	st.global.f64 	[%rd26+16], %fd4516;
	st.global.f64 	[%rd26+24], %fd4517;
	st.global.f64 	[%rd26+32], %fd4518;
	{ // callseq 183, 0
	.param .b64 param0;
	st.param.b64 	[param0], %rd13;
	call.uni 
	free, 
	(
	param0
	);
	} // callseq 183
$L__BB0_1030:
	ret;

}
.func  (.param .b64 func_retval0) __internal_accurate_pow(
	.param .b64 __internal_accurate_pow_param_0,
	.param .b64 __internal_accurate_pow_param_1
)
{
	.reg .pred 	%p<8>;
	.reg .b32 	%r<49>;
	.reg .b32 	%f<3>;
	.reg .b64 	%fd<109>;

	ld.param.f64 	%fd10, [__internal_accurate_pow_param_0];
	ld.param.f64 	%fd11, [__internal_accurate_pow_param_1];
	{
	.reg .b32 %temp; 
	mov.b64 	{%temp, %r46}, %fd10;
	}
	{
	.reg .b32 %temp; 
	mov.b64 	{%r45, %temp}, %fd10;
	}
	shr.u32 	%r47, %r46, 20;
	setp.gt.u32 	%p1, %r46, 1048575;
	@%p1 bra 	$L__BB1_2;
	mul.f64 	%fd12, %fd10, 0d4350000000000000;
	{
	.reg .b32 %temp; 
	mov.b64 	{%temp, %r46}, %fd12;
	}
	{
	.reg .b32 %temp; 
	mov.b64 	{%r45, %temp}, %fd12;
	}
	shr.u32 	%r16, %r46, 20;
	add.s32 	%r47, %r16, -54;
$L__BB1_2:
	add.s32 	%r48, %r47, -1023;
	and.b32  	%r17, %r46, -2146435073;
	or.b32  	%r18, %r17, 1072693248;
	mov.b64 	%fd107, {%r45, %r18};
	setp.lt.u32 	%p2, %r18, 1073127583;
	@%p2 bra 	$L__BB1_4;
	{
	.reg .b32 %temp; 
	mov.b64 	{%r19, %temp}, %fd107;
	}
	{
	.reg .b32 %temp; 
	mov.b64 	{%temp, %r20}, %fd107;
	}
	add.s32 	%r21, %r20, -1048576;
	mov.b64 	%fd107, {%r19, %r21};
	add.s32 	%r48, %r47, -1022;
$L__BB1_4:
	add.f64 	%fd13, %fd107, 0dBFF0000000000000;
	add.f64 	%fd14, %fd107, 0d3FF0000000000000;
	rcp.approx.ftz.f64 	%fd15, %fd14;
	neg.f64 	%fd16, %fd14;
	fma.rn.f64 	%fd17, %fd16, %fd15, 0d3FF0000000000000;
	fma.rn.f64 	%fd18, %fd17, %fd17, %fd17;
	fma.rn.f64 	%fd19, %fd18, %fd15, %fd15;
	mul.f64 	%fd20, %fd13, %fd19;
	fma.rn.f64 	%fd21, %fd13, %fd19, %fd20;
	mul.f64 	%fd22, %fd21, %fd21;
	fma.rn.f64 	%fd23, %fd22, 0d3EB0F5FF7D2CAFE2, 0d3ED0F5D241AD3B5A;
	fma.rn.f64 	%fd24, %fd23, %fd22, 0d3EF3B20A75488A3F;
	fma.rn.f64 	%fd25, %fd24, %fd22, 0d3F1745CDE4FAECD5;
	fma.rn.f64 	%fd26, %fd25, %fd22, 0d3F3C71C7258A578B;
	fma.rn.f64 	%fd27, %fd26, %fd22, 0d3F6249249242B910;
	fma.rn.f64 	%fd28, %fd27, %fd22, 0d3F89999999999DFB;
	sub.f64 	%fd29, %fd13, %fd21;
	add.f64 	%fd30, %fd29, %fd29;
	neg.f64 	%fd31, %fd21;
	fma.rn.f64 	%fd32, %fd31, %fd13, %fd30;
	mul.f64 	%fd33, %fd19, %fd32;
	fma.rn.f64 	%fd34, %fd22, %fd28, 0d3FB5555555555555;
	mov.f64 	%fd35, 0d3FB5555555555555;
	sub.f64 	%fd36, %fd35, %fd34;
	fma.rn.f64 	%fd37, %fd22, %fd28, %fd36;
	add.f64 	%fd38, %fd37, 0dBC46A4CB00B9E7B0;
	add.f64 	%fd39, %fd34, %fd38;
	sub.f64 	%fd40, %fd34, %fd39;
	add.f64 	%fd41, %fd38, %fd40;
	mul.rn.f64 	%fd42, %fd21, %fd21;
	neg.f64 	%fd43, %fd42;
	fma.rn.f64 	%fd44, %fd21, %fd21, %fd43;
	{
	.reg .b32 %temp; 
	mov.b64 	{%r22, %temp}, %fd33;
	}
	{
	.reg .b32 %temp; 
	mov.b64 	{%temp, %r23}, %fd33;
	}
	add.s32 	%r24, %r23, 1048576;
	mov.b64 	%fd45, {%r22, %r24};
	fma.rn.f64 	%fd46, %fd21, %fd45, %fd44;
	mul.rn.f64 	%fd47, %fd42, %fd21;
	neg.f64 	%fd48, %fd47;
	fma.rn.f64 	%fd49, %fd42, %fd21, %fd48;
	fma.rn.f64 	%fd50, %fd42, %fd33, %fd49;
	fma.rn.f64 	%fd51, %fd46, %fd21, %fd50;
	mul.rn.f64 	%fd52, %fd39, %fd47;
	neg.f64 	%fd53, %fd52;
	fma.rn.f64 	%fd54, %fd39, %fd47, %fd53;
	fma.rn.f64 	%fd55, %fd39, %fd51, %fd54;
	fma.rn.f64 	%fd56, %fd41, %fd47, %fd55;
	add.f64 	%fd57, %fd52, %fd56;
	sub.f64 	%fd58, %fd52, %fd57;
	add.f64 	%fd59, %fd56, %fd58;
	add.f64 	%fd60, %fd21, %fd57;
	sub.f64 	%fd61, %fd21, %fd60;
	add.f64 	%fd62, %fd57, %fd61;
	add.f64 	%fd63, %fd59, %fd62;
	add.f64 	%fd64, %fd33, %fd63;
	add.f64 	%fd65, %fd60, %fd64;
	sub.f64 	%fd66, %fd60, %fd65;
	add.f64 	%fd67, %fd64, %fd66;
	xor.b32  	%r25, %r48, -2147483648;
	mov.b32 	%r26, 1127219200;
	mov.b64 	%fd68, {%r25, %r26};
	mov.b32 	%r27, -2147483648;
	mov.b64 	%fd69, {%r27, %r26};
	sub.f64 	%fd70, %fd68, %fd69;
	fma.rn.f64 	%fd71, %fd70, 0d3FE62E42FEFA39EF, %fd65;
	fma.rn.f64 	%fd72, %fd70, 0dBFE62E42FEFA39EF, %fd71;
	sub.f64 	%fd73, %fd72, %fd65;
	sub.f64 	%fd74, %fd67, %fd73;
	fma.rn.f64 	%fd75, %fd70, 0d3C7ABC9E3B39803F, %fd74;
	add.f64 	%fd76, %fd71, %fd75;
	sub.f64 	%fd77, %fd71, %fd76;
	add.f64 	%fd78, %fd75, %fd77;
	{
	.reg .b32 %temp; 
	mov.b64 	{%temp, %r28}, %fd11;
	}
	{
	.reg .b32 %temp; 
	mov.b64 	{%r29, %temp}, %fd11;
	}
	shl.b32 	%r30, %r28, 1;
	setp.gt.u32 	%p3, %r30, -33554433;
	and.b32  	%r31, %r28, -15728641;
	selp.b32 	%r32, %r31, %r28, %p3;
	mov.b64 	%fd79, {%r29, %r32};
	mul.rn.f64 	%fd80, %fd76, %fd79;
	neg.f64 	%fd81, %fd80;
	fma.rn.f64 	%fd82, %fd76, %fd79, %fd81;
	fma.rn.f64 	%fd83, %fd78, %fd79, %fd82;
	add.f64 	%fd4, %fd80, %fd83;
	sub.f64 	%fd84, %fd80, %fd4;
	add.f64 	%fd5, %fd83, %fd84;
	fma.rn.f64 	%fd85, %fd4, 0d3FF71547652B82FE, 0d4338000000000000;
	{
	.reg .b32 %temp; 
	mov.b64 	{%r13, %temp}, %fd85;
	}
	mov.f64 	%fd86, 0dC338000000000000;
	add.rn.f64 	%fd87, %fd85, %fd86;
	fma.rn.f64 	%fd88, %fd87, 0dBFE62E42FEFA39EF, %fd4;
	fma.rn.f64 	%fd89, %fd87, 0dBC7ABC9E3B39803F, %fd88;
	fma.rn.f64 	%fd90, %fd89, 0d3E5ADE1569CE2BDF, 0d3E928AF3FCA213EA;
	fma.rn.f64 	%fd91, %fd90, %fd89, 0d3EC71DEE62401315;
	fma.rn.f64 	%fd92, %fd91, %fd89, 0d3EFA01997C89EB71;
	fma.rn.f64 	%fd93, %fd92, %fd89, 0d3F2A01A014761F65;
	fma.rn.f64 	%fd94, %fd93, %fd89, 0d3F56C16C1852B7AF;
	fma.rn.f64 	%fd95, %fd94, %fd89, 0d3F81111111122322;
	fma.rn.f64 	%fd96, %fd95, %fd89, 0d3FA55555555502A1;
	fma.rn.f64 	%fd97, %fd96, %fd89, 0d3FC5555555555511;
	fma.rn.f64 	%fd98, %fd97, %fd89, 0d3FE000000000000B;
	fma.rn.f64 	%fd99, %fd98, %fd89, 0d3FF0000000000000;
	fma.rn.f64 	%fd100, %fd99, %fd89, 0d3FF0000000000000;
	{
	.reg .b32 %temp; 
	mov.b64 	{%r14, %temp}, %fd100;
	}
	{
	.reg .b32 %temp; 
	mov.b64 	{%temp, %r15}, %fd100;
	}
	shl.b32 	%r33, %r13, 20;
	add.s32 	%r34, %r33, %r15;
	mov.b64 	%fd108, {%r14, %r34};
	{
	.reg .b32 %temp; 
	mov.b64 	{%temp, %r35}, %fd4;
	}
	mov.b32 	%f2, %r35;
	abs.f32 	%f1, %f2;
	setp.lt.f32 	%p4, %f1, 0f4086232B;
	@%p4 bra 	$L__BB1_7;
	setp.lt.f64 	%p5, %fd4, 0d0000000000000000;
	add.f64 	%fd101, %fd4, 0d7FF0000000000000;
	selp.f64 	%fd108, 0d0000000000000000, %fd101, %p5;
	setp.geu.f32 	%p6, %f1, 0f40874800;
	@%p6 bra 	$L__BB1_7;
	shr.u32 	%r36, %r13, 31;
	add.s32 	%r37, %r13, %r36;
	shr.s32 	%r38, %r37, 1;
	shl.b32 	%r39, %r38, 20;
	add.s32 	%r40, %r15, %r39;
	mov.b64 	%fd102, {%r14, %r40};
	sub.s32 	%r41, %r13, %r38;
	shl.b32 	%r42, %r41, 20;
	add.s32 	%r43, %r42, 1072693248;
	mov.b32 	%r44, 0;
	mov.b64 	%fd103, {%r44, %r43};
	mul.f64 	%fd108, %fd103, %fd102;
$L__BB1_7:
	abs.f64 	%fd104, %fd108;
	setp.eq.f64 	%p7, %fd104, 0d7FF0000000000000;
	fma.rn.f64 	%fd105, %fd108, %fd5, %fd108;
	selp.f64 	%fd106, %fd108, %fd105, %p7;
	st.param.f64 	[func_retval0], %fd106;
	ret;

}


// ===== COMPILED SASS (sm_100) =====

	.target	sm_100

	.elftype	@"ET_EXEC"


//--------------------- .note.nv.tkinfo           --------------------------
	.section	.note.nv.tkinfo,"",@"SHT_NOTE"
	.sectionflags	@"SHF_NOTE_NV_TKINFO"
	.tkinfo
        /*0018*/ 	.word	0x00000002
        /*0030*/ 	.string	""
        /*0030*/ 	.string	"ptxas"
        /*0030*/ 	.string	"Cuda compilation tools, release 13.0, V13.0.88"
        /*0030*/ 	.string	"Build cuda_13.0.r13.0/compiler.36424714_0"
        /*0030*/ 	.string	"-arch sm_100 -m 64 "



//--------------------- .note.nv.cuinfo           --------------------------
	.section	.note.nv.cuinfo,"",@"SHT_NOTE"
	.sectionflags	@"SHF_NOTE_NV_CUINFO"
        /*0018*/ 	.short	0x0002
        /*001a*/ 	.short	0x0064
        /*001c*/ 	.short	0x0082
	.zero		2


//--------------------- .nv.info                  --------------------------
	.section	.nv.info,"",@"SHT_CUDA_INFO"
	.align	4


	//----- nvinfo : EIATTR_REGCOUNT
	.align		4
        /*0000*/ 	.byte	0x04, 0x2f
        /*0002*/ 	.short	(.L_10 - .L_9)
	.align		4
.L_9:
        /*0004*/ 	.word	index@(_Z23distributor_probabilityddPdS_iS_i)
        /*0008*/ 	.word	0x0000008c


	//----- nvinfo : EIATTR_FRAME_SIZE
	.align		4
.L_10:
        /*000c*/ 	.byte	0x04, 0x11
        /*000e*/ 	.short	(.L_12 - .L_11)
	.align		4
.L_11:
        /*0010*/ 	.word	index@($_Z23distributor_probabilityddPdS_iS_i$__internal_accurate_pow)
        /*0014*/ 	.word	0x00000000


	//----- nvinfo : EIATTR_FRAME_SIZE
	.align		4
.L_12:
        /*0018*/ 	.byte	0x04, 0x11
        /*001a*/ 	.short	(.L_14 - .L_13)
	.align		4
.L_13:
        /*001c*/ 	.word	index@($__internal_2_$__cuda_sm20_dsqrt_rn_f64_mediumpath_v1)
        /*0020*/ 	.word	0x00000000


	//----- nvinfo : EIATTR_FRAME_SIZE
	.align		4
.L_14:
        /*0024*/ 	.byte	0x04, 0x11
        /*0026*/ 	.short	(.L_16 - .L_15)
	.align		4
.L_15:
        /*0028*/ 	.word	index@($__internal_1_$__cuda_sm20_div_rn_f64_full)
        /*002c*/ 	.word	0x00000000


	//----- nvinfo : EIATTR_FRAME_SIZE
	.align		4
.L_16:
        /*0030*/ 	.byte	0x04, 0x11
        /*0032*/ 	.short	(.L_18 - .L_17)
	.align		4
.L_17:
        /*0034*/ 	.word	index@($__internal_0_$__cuda_sm20_dblrcp_rn_slowpath_v3)
        /*0038*/ 	.word	0x00000000


	//----- nvinfo : EIATTR_FRAME_SIZE
	.align		4
.L_18:
        /*003c*/ 	.byte	0x04, 0x11
        /*003e*/ 	.short	(.L_20 - .L_19)
	.align		4
.L_19:
        /*0040*/ 	.word	index@(_Z23distributor_probabilityddPdS_iS_i)
        /*0044*/ 	.word	0x00000000


	//----- nvinfo : EIATTR_MIN_STACK_SIZE
	.align		4
.L_20:
        /*0048*/ 	.byte	0x04, 0x12
        /*004a*/ 	.short	(.L_22 - .L_21)
	.align		4
.L_21:
        /*004c*/ 	.word	index@(_Z23distributor_probabilityddPdS_iS_i)
        /*0050*/ 	.word	0x00000000
.L_22:


//--------------------- .nv.compat                --------------------------
	.section	.nv.compat,"",@"SHT_CUDA_COMPAT_INFO"
	.align	4
        /*0000*/ 	.byte	0x02, 0x09, 0x00, 0x00, 0x02, 0x02, 0x01, 0x00, 0x02, 0x05, 0x05, 0x00, 0x03, 0x07, 0x01, 0x01
        /*0010*/ 	.byte	0x02, 0x03, 0x00, 0x00, 0x02, 0x06, 0x01, 0x00, 0x04, 0x0b, 0x08, 0x00, 0x01, 0x00, 0x00, 0x00
        /*0020*/ 	.byte	0x00, 0x00, 0x00, 0x00


//--------------------- .nv.info._Z23distributor_probabilityddPdS_iS_i --------------------------
	.section	.nv.info._Z23distributor_probabilityddPdS_iS_i,"",@"SHT_CUDA_INFO"
	.sectionflags	@""
	.align	4


	//----- nvinfo : EIATTR_CUDA_API_VERSION
	.align		4
        /*0000*/ 	.byte	0x04, 0x37
        /*0002*/ 	.short	(.L_24 - .L_23)
.L_23:
        /*0004*/ 	.word	0x00000082


	//----- nvinfo : EIATTR_KPARAM_INFO
	.align		4
.L_24:
        /*0008*/ 	.byte	0x04, 0x17
        /*000a*/ 	.short	(.L_26 - .L_25)
.L_25:
        /*000c*/ 	.word	0x00000000
        /*0010*/ 	.short	0x0006
        /*0012*/ 	.short	0x0030
        /*0014*/ 	.byte	0x00, 0xf0, 0x11, 0x00


	//----- nvinfo : EIATTR_KPARAM_INFO
	.align		4
.L_26:
        /*0018*/ 	.byte	0x04, 0x17
        /*001a*/ 	.short	(.L_28 - .L_27)
.L_27:
        /*001c*/ 	.word	0x00000000
        /*0020*/ 	.short	0x0005
        /*0022*/ 	.short	0x0028
        /*0024*/ 	.byte	0x00, 0xf5, 0x21, 0x00


	//----- nvinfo : EIATTR_KPARAM_INFO
	.align		4
.L_28:
        /*0028*/ 	.byte	0x04, 0x17
        /*002a*/ 	.short	(.L_30 - .L_29)
.L_29:
        /*002c*/ 	.word	0x00000000
        /*0030*/ 	.short	0x0004
        /*0032*/ 	.short	0x0020
        /*0034*/ 	.byte	0x00, 0xf0, 0x11, 0x00


	//----- nvinfo : EIATTR_KPARAM_INFO
	.align		4
.L_30:
        /*0038*/ 	.byte	0x04, 0x17
        /*003a*/ 	.short	(.L_32 - .L_31)
.L_31:
        /*003c*/ 	.word	0x00000000
        /*0040*/ 	.short	0x0003
        /*0042*/ 	.short	0x0018
        /*0044*/ 	.byte	0x00, 0xf5, 0x21, 0x00


	//----- nvinfo : EIATTR_KPARAM_INFO
	.align		4
.L_32:
        /*0048*/ 	.byte	0x04, 0x17
        /*004a*/ 	.short	(.L_34 - .L_33)
.L_33:
        /*004c*/ 	.word	0x00000000
        /*0050*/ 	.short	0x0002
        /*0052*/ 	.short	0x0010
        /*0054*/ 	.byte	0x00, 0xf5, 0x21, 0x00


	//----- nvinfo : EIATTR_KPARAM_INFO
	.align		4
.L_34:
        /*0058*/ 	.byte	0x04, 0x17
        /*005a*/ 	.short	(.L_36 - .L_35)
.L_35:
        /*005c*/ 	.word	0x00000000
        /*0060*/ 	.short	0x0001
        /*0062*/ 	.short	0x0008
        /*0064*/ 	.byte	0x00, 0xf0, 0x21, 0x00


	//----- nvinfo : EIATTR_KPARAM_INFO
	.align		4
.L_36:
        /*0068*/ 	.byte	0x04, 0x17
        /*006a*/ 	.short	(.L_38 - .L_37)
.L_37:
        /*006c*/ 	.word	0x00000000
        /*0070*/ 	.short	0x0000
        /*0072*/ 	.short	0x0000
        /*0074*/ 	.byte	0x00, 0xf0, 0x21, 0x00


	//----- nvinfo : EIATTR_SPARSE_MMA_MASK
	.align		4
.L_38:
        /*0078*/ 	.byte	0x03, 0x50
        /*007a*/ 	.short	0x0000


	//----- nvinfo : EIATTR_MAXREG_COUNT
	.align		4
        /*007c*/ 	.byte	0x03, 0x1b
        /*007e*/ 	.short	0x00ff


	//----- nvinfo : EIATTR_EXTERNS
	.align		4
        /*0080*/ 	.byte	0x04, 0x0f
        /*0082*/ 	.short	(.L_40 - .L_39)


	//   ....[0]....
	.align		4
.L_39:
        /*0084*/ 	.word	index@(free)


	//   ....[1]....
	.align		4
        /*0088*/ 	.word	index@(malloc)


	//----- nvinfo : EIATTR_MERCURY_ISA_VERSION
	.align		4
.L_40:
        /*008c*/ 	.byte	0x03, 0x5f
        /*008e*/ 	.short	0x0101


	//----- nvinfo : EIATTR_VRC_CTA_INIT_COUNT
	.align		4
        /*0090*/ 	.byte	0x02, 0x4a
	.zero		1
	.zero		1


	//----- nvinfo : EIATTR_SYSCALL_OFFSETS
	.align		4
        /*0094*/ 	.byte	0x04, 0x46
        /*0096*/ 	.short	(.L_42 - .L_41)


	//   ....[0]....
.L_41:
        /*0098*/ 	.word	0x000000e0


	//   ....[1]....
        /*009c*/ 	.word	0x00002d00


	//   ....[2]....
        /*00a0*/ 	.word	0x0002b6b0


	//   ....[3]....
        /*00a4*/ 	.word	0x0002b980


	//----- nvinfo : EIATTR_EXIT_INSTR_OFFSETS
	.align		4
.L_42:
        /*00a8*/ 	.byte	0x04, 0x1c
        /*00aa*/ 	.short	(.L_44 - .L_43)


	//   ....[0]....
.L_43:
        /*00ac*/ 	.word	0x00000070


	//   ....[1]....
        /*00b0*/ 	.word	0x0002b990


	//----- nvinfo : EIATTR_CRS_STACK_SIZE
	.align		4
.L_44:
        /*00b4*/ 	.byte	0x04, 0x1e
        /*00b6*/ 	.short	(.L_46 - .L_45)
.L_45:
        /*00b8*/ 	.word	0x00000000


	//----- nvinfo : EIATTR_CBANK_PARAM_SIZE
	.align		4
.L_46:
        /*00bc*/ 	.byte	0x03, 0x19
        /*00be*/ 	.short	0x0034


	//----- nvinfo : EIATTR_PARAM_CBANK
	.align		4
        /*00c0*/ 	.byte	0x04, 0x0a
        /*00c2*/ 	.short	(.L_48 - .L_47)
	.align		4
.L_47:
        /*00c4*/ 	.word	index@(.nv.constant0._Z23distributor_probabilityddPdS_iS_i)
        /*00c8*/ 	.short	0x0380
        /*00ca*/ 	.short	0x0034


	//----- nvinfo : EIATTR_SW_WAR
	.align		4
.L_48:
        /*00cc*/ 	.byte	0x04, 0x36
        /*00ce*/ 	.short	(.L_50 - .L_49)
.L_49:
        /*00d0*/ 	.word	0x00000008
.L_50:


//--------------------- .nv.callgraph             --------------------------
	.section	.nv.callgraph,"",@"SHT_CUDA_CALLGRAPH"
	.align	4
	.sectionentsize	8
	.align		4
        /*0000*/ 	.word	0x00000000
	.align		4
        /*0004*/ 	.word	0xffffffff
	.align		4
        /*0008*/ 	.word	index@(_Z23distributor_probabilityddPdS_iS_i)
	.align		4
        /*000c*/ 	.word	index@(free)
	.align		4
        /*0010*/ 	.word	index@(_Z23distributor_probabilityddPdS_iS_i)
	.align		4
        /*0014*/ 	.word	index@(malloc)
	.align		4
        /*0018*/ 	.word	0x00000000
	.align		4
        /*001c*/ 	.word	0xfffffffe
	.align		4
        /*0020*/ 	.word	0x00000000
	.align		4
        /*0024*/ 	.word	0xfffffffd
	.align		4
        /*0028*/ 	.word	0x00000000
	.align		4
        /*002c*/ 	.word	0xfffffffc


//--------------------- .nv.constant4             --------------------------
	.section	.nv.constant4,"a",@progbits
	.align	8
	.align		8
.nv.constant4:
        /*0000*/ 	.dword	free
	.align		8
        /*0008*/ 	.dword	malloc
	.align		8
        /*0010*/ 	.dword	precalc_xorwow_matrix
	.align		8
        /*0018*/ 	.dword	precalc_xorwow_offset_matrix
	.align		8
        /*0020*/ 	.dword	mrg32k3aM1
	.align		8
        /*0028*/ 	.dword	mrg32k3aM2
	.align		8
        /*0030*/ 	.dword	mrg32k3aM1SubSeq
	.align		8
        /*0038*/ 	.dword	mrg32k3aM2SubSeq
	.align		8
        /*0040*/ 	.dword	mrg32k3aM1Seq
	.align		8
        /*0048*/ 	.dword	mrg32k3aM2Seq


//--------------------- .nv.constant3             --------------------------
	.section	.nv.constant3,"a",@progbits
	.align	8
.nv.constant3:
	.type		__cr_lgamma_table,@object
	.size		__cr_lgamma_table,(.L_8 - __cr_lgamma_table)
__cr_lgamma_table:
        /*0000*/ 	.byte	0x00, 0x00, 0x00, 0x00, 0x00, 0x00, 0x00, 0x00, 0x00, 0x00, 0x00, 0x00, 0x00, 0x00, 0x00, 0x00
        /*0010*/ 	.byte	0xef, 0x39, 0xfa, 0xfe, 0x42, 0x2e, 0xe6, 0x3f, 0x02, 0x20, 0x2a, 0xfa, 0x0b, 0xab, 0xfc, 0x3f
        /*0020*/ 	.byte	0xf9, 0x2c, 0x92, 0x7c, 0xa7, 0x6c, 0x09, 0x40, 0xc9, 0x79, 0x44, 0x3c, 0x64, 0x26, 0x13, 0x40
        /*0030*/ 	.byte	0xca, 0x01, 0xcf, 0x3a, 0x27, 0x51, 0x1a, 0x40, 0x30, 0xcc, 0x2d, 0xf3, 0xe1, 0x0c, 0x21, 0x40
        /*0040*/ 	.byte	0x0d, 0xb7, 0xfc, 0x82, 0x8e, 0x35, 0x25, 0x40
.L_8:


//--------------------- .text._Z23distributor_probabilityddPdS_iS_i --------------------------
	.section	.text._Z23distributor_probabilityddPdS_iS_i,"ax",@progbits
	.align	128
        .global         _Z23distributor_probabilityddPdS_iS_i
        .type           _Z23distributor_probabilityddPdS_iS_i,@function
        .size           _Z23distributor_probabilityddPdS_iS_i,(.L_x_953 - _Z23distributor_probabilityddPdS_iS_i)
        .other          _Z23distributor_probabilityddPdS_iS_i,@"STO_CUDA_ENTRY STV_DEFAULT"
_Z23distributor_probabilityddPdS_iS_i:
.text._Z23distributor_probabilityddPdS_iS_i:
[----:B------:R-:W0:Y:S01]  /*0000*/  LDC R1, c[0x0][0x37c] ;  /* 0x0000df00ff017b82 */ /* 0x000e220000000800 */
[----:B------:R-:W1:Y:S07]  /*0010*/  S2R R3, SR_TID.X ;  /* 0x0000000000037919 */ /* 0x000e6e0000002100 */
[----:B------:R-:W1:Y:S01]  /*0020*/  S2UR UR4, SR_CTAID.X ;  /* 0x00000000000479c3 */ /* 0x000e620000002500 */
[----:B------:R-:W2:Y:S07]  /*0030*/  LDCU UR5, c[0x0][0x3b0] ;  /* 0x00007600ff0577ac */ /* 0x000eae0008000800 */
[----:B------:R-:W1:Y:S02]  /*0040*/  LDC R16, c[0x0][0x360] ;  /* 0x0000d800ff107b82 */ /* 0x000e640000000800 */
[----:B-1----:R-:W-:-:S05]  /*0050*/  IMAD R16, R16, UR4, R3 ;  /* 0x0000000410107c24 */ /* 0x002fca000f8e0203 */
[----:B--2---:R-:W-:-:S13]  /*0060*/  ISETP.GE.AND P0, PT, R16, UR5, PT ;  /* 0x0000000510007c0c */ /* 0x004fda000bf06270 */
[----:B0-----:R-:W-:Y:S05]  /*0070*/  @P0 EXIT ;  /* 0x000000000000094d */ /* 0x001fea0003800000 */
[----:B------:R-:W-:Y:S01]  /*0080*/  MOV R0, 0x8 ;  /* 0x0000000800007802 */ /* 0x000fe20000000f00 */
[----:B------:R-:W-:Y:S01]  /*0090*/  IMAD.MOV.U32 R4, RZ, RZ, 0x20 ;  /* 0x00000020ff047424 */ /* 0x000fe200078e00ff */
[----:B------:R-:W0:Y:S01]  /*00a0*/  LDCU.64 UR36, c[0x0][0x358] ;  /* 0x00006b00ff2477ac */ /* 0x000e220008000a00 */
[----:B------:R-:W-:Y:S01]  /*00b0*/  IMAD.MOV.U32 R5, RZ, RZ, RZ ;  /* 0x000000ffff057224 */ /* 0x000fe200078e00ff */
[----:B------:R1:W2:Y:S06]  /*00c0*/  LDC.64 R2, c[0x4][R0] ;  /* 0x0100000000027b82 */ /* 0x0002ac0000000a00 */
[----:B------:R-:W-:-:S07]  /*00d0*/  LEPC R20, `(.L_x_0) ;  /* 0x000000001014794e */ /* 0x000fce0000000000 */
[----:B012---:R-:W-:Y:S05]  /*00e0*/  CALL.ABS.NOINC R2 ;  /* 0x0000000002007343 */ /* 0x007fea0003c00000 */
.L_x_0:
[----:B------:R-:W0:Y:S01]  /*00f0*/  LDC.64 R2, c[0x0][0x390] ;  /* 0x0000e400ff027b82 */ /* 0x000e220000000a00 */
[----:B------:R-:W-:-:S04]  /*0100*/  IMAD.SHL.U32 R7, R16, 0x4, RZ ;  /* 0x0000000410077824 */ /* 0x000fc800078e00ff */
[----:B0-----:R-:W-:-:S05]  /*0110*/  IMAD.WIDE R2, R7, 0x8, R2 ;  /* 0x0000000807027825 */ /* 0x001fca00078e0202 */
[----:B------:R-:W2:Y:S01]  /*0120*/  LDG.E.64 R8, desc[UR36][R2.64] ;  /* 0x0000002402087981 */ /* 0x000ea2000c1e1b00 */
[----:B------:R-:W-:Y:S02]  /*0130*/  IMAD.MOV.U32 R16, RZ, RZ, R4 ;  /* 0x000000ffff107224 */ /* 0x000fe400078e0004 */
[----:B------:R-:W-:-:S05]  /*0140*/  IMAD.MOV.U32 R17, RZ, RZ, R5 ;  /* 0x000000ffff117224 */ /* 0x000fca00078e0005 */
[----:B--2---:R0:W-:Y:S04]  /*0150*/  ST.E.64 desc[UR36][R16.64], R8 ;  /* 0x0000000810007985 */ /* 0x0041e8000c101b24 */
[----:B------:R-:W2:Y:S04]  /*0160*/  LDG.E.64 R12, desc[UR36][R2.64+0x8] ;  /* 0x00000824020c7981 */ /* 0x000ea8000c1e1b00 */
[----:B--2---:R0:W-:Y:S04]  /*0170*/  ST.E.64 desc[UR36][R16.64+0x8], R12 ;  /* 0x0000080c10007985 */ /* 0x0041e8000c101b24 */
[----:B------:R-:W2:Y:S01]  /*0180*/  LDG.E.64 R36, desc[UR36][R2.64+0x10] ;  /* 0x0000102402247981 */ /* 0x000ea2000c1e1b00 */
[----:B------:R-:W1:Y:S01]  /*0190*/  MUFU.RCP64H R5, 3 ;  /* 0x4008000000057908 */ /* 0x000e620000001800 */
[----:B------:R-:W-:-:S02]  /*01a0*/  IMAD.MOV.U32 R14, RZ, RZ, 0x0 ;  /* 0x00000000ff0e7424 */ /* 0x000fc400078e00ff */
[----:B------:R-:W-:Y:S02]  /*01b0*/  IMAD.MOV.U32 R15, RZ, RZ, 0x40080000 ;  /* 0x40080000ff0f7424 */ /* 0x000fe400078e00ff */
[----:B------:R-:W-:-:S06]  /*01c0*/  IMAD.MOV.U32 R4, RZ, RZ, 0x1 ;  /* 0x00000001ff047424 */ /* 0x000fcc00078e00ff */
[----:B-1----:R-:W-:-:S08]  /*01d0*/  DFMA R6, R4, -R14, 1 ;  /* 0x3ff000000406742b */ /* 0x002fd0000000080e */
[----:B------:R-:W-:-:S08]  /*01e0*/  DFMA R6, R6, R6, R6 ;  /* 0x000000060606722b */ /* 0x000fd00000000006 */
[----:B------:R-:W-:Y:S01]  /*01f0*/  DFMA R6, R4, R6, R4 ;  /* 0x000000060406722b */ /* 0x000fe20000000004 */
[----:B--2---:R0:W-:Y:S04]  /*0200*/  ST.E.64 desc[UR36][R16.64+0x10], R36 ;  /* 0x0000102410007985 */ /* 0x0041e8000c101b24 */
[----:B------:R1:W2:Y:S03]  /*0210*/  LDG.E.64 R10, desc[UR36][R2.64+0x18] ;  /* 0x00001824020a7981 */ /* 0x0002a6000c1e1b00 */
[C---:B------:R-:W-:Y:S01]  /*0220*/  DFMA R4, R6.reuse, -R14, 1 ;  /* 0x3ff000000604742b */ /* 0x040fe2000000080e */
[----:B------:R-:W-:Y:S01]  /*0230*/  FSETP.GEU.AND P1, PT, |R37|, 6.5827683646048100446e-37, PT ;  /* 0x036000002500780b */ /* 0x000fe20003f2e200 */
[----:B------:R-:W-:Y:S06]  /*0240*/  BSSY.RECONVERGENT B0, `(.L_x_1) ;  /* 0x0000011000007945 */ /* 0x000fec0003800200 */
[----:B------:R-:W-:-:S08]  /*0250*/  DFMA R4, R6, R4, R6 ;  /* 0x000000040604722b */ /* 0x000fd00000000006 */
[----:B------:R-:W-:-:S08]  /*0260*/  DMUL R6, R36, R4 ;  /* 0x0000000424067228 */ /* 0x000fd00000000000 */
[----:B------:R-:W-:-:S08]  /*0270*/  DFMA R14, R6, -3, R36 ;  /* 0xc0080000060e782b */ /* 0x000fd00000000024 */
[----:B-1----:R-:W-:-:S10]  /*0280*/  DFMA R2, R4, R14, R6 ;  /* 0x0000000e0402722b */ /* 0x002fd40000000006 */
[----:B------:R-:W-:-:S05]  /*0290*/  FFMA R0, RZ, 2.125, R3 ;  /* 0x40080000ff007823 */ /* 0x000fca0000000003 */
[----:B------:R-:W-:Y:S01]  /*02a0*/  FSETP.GT.AND P0, PT, |R0|, 1.469367938527859385e-39, PT ;  /* 0x001000000000780b */ /* 0x000fe20003f04200 */
[----:B--2---:R0:W-:-:S12]  /*02b0*/  ST.E.64 desc[UR36][R16.64+0x18], R10 ;  /* 0x0000180a10007985 */ /* 0x0041d8000c101b24 */
[----:B------:R-:W-:Y:S05]  /*02c0*/  @P0 BRA P1, `(.L_x_2) ;  /* 0x0000000000200947 */ /* 0x000fea0000800000 */
[----:B------:R-:W-:Y:S01]  /*02d0*/  IMAD.MOV.U32 R100, RZ, RZ, R36 ;  /* 0x000000ffff647224 */ /* 0x000fe200078e0024 */
[----:B------:R-:W-:Y:S01]  /*02e0*/  MOV R0, 0x330 ;  /* 0x0000033000007802 */ /* 0x000fe20000000f00 */
[----:B------:R-:W-:Y:S02]  /*02f0*/  IMAD.MOV.U32 R101, RZ, RZ, R37 ;  /* 0x000000ffff657224 */ /* 0x000fe400078e0025 */
[----:B------:R-:W-:Y:S02]  /*0300*/  IMAD.MOV.U32 R40, RZ, RZ, RZ ;  /* 0x000000ffff287224 */ /* 0x000fe400078e00ff */
[----:B------:R-:W-:-:S07]  /*0310*/  IMAD.MOV.U32 R41, RZ, RZ, 0x40080000 ;  /* 0x40080000ff297424 */ /* 0x000fce00078e00ff */
[----:B0-----:R-:W-:Y:S05]  /*0320*/  CALL.REL.NOINC `($__internal_1_$__cuda_sm20_div_rn_f64_full) ;  /* 0x000002b800407944 */ /* 0x001fea0003c00000 */
[----:B------:R-:W-:Y:S02]  /*0330*/  IMAD.MOV.U32 R2, RZ, RZ, R46 ;  /* 0x000000ffff027224 */ /* 0x000fe400078e002e */
[----:B------:R-:W-:-:S07]  /*0340*/  IMAD.MOV.U32 R3, RZ, RZ, R47 ;  /* 0x000000ffff037224 */ /* 0x000fce00078e002f */
.L_x_2:
[----:B------:R-:W-:Y:S05]  /*0350*/  BSYNC.RECONVERGENT B0 ;  /* 0x0000000000007941 */ /* 0x000fea0003800200 */
.L_x_1:
[----:B------:R-:W-:Y:S01]  /*0360*/  DMUL R62, R10, 0.25 ;  /* 0x3fd000000a3e7828 */ /* 0x000fe20000000000 */
[----:B------:R-:W-:Y:S01]  /*0370*/  BSSY.RECONVERGENT B6, `(.L_x_3) ;  /* 0x0002b4f000067945 */ /* 0x000fe20003800200 */
[----:B------:R-:W-:Y:S01]  /*0380*/  DMUL R58, R12, 0.5 ;  /* 0x3fe000000c3a7828 */ /* 0x000fe20000000000 */
[----:B------:R-:W-:Y:S01]  /*0390*/  IMAD.MOV.U32 R24, RZ, RZ, 0x47ae147b ;  /* 0x47ae147bff187424 */ /* 0x000fe200078e00ff */
[----:B------:R-:W-:Y:S01]  /*03a0*/  CS2R R20, SRZ ;  /* 0x0000000000147805 */ /* 0x000fe2000001ff00 */
[----:B------:R-:W-:Y:S01]  /*03b0*/  IMAD.MOV.U32 R25, RZ, RZ, 0x3f847ae1 ;  /* 0x3f847ae1ff197424 */ /* 0x000fe200078e00ff */
[----:B------:R-:W-:Y:S01]  /*03c0*/  CS2R R22, SRZ ;  /* 0x0000000000167805 */ /* 0x000fe2000001ff00 */
[----:B------:R-:W-:Y:S02]  /*03d0*/  IMAD.MOV.U32 R56, RZ, RZ, 0x0 ;  /* 0x00000000ff387424 */ /* 0x000fe400078e00ff */
[----:B------:R-:W-:-:S07]  /*03e0*/  IMAD.MOV.U32 R57, RZ, RZ, -0x40100000 ;  /* 0xbff00000ff397424 */ /* 0x000fce00078e00ff */
.L_x_43:
[C---:B------:R-:W-:Y:S01]  /*03f0*/  DSETP.NEU.AND P1, PT, R20.reuse, RZ, PT ;  /* 0x000000ff1400722a */ /* 0x040fe20003f2d000 */
[----:B------:R-:W-:Y:S01]  /*0400*/  BSSY.RECONVERGENT B0, `(.L_x_4) ;  /* 0x0000079000007945 */ /* 0x000fe20003800200 */
[----:B------:R-:W-:Y:S01]  /*0410*/  DADD R4, -R20, 500 ;  /* 0x407f400014047429 */ /* 0x000fe20000000100 */
[----:B------:R-:W-:-:S07]  /*0420*/  IMAD.MOV.U32 R131, RZ, RZ, RZ ;  /* 0x000000ffff837224 */ /* 0x000fce00078e00ff */
[----:B------:R-:W-:-:S06]  /*0430*/  DSETP.GE.AND P0, PT, R24, R4, PT ;  /* 0x000000041800722a */ /* 0x000fcc0003f06000 */
[----:B------:R-:W-:Y:S02]  /*0440*/  FSEL R24, R4, R24, P0 ;  /* 0x0000001804187208 */ /* 0x000fe40000000000 */
[----:B------:R-:W-:Y:S01]  /*0450*/  FSEL R25, R5, R25, P0 ;  /* 0x0000001905197208 */ /* 0x000fe20000000000 */
[----:B------:R-:W-:Y:S06]  /*0460*/  @P1 BRA `(.L_x_5) ;  /* 0x0000000000941947 */ /* 0x000fec0003800000 */
[C---:B------:R-:W-:Y:S01]  /*0470*/  DADD R4, R20.reuse, 1 ;  /* 0x3ff0000014047429 */ /* 0x040fe20000000000 */
[----:B------:R-:W-:Y:S01]  /*0480*/  IMAD.MOV.U32 R15, RZ, RZ, -0x100000 ;  /* 0xfff00000ff0f7424 */ /* 0x000fe200078e00ff */
[C---:B------:R-:W-:Y:S01]  /*0490*/  DADD R6, R20.reuse, 2 ;  /* 0x4000000014067429 */ /* 0x040fe20000000000 */
[----:B------:R-:W-:Y:S01]  /*04a0*/  ISETP.GE.AND P0, PT, R21, RZ, PT ;  /* 0x000000ff1500720c */ /* 0x000fe20003f06270 */
[----:B------:R-:W-:-:S03]  /*04b0*/  DSETP.NEU.AND P1, PT, |R20|, +INF , PT ;  /* 0x7ff000001400742a */ /* 0x000fc60003f2d200 */
[----:B------:R-:W-:-:S03]  /*04c0*/  SEL R15, R15, 0x7ff00000, !P0 ;  /* 0x7ff000000f0f7807 */ /* 0x000fc60004000000 */
[----:B------:R-:W-:Y:S01]  /*04d0*/  LOP3.LUT R4, R5, 0x7ff00000, RZ, 0xc0, !PT ;  /* 0x7ff0000005047812 */ /* 0x000fe200078ec0ff */
[C---:B------:R-:W-:Y:S01]  /*04e0*/  DSETP.NEU.AND P0, PT, R20.reuse, 1, PT ;  /* 0x3ff000001400742a */ /* 0x040fe20003f0d000 */
[----:B------:R-:W-:Y:S01]  /*04f0*/  LOP3.LUT R0, R7, 0x7ff00000, RZ, 0xc0, !PT ;  /* 0x7ff0000007007812 */ /* 0x000fe200078ec0ff */
[C---:B------:R-:W-:Y:S01]  /*0500*/  DADD R6, R20.reuse, 4 ;  /* 0x4010000014067429 */ /* 0x040fe20000000000 */
[----:B------:R-:W-:Y:S01]  /*0510*/  ISETP.NE.AND P2, PT, R4, 0x7ff00000, PT ;  /* 0x7ff000000400780c */ /* 0x000fe20003f45270 */
[----:B------:R-:W-:-:S03]  /*0520*/  DADD R4, R20, 3 ;  /* 0x4008000014047429 */ /* 0x000fc60000000000 */
[-C--:B------:R-:W-:Y:S02]  /*0530*/  FSEL R19, R15, R21.reuse, !P2 ;  /* 0x000000150f137208 */ /* 0x080fe40005000000 */
[----:B------:R-:W-:Y:S02]  /*0540*/  ISETP.NE.AND P2, PT, R0, 0x7ff00000, PT ;  /* 0x7ff000000000780c */ /* 0x000fe40003f45270 */
[----:B------:R-:W-:Y:S02]  /*0550*/  FSEL R6, R19, R21, !P1 ;  /* 0x0000001513067208 */ /* 0x000fe40004800000 */
[----:B------:R-:W-:Y:S02]  /*0560*/  FSEL R0, RZ, +QNAN , P2 ;  /* 0x7ff00000ff007808 */ /* 0x000fe40001000000 */
[----:B------:R-:W-:Y:S02]  /*0570*/  LOP3.LUT R4, R5, 0x7ff00000, RZ, 0xc0, !PT ;  /* 0x7ff0000005047812 */ /* 0x000fe400078ec0ff */
[----:B------:R-:W-:-:S02]  /*0580*/  FSEL R5, R6, 1.875, P0 ;  /* 0x3ff0000006057808 */ /* 0x000fc40000000000 */
[----:B------:R-:W-:Y:S01]  /*0590*/  ISETP.NE.AND P2, PT, R4, 0x7ff00000, PT ;  /* 0x7ff000000400780c */ /* 0x000fe20003f45270 */
[----:B------:R-:W-:Y:S01]  /*05a0*/  IMAD.MOV.U32 R4, RZ, RZ, RZ ;  /* 0x000000ffff047224 */ /* 0x000fe200078e00ff */
[----:B------:R-:W-:Y:S02]  /*05b0*/  LOP3.LUT R6, R7, 0x7ff00000, RZ, 0xc0, !PT ;  /* 0x7ff0000007067812 */ /* 0x000fe400078ec0ff */
[----:B------:R-:W-:Y:S02]  /*05c0*/  FSEL R7, R0, RZ, !P1 ;  /* 0x000000ff00077208 */ /* 0x000fe40004800000 */
[----:B------:R-:W-:Y:S01]  /*05d0*/  FSEL R15, R15, R21, !P2 ;  /* 0x000000150f0f7208 */ /* 0x000fe20005000000 */
[----:B------:R-:W-:Y:S01]  /*05e0*/  DFMA R4, R8, R4, RZ ;  /* 0x000000040804722b */ /* 0x000fe200000000ff */
[----:B------:R-:W-:Y:S01]  /*05f0*/  ISETP.NE.AND P2, PT, R6, 0x7ff00000, PT ;  /* 0x7ff000000600780c */ /* 0x000fe20003f45270 */
[----:B------:R-:W-:Y:S01]  /*0600*/  IMAD.MOV.U32 R6, RZ, RZ, RZ ;  /* 0x000000ffff067224 */ /* 0x000fe200078e00ff */
[----:B------:R-:W-:-:S02]  /*0610*/  FSEL R7, R7, 1.875, P0 ;  /* 0x3ff0000007077808 */ /* 0x000fc40000000000 */
[----:B------:R-:W-:Y:S02]  /*0620*/  FSEL R0, R15, R21, !P1 ;  /* 0x000000150f007208 */ /* 0x000fe40004800000 */
[----:B------:R-:W-:Y:S02]  /*0630*/  FSEL R14, RZ, +QNAN , P2 ;  /* 0x7ff00000ff0e7808 */ /* 0x000fe40001000000 */
[----:B------:R-:W-:Y:S01]  /*0640*/  DFMA R4, R58, R6, R4 ;  /* 0x000000063a04722b */ /* 0x000fe20000000004 */
[----:B------:R-:W-:Y:S02]  /*0650*/  FSEL R7, R0, 1.875, P0 ;  /* 0x3ff0000000077808 */ /* 0x000fe40000000000 */
[----:B------:R-:W-:-:S05]  /*0660*/  FSEL R14, R14, RZ, !P1 ;  /* 0x000000ff0e0e7208 */ /* 0x000fca0004800000 */
[----:B------:R-:W-:Y:S01]  /*0670*/  DFMA R4, R2, R6, R4 ;  /* 0x000000060204722b */ /* 0x000fe20000000004 */
[----:B------:R-:W-:Y:S01]  /*0680*/  FSEL R15, R14, 1.875, P0 ;  /* 0x3ff000000e0f7808 */ /* 0x000fe20000000000 */
[----:B------:R-:W-:-:S06]  /*0690*/  IMAD.MOV.U32 R14, RZ, RZ, RZ ;  /* 0x000000ffff0e7224 */ /* 0x000fcc00078e00ff */
[----:B------:R-:W-:Y:S01]  /*06a0*/  DFMA R14, R62, R14, R4 ;  /* 0x0000000e3e0e722b */ /* 0x000fe20000000004 */
[----:B------:R-:W-:Y:S10]  /*06b0*/  BRA `(.L_x_6) ;  /* 0x0000000400347947 */ /* 0x000ff40003800000 */
.L_x_5:
[----:B------:R-:W-:Y:S01]  /*06c0*/  DADD R4, -RZ, |R20| ;  /* 0x00000000ff047229 */ /* 0x000fe20000000514 */
[----:B------:R-:W-:Y:S01]  /*06d0*/  BSSY.RECONVERGENT B1, `(.L_x_7) ;  /* 0x0000008000017945 */ /* 0x000fe20003800200 */
[C---:B------:R-:W-:Y:S01]  /*06e0*/  DSETP.NEU.AND P0, PT, R20.reuse, 1, PT ;  /* 0x3ff000001400742a */ /* 0x040fe20003f0d000 */
[----:B------:R-:W-:Y:S01]  /*06f0*/  ISETP.GE.AND P3, PT, R21, RZ, PT ;  /* 0x000000ff1500720c */ /* 0x000fe20003f66270 */
[----:B------:R-:W-:Y:S01]  /*0700*/  DSETP.NEU.AND P2, PT, |R20|, +INF , PT ;  /* 0x7ff000001400742a */ /* 0x000fe20003f4d200 */
[----:B------:R-:W-:-:S05]  /*0710*/  MOV R0, 0x750 ;  /* 0x0000075000007802 */ /* 0x000fca0000000f00 */
[----:B------:R-:W-:Y:S01]  /*0720*/  MOV R6, R4 ;  /* 0x0000000400067202 */ /* 0x000fe20000000f00 */
[----:B------:R-:W-:-:S07]  /*0730*/  IMAD.MOV.U32 R4, RZ, RZ, 0x3ff00000 ;  /* 0x3ff00000ff047424 */ /* 0x000fce00078e00ff */
[----:B0-----:R-:W-:Y:S05]  /*0740*/  CALL.REL.NOINC `($_Z23distributor_probabilityddPdS_iS_i$__internal_accurate_pow) ;  /* 0x000002bc006c7944 */ /* 0x001fea0003c00000 */
[----:B------:R-:W-:Y:S05]  /*0750*/  BSYNC.RECONVERGENT B1 ;  /* 0x0000000000017941 */ /* 0x000fea0003800200 */
.L_x_7:
[----:B------:R-:W-:Y:S01]  /*0760*/  DADD R14, R20, 1 ;  /* 0x3ff00000140e7429 */ /* 0x000fe20000000000 */
[----:B------:R-:W-:Y:S01]  /*0770*/  IMAD.MOV.U32 R0, RZ, RZ, -0x100000 ;  /* 0xfff00000ff007424 */ /* 0x000fe200078e00ff */
[----:B------:R-:W-:Y:S01]  /*0780*/  DADD R6, -RZ, -R4 ;  /* 0x00000000ff067229 */ /* 0x000fe20000000904 */
[----:B------:R-:W-:Y:S03]  /*0790*/  BSSY.RECONVERGENT B1, `(.L_x_8) ;  /* 0x0000010000017945 */ /* 0x000fe60003800200 */
[----:B------:R-:W-:-:S04]  /*07a0*/  SEL R0, R0, 0x7ff00000, !P3 ;  /* 0x7ff0000000007807 */ /* 0x000fc80005800000 */
[----:B------:R-:W-:Y:S02]  /*07b0*/  LOP3.LUT R15, R15, 0x7ff00000, RZ, 0xc0, !PT ;  /* 0x7ff000000f0f7812 */ /* 0x000fe400078ec0ff */
[----:B------:R-:W-:Y:S02]  /*07c0*/  FSEL R14, R6, R4, !P3 ;  /* 0x00000004060e7208 */ /* 0x000fe40005800000 */
[----:B------:R-:W-:Y:S01]  /*07d0*/  FSEL R7, R7, R5, !P3 ;  /* 0x0000000507077208 */ /* 0x000fe20005800000 */
[----:B------:R-:W-:Y:S01]  /*07e0*/  DADD R4, -RZ, |R20| ;  /* 0x00000000ff047229 */ /* 0x000fe20000000514 */
[----:B------:R-:W-:-:S04]  /*07f0*/  ISETP.NE.AND P1, PT, R15, 0x7ff00000, PT ;  /* 0x7ff000000f00780c */ /* 0x000fc80003f25270 */
[----:B------:R-:W-:Y:S02]  /*0800*/  @!P2 FSEL R14, R14, RZ, P1 ;  /* 0x000000ff0e0ea208 */ /* 0x000fe40000800000 */
[----:B------:R-:W-:Y:S02]  /*0810*/  @!P2 FSEL R7, R0, R7, !P1 ;  /* 0x000000070007a208 */ /* 0x000fe40004800000 */
[----:B------:R-:W-:Y:S01]  /*0820*/  FSEL R14, R14, RZ, P0 ;  /* 0x000000ff0e0e7208 */ /* 0x000fe20000000000 */
[----:B------:R-:W-:Y:S01]  /*0830*/  IMAD.MOV.U32 R6, RZ, RZ, R4 ;  /* 0x000000ffff067224 */ /* 0x000fe200078e0004 */
[----:B------:R-:W-:Y:S01]  /*0840*/  FSEL R15, R7, 1.875, P0 ;  /* 0x3ff00000070f7808 */ /* 0x000fe20000000000 */
[----:B------:R-:W-:Y:S01]  /*0850*/  IMAD.MOV.U32 R4, RZ, RZ, 0x40000000 ;  /* 0x40000000ff047424 */ /* 0x000fe200078e00ff */
[----:B------:R-:W-:-:S04]  /*0860*/  MOV R0, 0x890 ;  /* 0x0000089000007802 */ /* 0x000fc80000000f00 */
[----:B------:R-:W-:-:S11]  /*0870*/  DFMA R14, R8, R14, RZ ;  /* 0x0000000e080e722b */ /* 0x000fd600000000ff */
[----:B------:R-:W-:Y:S05]  /*0880*/  CALL.REL.NOINC `($_Z23distributor_probabilityddPdS_iS_i$__internal_accurate_pow) ;  /* 0x000002bc001c7944 */ /* 0x000fea0003c00000 */
[----:B------:R-:W-:Y:S05]  /*0890*/  BSYNC.RECONVERGENT B1 ;  /* 0x0000000000017941 */ /* 0x000fea0003800200 */
.L_x_8:
[----:B------:R-:W-:Y:S01]  /*08a0*/  DADD R6, R20, 2 ;  /* 0x4000000014067429 */ /* 0x000fe20000000000 */
[----:B------:R-:W-:Y:S09]  /*08b0*/  BSSY.RECONVERGENT B1, `(.L_x_9) ;  /* 0x000000f000017945 */ /* 0x000ff20003800200 */
[----:B------:R-:W-:-:S04]  /*08c0*/  LOP3.LUT R6, R7, 0x7ff00000, RZ, 0xc0, !PT ;  /* 0x7ff0000007067812 */ /* 0x000fc800078ec0ff */
[----:B------:R-:W-:-:S04]  /*08d0*/  ISETP.NE.AND P1, PT, R6, 0x7ff00000, PT ;  /* 0x7ff000000600780c */ /* 0x000fc80003f25270 */
[----:B------:R-:W-:Y:S02]  /*08e0*/  FSEL R7, R4, RZ, P1 ;  /* 0x000000ff04077208 */ /* 0x000fe40000800000 */
[----:B------:R-:W-:Y:S02]  /*08f0*/  FSEL R0, R5, +QNAN , P1 ;  /* 0x7ff0000005007808 */ /* 0x000fe40000800000 */
[----:B------:R-:W-:Y:S01]  /*0900*/  FSEL R4, R7, R4, !P2 ;  /* 0x0000000407047208 */ /* 0x000fe20005000000 */
[----:B------:R-:W-:Y:S01]  /*0910*/  DADD R6, -RZ, |R20| ;  /* 0x00000000ff067229 */ /* 0x000fe20000000514 */
[----:B------:R-:W-:Y:S02]  /*0920*/  FSEL R5, R0, R5, !P2 ;  /* 0x0000000500057208 */ /* 0x000fe40005000000 */
[----:B------:R-:W-:Y:S02]  /*0930*/  FSEL R4, R4, RZ, P0 ;  /* 0x000000ff04047208 */ /* 0x000fe40000000000 */
[----:B------:R-:W-:-:S02]  /*0940*/  FSEL R5, R5, 1.875, P0 ;  /* 0x3ff0000005057808 */ /* 0x000fc40000000000 */
[----:B------:R-:W-:-:S04]  /*0950*/  MOV R0, 0x9a0 ;  /* 0x000009a000007802 */ /* 0x000fc80000000f00 */
[----:B------:R-:W-:Y:S01]  /*0960*/  DFMA R14, R58, R4, R14 ;  /* 0x000000043a0e722b */ /* 0x000fe2000000000e */
[----:B------:R-:W-:Y:S02]  /*0970*/  IMAD.MOV.U32 R5, RZ, RZ, R7 ;  /* 0x000000ffff057224 */ /* 0x000fe400078e0007 */
[----:B------:R-:W-:-:S08]  /*0980*/  IMAD.MOV.U32 R4, RZ, RZ, 0x40080000 ;  /* 0x40080000ff047424 */ /* 0x000fd000078e00ff */
[----:B------:R-:W-:Y:S05]  /*0990*/  CALL.REL.NOINC `($_Z23distributor_probabilityddPdS_iS_i$__internal_accurate_pow) ;  /* 0x000002b800d87944 */ /* 0x000fea0003c00000 */
[----:B------:R-:W-:Y:S05]  /*09a0*/  BSYNC.RECONVERGENT B1 ;  /* 0x0000000000017941 */ /* 0x000fea0003800200 */
.L_x_9:
        /* <DEDUP_REMOVED lines=12> */
[----:B------:R-:W-:Y:S02]  /*0a70*/  FSEL R4, R4, RZ, P0 ;  /* 0x000000ff04047208 */ /* 0x000fe40000000000 */
[----:B------:R-:W-:Y:S02]  /*0a80*/  FSEL R5, R5, 1.875, P0 ;  /* 0x3ff0000005057808 */ /* 0x000fe40000000000 */
[----:B------:R-:W-:-:S04]  /*0a90*/  MOV R0, 0xae0 ;  /* 0x00000ae000007802 */ /* 0x000fc80000000f00 */
[----:B------:R-:W-:Y:S01]  /*0aa0*/  DFMA R14, R2, R4, R14 ;  /* 0x00000004020e722b */ /* 0x000fe2000000000e */
[----:B------:R-:W-:Y:S02]  /*0ab0*/  IMAD.MOV.U32 R5, RZ, RZ, R7 ;  /* 0x000000ffff057224 */ /* 0x000fe400078e0007 */
[----:B------:R-:W-:-:S08]  /*0ac0*/  IMAD.MOV.U32 R4, RZ, RZ, 0x40100000 ;  /* 0x40100000ff047424 */ /* 0x000fd000078e00ff */
[----:B------:R-:W-:Y:S05]  /*0ad0*/  CALL.REL.NOINC `($_Z23distributor_probabilityddPdS_iS_i$__internal_accurate_pow) ;  /* 0x000002b800887944 */ /* 0x000fea0003c00000 */
[----:B------:R-:W-:Y:S05]  /*0ae0*/  BSYNC.RECONVERGENT B1 ;  /* 0x0000000000017941 */ /* 0x000fea0003800200 */
.L_x_10:
[----:B------:R-:W-:-:S10]  /*0af0*/  DADD R6, R20, 4 ;  /* 0x4010000014067429 */ /* 0x000fd40000000000 */
[----:B------:R-:W-:-:S04]  /*0b00*/  LOP3.LUT R6, R7, 0x7ff00000, RZ, 0xc0, !PT ;  /* 0x7ff0000007067812 */ /* 0x000fc800078ec0ff */
[----:B------:R-:W-:-:S04]  /*0b10*/  ISETP.NE.AND P1, PT, R6, 0x7ff00000, PT ;  /* 0x7ff000000600780c */ /* 0x000fc80003f25270 */
[----:B------:R-:W-:Y:S02]  /*0b20*/  FSEL R7, R4, RZ, P1 ;  /* 0x000000ff04077208 */ /* 0x000fe40000800000 */
[----:B------:R-:W-:Y:S02]  /*0b30*/  FSEL R0, R5, +QNAN , P1 ;  /* 0x7ff0000005007808 */ /* 0x000fe40000800000 */
[----:B------:R-:W-:Y:S02]  /*0b40*/  FSEL R4, R7, R4, !P2 ;  /* 0x0000000407047208 */ /* 0x000fe40005000000 */
[----:B------:R-:W-:Y:S02]  /*0b50*/  FSEL R5, R0, R5, !P2 ;  /* 0x0000000500057208 */ /* 0x000fe40005000000 */
[----:B------:R-:W-:Y:S02]  /*0b60*/  FSEL R4, R4, RZ, P0 ;  /* 0x000000ff04047208 */ /* 0x000fe40000000000 */
[----:B------:R-:W-:-:S06]  /*0b70*/  FSEL R5, R5, 1.875, P0 ;  /* 0x3ff0000005057808 */ /* 0x000fcc0000000000 */
[----:B------:R-:W-:-:S11]  /*0b80*/  DFMA R14, R62, R4, R14 ;  /* 0x000000043e0e722b */ /* 0x000fd6000000000e */
.L_x_6:
[----:B------:R-:W-:Y:S05]  /*0b90*/  BSYNC.RECONVERGENT B0 ;  /* 0x0000000000007941 */ /* 0x000fea0003800200 */
.L_x_4:
[----:B------:R-:W-:Y:S01]  /*0ba0*/  DADD R18, R24, R20 ;  /* 0x0000000018127229 */ /* 0x000fe20000000014 */
[----:B------:R-:W-:Y:S01]  /*0bb0*/  BSSY.RECONVERGENT B0, `(.L_x_11) ;  /* 0x0000008000007945 */ /* 0x000fe20003800200 */
[----:B------:R-:W-:-:S06]  /*0bc0*/  MOV R0, 0xc30 ;  /* 0x00000c3000007802 */ /* 0x000fcc0000000f00 */
[----:B------:R-:W-:Y:S02]  /*0bd0*/  DADD R4, -RZ, |R18| ;  /* 0x00000000ff047229 */ /* 0x000fe40000000512 */
[----:B------:R-:W-:Y:S01]  /*0be0*/  DSETP.NEU.AND P0, PT, R18, RZ, PT ;  /* 0x000000ff1200722a */ /* 0x000fe20003f0d000 */
[----:B------:R-:W-:-:S07]  /*0bf0*/  ISETP.GE.AND P2, PT, R19, RZ, PT ;  /* 0x000000ff1300720c */ /* 0x000fce0003f46270 */
[----:B------:R-:W-:Y:S02]  /*0c00*/  IMAD.MOV.U32 R6, RZ, RZ, R4 ;  /* 0x000000ffff067224 */ /* 0x000fe400078e0004 */
[----:B------:R-:W-:-:S07]  /*0c10*/  IMAD.MOV.U32 R4, RZ, RZ, 0x3ff00000 ;  /* 0x3ff00000ff047424 */ /* 0x000fce00078e00ff */
[----:B0-----:R-:W-:Y:S05]  /*0c20*/  CALL.REL.NOINC `($_Z23distributor_probabilityddPdS_iS_i$__internal_accurate_pow) ;  /* 0x000002b800347944 */ /* 0x001fea0003c00000 */
[----:B------:R-:W-:Y:S05]  /*0c30*/  BSYNC.RECONVERGENT B0 ;  /* 0x0000000000007941 */ /* 0x000fea0003800200 */
.L_x_11:
[----:B------:R-:W-:Y:S01]  /*0c40*/  DADD R60, R18, 1 ;  /* 0x3ff00000123c7429 */ /* 0x000fe20000000000 */
[----:B------:R-:W-:Y:S01]  /*0c50*/  BSSY.RECONVERGENT B0, `(.L_x_12) ;  /* 0x0000017000007945 */ /* 0x000fe20003800200 */
[----:B------:R-:W-:-:S08]  /*0c60*/  DADD R6, -RZ, -R4 ;  /* 0x00000000ff067229 */ /* 0x000fd00000000904 */
[----:B------:R-:W-:Y:S02]  /*0c70*/  LOP3.LUT R60, R61, 0x7ff00000, RZ, 0xc0, !PT ;  /* 0x7ff000003d3c7812 */ /* 0x000fe400078ec0ff */
[----:B------:R-:W-:Y:S02]  /*0c80*/  FSEL R4, R6, R4, !P2 ;  /* 0x0000000406047208 */ /* 0x000fe40005000000 */
[----:B------:R-:W-:Y:S02]  /*0c90*/  ISETP.NE.AND P1, PT, R60, 0x7ff00000, PT ;  /* 0x7ff000003c00780c */ /* 0x000fe40003f25270 */
[----:B------:R-:W-:Y:S01]  /*0ca0*/  FSEL R5, R7, R5, !P2 ;  /* 0x0000000507057208 */ /* 0x000fe20005000000 */
[----:B------:R-:W-:Y:S01]  /*0cb0*/  DSETP.NEU.AND P2, PT, R18, 1, PT ;  /* 0x3ff000001200742a */ /* 0x000fe20003f4d000 */
[----:B------:R-:W-:Y:S01]  /*0cc0*/  FSEL R26, R4, RZ, P0 ;  /* 0x000000ff041a7208 */ /* 0x000fe20000000000 */
[----:B------:R-:W-:Y:S01]  /*0cd0*/  DADD R6, -RZ, |R18| ;  /* 0x00000000ff067229 */ /* 0x000fe20000000512 */
[----:B------:R-:W-:-:S03]  /*0ce0*/  FSEL R27, R19, R5, !P0 ;  /* 0x00000005131b7208 */ /* 0x000fc60004000000 */
[----:B------:R-:W-:Y:S02]  /*0cf0*/  IMAD.MOV.U32 R4, RZ, RZ, R26 ;  /* 0x000000ffff047224 */ /* 0x000fe400078e001a */
[----:B------:R-:W-:Y:S02]  /*0d00*/  IMAD.MOV.U32 R5, RZ, RZ, R27 ;  /* 0x000000ffff057224 */ /* 0x000fe400078e001b */
[----:B------:R-:W-:Y:S05]  /*0d10*/  @P1 BRA `(.L_x_13) ;  /* 0x0000000000281947 */ /* 0x000fea0003800000 */
[----:B------:R-:W-:-:S14]  /*0d20*/  DSETP.NAN.AND P0, PT, R18, R18, PT ;  /* 0x000000121200722a */ /* 0x000fdc0003f08000 */
[----:B------:R-:W-:Y:S01]  /*0d30*/  @P0 DADD R4, R18, 1 ;  /* 0x3ff0000012040429 */ /* 0x000fe20000000000 */
[----:B------:R-:W-:Y:S10]  /*0d40*/  @P0 BRA `(.L_x_13) ;  /* 0x00000000001c0947 */ /* 0x000ff40003800000 */
[----:B------:R-:W-:Y:S01]  /*0d50*/  DSETP.NEU.AND P0, PT, |R18|, +INF , PT ;  /* 0x7ff000001200742a */ /* 0x000fe20003f0d200 */
[----:B------:R-:W-:Y:S02]  /*0d60*/  IMAD.MOV.U32 R4, RZ, RZ, R26 ;  /* 0x000000ffff047224 */ /* 0x000fe400078e001a */
[----:B------:R-:W-:-:S11]  /*0d70*/  IMAD.MOV.U32 R5, RZ, RZ, R27 ;  /* 0x000000ffff057224 */ /* 0x000fd600078e001b */
[----:B------:R-:W-:Y:S01]  /*0d80*/  @!P0 IMAD.MOV.U32 R0, RZ, RZ, -0x100000 ;  /* 0xfff00000ff008424 */ /* 0x000fe200078e00ff */
[----:B------:R-:W-:Y:S01]  /*0d90*/  @!P0 ISETP.GE.AND P1, PT, R19, RZ, PT ;  /* 0x000000ff1300820c */ /* 0x000fe20003f26270 */
[----:B------:R-:W-:-:S03]  /*0da0*/  @!P0 IMAD.MOV.U32 R4, RZ, RZ, RZ ;  /* 0x000000ffff048224 */ /* 0x000fc600078e00ff */
[----:B------:R-:W-:-:S09]  /*0db0*/  @!P0 SEL R5, R0, 0x7ff00000, !P1 ;  /* 0x7ff0000000058807 */ /* 0x000fd20004800000 */
.L_x_13:
[----:B------:R-:W-:Y:S05]  /*0dc0*/  BSYNC.RECONVERGENT B0 ;  /* 0x0000000000007941 */ /* 0x000fea0003800200 */
.L_x_12:
[----:B------:R-:W-:Y:S01]  /*0dd0*/  FSEL R32, R4, RZ, P2 ;  /* 0x000000ff04207208 */ /* 0x000fe20001000000 */
[----:B------:R-:W-:Y:S01]  /*0de0*/  DSETP.NEU.AND P0, PT, R18, RZ, PT ;  /* 0x000000ff1200722a */ /* 0x000fe20003f0d000 */
[----:B------:R-:W-:Y:S01]  /*0df0*/  FSEL R33, R5, 1.875, P2 ;  /* 0x3ff0000005217808 */ /* 0x000fe20001000000 */
[----:B------:R-:W-:Y:S01]  /*0e00*/  BSSY.RECONVERGENT B0, `(.L_x_14) ;  /* 0x0000006000007945 */ /* 0x000fe20003800200 */
[----:B------:R-:W-:Y:S01]  /*0e10*/  IMAD.MOV.U32 R5, RZ, RZ, R7 ;  /* 0x000000ffff057224 */ /* 0x000fe200078e0007 */
[----:B------:R-:W-:Y:S01]  /*0e20*/  MOV R0, 0xe60 ;  /* 0x00000e6000007802 */ /* 0x000fe20000000f00 */
[----:B------:R-:W-:Y:S02]  /*0e30*/  IMAD.MOV.U32 R4, RZ, RZ, 0x40000000 ;  /* 0x40000000ff047424 */ /* 0x000fe400078e00ff */
[----:B------:R-:W-:-:S11]  /*0e40*/  DFMA R32, R8, R32, RZ ;  /* 0x000000200820722b */ /* 0x000fd600000000ff */
[----:B------:R-:W-:Y:S05]  /*0e50*/  CALL.REL.NOINC `($_Z23distributor_probabilityddPdS_iS_i$__internal_accurate_pow) ;  /* 0x000002b400a87944 */ /* 0x000fea0003c00000 */
[----:B------:R-:W-:Y:S05]  /*0e60*/  BSYNC.RECONVERGENT B0 ;  /* 0x0000000000007941 */ /* 0x000fea0003800200 */
.L_x_14:
[----:B------:R-:W-:Y:S01]  /*0e70*/  DADD R6, R18, 2 ;  /* 0x4000000012067429 */ /* 0x000fe20000000000 */
[----:B------:R-:W-:Y:S01]  /*0e80*/  FSEL R28, R4, RZ, P0 ;  /* 0x000000ff041c7208 */ /* 0x000fe20000000000 */
[----:B------:R-:W-:Y:S01]  /*0e90*/  BSSY.RECONVERGENT B0, `(.L_x_15) ;  /* 0x0000011000007945 */ /* 0x000fe20003800200 */
[----:B------:R-:W-:-:S03]  /*0ea0*/  FSEL R29, R5, RZ, P0 ;  /* 0x000000ff051d7208 */ /* 0x000fc60000000000 */
[----:B------:R-:W-:Y:S02]  /*0eb0*/  IMAD.MOV.U32 R4, RZ, RZ, R28 ;  /* 0x000000ffff047224 */ /* 0x000fe400078e001c */
[----:B------:R-:W-:Y:S02]  /*0ec0*/  IMAD.MOV.U32 R5, RZ, RZ, R29 ;  /* 0x000000ffff057224 */ /* 0x000fe400078e001d */
[----:B------:R-:W-:-:S04]  /*0ed0*/  LOP3.LUT R7, R7, 0x7ff00000, RZ, 0xc0, !PT ;  /* 0x7ff0000007077812 */ /* 0x000fc800078ec0ff */
[----:B------:R-:W-:-:S13]  /*0ee0*/  ISETP.NE.AND P0, PT, R7, 0x7ff00000, PT ;  /* 0x7ff000000700780c */ /* 0x000fda0003f05270 */
[----:B------:R-:W-:Y:S05]  /*0ef0*/  @P0 BRA `(.L_x_16) ;  /* 0x0000000000280947 */ /* 0x000fea0003800000 */
[----:B------:R-:W-:-:S14]  /*0f00*/  DSETP.NAN.AND P0, PT, R18, R18, PT ;  /* 0x000000121200722a */ /* 0x000fdc0003f08000 */
[----:B------:R-:W-:Y:S05]  /*0f10*/  @P0 BRA `(.L_x_17) ;  /* 0x00000000001c0947 */ /* 0x000fea0003800000 */
[----:B------:R-:W-:Y:S01]  /*0f20*/  DSETP.NEU.AND P0, PT, |R18|, +INF , PT ;  /* 0x7ff000001200742a */ /* 0x000fe20003f0d200 */
[----:B------:R-:W-:Y:S02]  /*0f30*/  IMAD.MOV.U32 R4, RZ, RZ, R28 ;  /* 0x000000ffff047224 */ /* 0x000fe400078e001c */
[----:B------:R-:W-:-:S11]  /*0f40*/  IMAD.MOV.U32 R5, RZ, RZ, R29 ;  /* 0x000000ffff057224 */ /* 0x000fd600078e001d */
[----:B------:R-:W-:Y:S05]  /*0f50*/  @P0 BRA `(.L_x_16) ;  /* 0x0000000000100947 */ /* 0x000fea0003800000 */
[----:B------:R-:W-:Y:S01]  /*0f60*/  MOV R4, 0x0 ;  /* 0x0000000000047802 */ /* 0x000fe20000000f00 */
[----:B------:R-:W-:Y:S01]  /*0f70*/  IMAD.MOV.U32 R5, RZ, RZ, 0x7ff00000 ;  /* 0x7ff00000ff057424 */ /* 0x000fe200078e00ff */
[----:B------:R-:W-:Y:S06]  /*0f80*/  BRA `(.L_x_16) ;  /* 0x0000000000047947 */ /* 0x000fec0003800000 */
.L_x_17:
[----:B------:R-:W-:-:S11]  /*0f90*/  DADD R4, R18, 2 ;  /* 0x4000000012047429 */ /* 0x000fd60000000000 */
.L_x_16:
[----:B------:R-:W-:Y:S05]  /*0fa0*/  BSYNC.RECONVERGENT B0 ;  /* 0x0000000000007941 */ /* 0x000fea0003800200 */
.L_x_15:
[C---:B------:R-:W-:Y:S01]  /*0fb0*/  DSETP.NEU.AND P0, PT, R18.reuse, 1, PT ;  /* 0x3ff000001200742a */ /* 0x040fe20003f0d000 */
[----:B------:R-:W-:Y:S01]  /*0fc0*/  BSSY.RECONVERGENT B0, `(.L_x_18) ;  /* 0x000000c000007945 */ /* 0x000fe20003800200 */
[----:B------:R-:W-:Y:S01]  /*0fd0*/  DADD R30, -RZ, |R18| ;  /* 0x00000000ff1e7229 */ /* 0x000fe20000000512 */
[----:B------:R-:W-:Y:S01]  /*0fe0*/  MOV R0, 0x1080 ;  /* 0x0000108000007802 */ /* 0x000fe20000000f00 */
[----:B------:R-:W-:Y:S02]  /*0ff0*/  DSETP.NEU.AND P2, PT, R18, RZ, PT ;  /* 0x000000ff1200722a */ /* 0x000fe40003f4d000 */
[----:B------:R-:W-:Y:S02]  /*1000*/  FSEL R4, R4, RZ, P0 ;  /* 0x000000ff04047208 */ /* 0x000fe40000000000 */
[----:B------:R-:W-:Y:S02]  /*1010*/  FSEL R5, R5, 1.875, P0 ;  /* 0x3ff0000005057808 */ /* 0x000fe40000000000 */
[----:B------:R-:W-:-:S02]  /*1020*/  ISETP.GE.AND P0, PT, R19, RZ, PT ;  /* 0x000000ff1300720c */ /* 0x000fc40003f06270 */
[----:B------:R-:W-:Y:S02]  /*1030*/  IMAD.MOV.U32 R6, RZ, RZ, R30 ;  /* 0x000000ffff067224 */ /* 0x000fe400078e001e */
[----:B------:R-:W-:Y:S01]  /*1040*/  DFMA R32, R58, R4, R32 ;  /* 0x000000043a20722b */ /* 0x000fe20000000020 */
[----:B------:R-:W-:Y:S02]  /*1050*/  IMAD.MOV.U32 R5, RZ, RZ, R31 ;  /* 0x000000ffff057224 */ /* 0x000fe400078e001f */
[----:B------:R-:W-:-:S08]  /*1060*/  IMAD.MOV.U32 R4, RZ, RZ, 0x40080000 ;  /* 0x40080000ff047424 */ /* 0x000fd000078e00ff */
[----:B------:R-:W-:Y:S05]  /*1070*/  CALL.REL.NOINC `($_Z23distributor_probabilityddPdS_iS_i$__internal_accurate_pow) ;  /* 0x000002b400207944 */ /* 0x000fea0003c00000 */
[----:B------:R-:W-:Y:S05]  /*1080*/  BSYNC.RECONVERGENT B0 ;  /* 0x0000000000007941 */ /* 0x000fea0003800200 */
.L_x_18:
[----:B------:R-:W-:Y:S01]  /*1090*/  DADD R30, R18, 3 ;  /* 0x40080000121e7429 */ /* 0x000fe20000000000 */
[----:B------:R-:W-:Y:S01]  /*10a0*/  BSSY.RECONVERGENT B0, `(.L_x_19) ;  /* 0x0000017000007945 */ /* 0x000fe20003800200 */
[----:B------:R-:W-:-:S08]  /*10b0*/  DADD R34, -RZ, -R4 ;  /* 0x00000000ff227229 */ /* 0x000fd00000000904 */
[----:B------:R-:W-:Y:S02]  /*10c0*/  LOP3.LUT R61, R31, 0x7ff00000, RZ, 0xc0, !PT ;  /* 0x7ff000001f3d7812 */ /* 0x000fe400078ec0ff */
[----:B------:R-:W-:Y:S02]  /*10d0*/  FSEL R4, R34, R4, !P0 ;  /* 0x0000000422047208 */ /* 0x000fe40004000000 */
[----:B------:R-:W-:Y:S02]  /*10e0*/  FSEL R5, R35, R5, !P0 ;  /* 0x0000000523057208 */ /* 0x000fe40004000000 */
[----:B------:R-:W-:Y:S02]  /*10f0*/  ISETP.NE.AND P0, PT, R61, 0x7ff00000, PT ;  /* 0x7ff000003d00780c */ /* 0x000fe40003f05270 */
[----:B------:R-:W-:Y:S02]  /*1100*/  FSEL R30, R4, RZ, P2 ;  /* 0x000000ff041e7208 */ /* 0x000fe40001000000 */
[----:B------:R-:W-:-:S03]  /*1110*/  FSEL R31, R19, R5, !P2 ;  /* 0x00000005131f7208 */ /* 0x000fc60005000000 */
[----:B------:R-:W-:Y:S02]  /*1120*/  IMAD.MOV.U32 R4, RZ, RZ, R30 ;  /* 0x000000ffff047224 */ /* 0x000fe400078e001e */
[----:B------:R-:W-:-:S04]  /*1130*/  IMAD.MOV.U32 R5, RZ, RZ, R31 ;  /* 0x000000ffff057224 */ /* 0x000fc800078e001f */
[----:B------:R-:W-:Y:S05]  /*1140*/  @P0 BRA `(.L_x_20) ;  /* 0x0000000000300947 */ /* 0x000fea0003800000 */
[----:B------:R-:W-:-:S14]  /*1150*/  DSETP.NAN.AND P0, PT, R18, R18, PT ;  /* 0x000000121200722a */ /* 0x000fdc0003f08000 */
[----:B------:R-:W-:Y:S05]  /*1160*/  @P0 BRA `(.L_x_21) ;  /* 0x0000000000240947 */ /* 0x000fea0003800000 */
[----:B------:R-:W-:Y:S01]  /*1170*/  DSETP.NEU.AND P0, PT, |R18|, +INF , PT ;  /* 0x7ff000001200742a */ /* 0x000fe20003f0d200 */
[----:B------:R-:W-:Y:S02]  /*1180*/  IMAD.MOV.U32 R4, RZ, RZ, R30 ;  /* 0x000000ffff047224 */ /* 0x000fe400078e001e */
[----:B------:R-:W-:-:S11]  /*1190*/  IMAD.MOV.U32 R5, RZ, RZ, R31 ;  /* 0x000000ffff057224 */ /* 0x000fd600078e001f */
[----:B------:R-:W-:Y:S05]  /*11a0*/  @P0 BRA `(.L_x_20) ;  /* 0x0000000000180947 */ /* 0x000fea0003800000 */
[----:B------:R-:W-:Y:S01]  /*11b0*/  IMAD.MOV.U32 R4, RZ, RZ, -0x100000 ;  /* 0xfff00000ff047424 */ /* 0x000fe200078e00ff */
[----:B------:R-:W-:-:S04]  /*11c0*/  ISETP.GE.AND P0, PT, R19, RZ, PT ;  /* 0x000000ff1300720c */ /* 0x000fc80003f06270 */
[----:B------:R-:W-:Y:S01]  /*11d0*/  SEL R5, R4, 0x7ff00000, !P0 ;  /* 0x7ff0000004057807 */ /* 0x000fe20004000000 */
[----:B------:R-:W-:Y:S01]  /*11e0*/  IMAD.MOV.U32 R4, RZ, RZ, RZ ;  /* 0x000000ffff047224 */ /* 0x000fe200078e00ff */
[----:B------:R-:W-:Y:S07]  /*11f0*/  BRA `(.L_x_20) ;  /* 0x0000000000047947 */ /* 0x000fee0003800000 */
.L_x_21:
[----:B------:R-:W-:-:S11]  /*1200*/  DADD R4, R18, 3 ;  /* 0x4008000012047429 */ /* 0x000fd60000000000 */
.L_x_20:
[----:B------:R-:W-:Y:S05]  /*1210*/  BSYNC.RECONVERGENT B0 ;  /* 0x0000000000007941 */ /* 0x000fea0003800200 */
.L_x_19:
[----:B------:R-:W-:Y:S01]  /*1220*/  DSETP.NEU.AND P0, PT, R18, 1, PT ;  /* 0x3ff000001200742a */ /* 0x000fe20003f0d000 */
[----:B------:R-:W-:Y:S01]  /*1230*/  BSSY.RECONVERGENT B0, `(.L_x_22) ;  /* 0x000000b000007945 */ /* 0x000fe20003800200 */
[----:B------:R-:W-:Y:S01]  /*1240*/  DADD R34, -RZ, |R18| ;  /* 0x00000000ff227229 */ /* 0x000fe20000000512 */
[----:B------:R-:W-:-:S03]  /*1250*/  MOV R0, 0x12e0 ;  /* 0x000012e000007802 */ /* 0x000fc60000000f00 */
[----:B------:R-:W-:Y:S02]  /*1260*/  FSEL R4, R4, RZ, P0 ;  /* 0x000000ff04047208 */ /* 0x000fe40000000000 */
[----:B------:R-:W-:Y:S01]  /*1270*/  FSEL R5, R5, 1.875, P0 ;  /* 0x3ff0000005057808 */ /* 0x000fe20000000000 */
[----:B------:R-:W-:-:S03]  /*1280*/  DSETP.NEU.AND P0, PT, R18, RZ, PT ;  /* 0x000000ff1200722a */ /* 0x000fc60003f0d000 */
[----:B------:R-:W-:Y:S02]  /*1290*/  IMAD.MOV.U32 R6, RZ, RZ, R34 ;  /* 0x000000ffff067224 */ /* 0x000fe400078e0022 */
[----:B------:R-:W-:Y:S01]  /*12a0*/  DFMA R32, R2, R4, R32 ;  /* 0x000000040220722b */ /* 0x000fe20000000020 */
[----:B------:R-:W-:Y:S02]  /*12b0*/  IMAD.MOV.U32 R5, RZ, RZ, R35 ;  /* 0x000000ffff057224 */ /* 0x000fe400078e0023 */
[----:B------:R-:W-:-:S08]  /*12c0*/  IMAD.MOV.U32 R4, RZ, RZ, 0x40100000 ;  /* 0x40100000ff047424 */ /* 0x000fd000078e00ff */
[----:B------:R-:W-:Y:S05]  /*12d0*/  CALL.REL.NOINC `($_Z23distributor_probabilityddPdS_iS_i$__internal_accurate_pow) ;  /* 0x000002b000887944 */ /* 0x000fea0003c00000 */
[----:B------:R-:W-:Y:S05]  /*12e0*/  BSYNC.RECONVERGENT B0 ;  /* 0x0000000000007941 */ /* 0x000fea0003800200 */
.L_x_22:
        /* <DEDUP_REMOVED lines=15> */
[----:B------:R-:W-:Y:S02]  /*13e0*/  IMAD.MOV.U32 R4, RZ, RZ, 0x0 ;  /* 0x00000000ff047424 */ /* 0x000fe400078e00ff */
[----:B------:R-:W-:Y:S01]  /*13f0*/  IMAD.MOV.U32 R5, RZ, RZ, 0x7ff00000 ;  /* 0x7ff00000ff057424 */ /* 0x000fe200078e00ff */
[----:B------:R-:W-:Y:S06]  /*1400*/  BRA `(.L_x_24) ;  /* 0x0000000000047947 */ /* 0x000fec0003800000 */
.L_x_25:
[----:B------:R-:W-:-:S11]  /*1410*/  DADD R4, R18, 4 ;  /* 0x4010000012047429 */ /* 0x000fd60000000000 */
.L_x_24:
[----:B------:R-:W-:Y:S05]  /*1420*/  BSYNC.RECONVERGENT B0 ;  /* 0x0000000000007941 */ /* 0x000fea0003800200 */
.L_x_23:
[----:B------:R-:W-:Y:S02]  /*1430*/  DSETP.NEU.AND P0, PT, R18, 1, PT ;  /* 0x3ff000001200742a */ /* 0x000fe40003f0d000 */
[----:B------:R-:W-:-:S04]  /*1440*/  DADD R14, -R14, 1 ;  /* 0x3ff000000e0e7429 */ /* 0x000fc80000000100 */
[----:B------:R-:W-:Y:S02]  /*1450*/  FSEL R4, R4, RZ, P0 ;  /* 0x000000ff04047208 */ /* 0x000fe40000000000 */
[----:B------:R-:W-:-:S06]  /*1460*/  FSEL R5, R5, 1.875, P0 ;  /* 0x3ff0000005057808 */ /* 0x000fcc0000000000 */
[----:B------:R-:W-:-:S08]  /*1470*/  DFMA R32, R62, R4, R32 ;  /* 0x000000043e20722b */ /* 0x000fd00000000020 */
[----:B------:R-:W-:-:S08]  /*1480*/  DADD R32, -R32, 1 ;  /* 0x3ff0000020207429 */ /* 0x000fd00000000100 */
[----:B------:R-:W-:-:S08]  /*1490*/  DMUL R14, R32, R14 ;  /* 0x0000000e200e7228 */ /* 0x000fd00000000000 */
[----:B------:R-:W-:-:S14]  /*14a0*/  DSETP.GTU.AND P0, PT, R14, RZ, PT ;  /* 0x000000ff0e00722a */ /* 0x000fdc0003f0c000 */
[----:B------:R-:W-:Y:S05]  /*14b0*/  @!P0 BRA `(.L_x_26) ;  /* 0x00000008007c8947 */ /* 0x000fea0003800000 */
[----:B------:R-:W-:Y:S01]  /*14c0*/  DADD R4, -RZ, |R20| ;  /* 0x00000000ff047229 */ /* 0x000fe20000000514 */
[----:B------:R-:W-:Y:S01]  /*14d0*/  BSSY.RECONVERGENT B0, `(.L_x_27) ;  /* 0x0000009000007945 */ /* 0x000fe20003800200 */
[C---:B------:R-:W-:Y:S01]  /*14e0*/  DSETP.NEU.AND P0, PT, R20.reuse, 1, PT ;  /* 0x3ff000001400742a */ /* 0x040fe20003f0d000 */
[----:B------:R-:W-:Y:S01]  /*14f0*/  ISETP.GE.AND P4, PT, R21, RZ, PT ;  /* 0x000000ff1500720c */ /* 0x000fe20003f86270 */
[C---:B------:R-:W-:Y:S01]  /*1500*/  DSETP.NEU.AND P2, PT, |R20|.reuse, +INF , PT ;  /* 0x7ff000001400742a */ /* 0x040fe20003f4d200 */
[----:B------:R-:W-:Y:S01]  /*1510*/  MOV R0, 0x1560 ;  /* 0x0000156000007802 */ /* 0x000fe20000000f00 */
[----:B------:R-:W-:-:S04]  /*1520*/  DSETP.NEU.AND P3, PT, R20, RZ, PT ;  /* 0x000000ff1400722a */ /* 0x000fc80003f6d000 */
[----:B------:R-:W-:Y:S02]  /*1530*/  IMAD.MOV.U32 R6, RZ, RZ, R4 ;  /* 0x000000ffff067224 */ /* 0x000fe400078e0004 */
[----:B------:R-:W-:-:S08]  /*1540*/  IMAD.MOV.U32 R4, RZ, RZ, 0x3ff00000 ;  /* 0x3ff00000ff047424 */ /* 0x000fd000078e00ff */
[----:B------:R-:W-:Y:S05]  /*1550*/  CALL.REL.NOINC `($_Z23distributor_probabilityddPdS_iS_i$__internal_accurate_pow) ;  /* 0x000002ac00e87944 */ /* 0x000fea0003c00000 */
[----:B------:R-:W-:Y:S05]  /*1560*/  BSYNC.RECONVERGENT B0 ;  /* 0x0000000000007941 */ /* 0x000fea0003800200 */
.L_x_27:
[----:B------:R-:W-:Y:S01]  /*1570*/  DADD R32, R20, 1 ;  /* 0x3ff0000014207429 */ /* 0x000fe20000000000 */
[----:B------:R-:W-:Y:S01]  /*1580*/  IMAD.MOV.U32 R0, RZ, RZ, -0x100000 ;  /* 0xfff00000ff007424 */ /* 0x000fe200078e00ff */
[----:B------:R-:W-:Y:S01]  /*1590*/  DADD R14, -RZ, -R4 ;  /* 0x00000000ff0e7229 */ /* 0x000fe20000000904 */
[----:B------:R-:W-:Y:S03]  /*15a0*/  BSSY.RECONVERGENT B0, `(.L_x_28) ;  /* 0x0000012000007945 */ /* 0x000fe60003800200 */
[----:B------:R-:W-:-:S04]  /*15b0*/  SEL R0, R0, 0x7ff00000, !P4 ;  /* 0x7ff0000000007807 */ /* 0x000fc80006000000 */
[----:B------:R-:W-:Y:S02]  /*15c0*/  LOP3.LUT R32, R33, 0x7ff00000, RZ, 0xc0, !PT ;  /* 0x7ff0000021207812 */ /* 0x000fe400078ec0ff */
[----:B------:R-:W-:Y:S02]  /*15d0*/  FSEL R4, R14, R4, !P4 ;  /* 0x000000040e047208 */ /* 0x000fe40006000000 */
[----:B------:R-:W-:Y:S02]  /*15e0*/  FSEL R15, R15, R5, !P4 ;  /* 0x000000050f0f7208 */ /* 0x000fe40006000000 */
[----:B------:R-:W-:Y:S02]  /*15f0*/  ISETP.NE.AND P1, PT, R32, 0x7ff00000, PT ;  /* 0x7ff000002000780c */ /* 0x000fe40003f25270 */
[----:B------:R-:W-:Y:S01]  /*1600*/  FSEL R14, R4, RZ, P3 ;  /* 0x000000ff040e7208 */ /* 0x000fe20001800000 */
[----:B------:R-:W-:Y:S01]  /*1610*/  DADD R4, -RZ, |R20| ;  /* 0x00000000ff047229 */ /* 0x000fe20000000514 */
[----:B------:R-:W-:-:S02]  /*1620*/  FSEL R15, R21, R15, !P3 ;  /* 0x0000000f150f7208 */ /* 0x000fc40005800000 */
[----:B------:R-:W-:Y:S02]  /*1630*/  @!P2 FSEL R14, R14, RZ, P1 ;  /* 0x000000ff0e0ea208 */ /* 0x000fe40000800000 */
[----:B------:R-:W-:Y:S02]  /*1640*/  @!P2 FSEL R15, R0, R15, !P1 ;  /* 0x0000000f000fa208 */ /* 0x000fe40004800000 */
[----:B------:R-:W-:Y:S02]  /*1650*/  FSEL R14, R14, RZ, P0 ;  /* 0x000000ff0e0e7208 */ /* 0x000fe40000000000 */
[----:B------:R-:W-:Y:S01]  /*1660*/  FSEL R15, R15, 1.875, P0 ;  /* 0x3ff000000f0f7808 */ /* 0x000fe20000000000 */
[----:B------:R-:W-:Y:S01]  /*1670*/  IMAD.MOV.U32 R6, RZ, RZ, R4 ;  /* 0x000000ffff067224 */ /* 0x000fe200078e0004 */
[----:B------:R-:W-:Y:S02]  /*1680*/  MOV R4, 0x40000000 ;  /* 0x4000000000047802 */ /* 0x000fe40000000f00 */
[----:B------:R-:W-:-:S02]  /*1690*/  MOV R0, 0x16c0 ;  /* 0x000016c000007802 */ /* 0x000fc40000000f00 */
[----:B------:R-:W-:-:S11]  /*16a0*/  DFMA R14, R8, R14, RZ ;  /* 0x0000000e080e722b */ /* 0x000fd600000000ff */
[----:B------:R-:W-:Y:S05]  /*16b0*/  CALL.REL.NOINC `($_Z23distributor_probabilityddPdS_iS_i$__internal_accurate_pow) ;  /* 0x000002ac00907944 */ /* 0x000fea0003c00000 */
[----:B------:R-:W-:Y:S05]  /*16c0*/  BSYNC.RECONVERGENT B0 ;  /* 0x0000000000007941 */ /* 0x000fea0003800200 */
.L_x_28:
[----:B------:R-:W-:Y:S01]  /*16d0*/  DADD R32, R20, 2 ;  /* 0x4000000014207429 */ /* 0x000fe20000000000 */
[----:B------:R-:W-:Y:S01]  /*16e0*/  FSEL R4, R4, RZ, P3 ;  /* 0x000000ff04047208 */ /* 0x000fe20001800000 */
[----:B------:R-:W-:Y:S01]  /*16f0*/  BSSY.RECONVERGENT B0, `(.L_x_29) ;  /* 0x000000f000007945 */ /* 0x000fe20003800200 */
[----:B------:R-:W-:Y:S02]  /*1700*/  FSEL R5, R5, RZ, P3 ;  /* 0x000000ff05057208 */ /* 0x000fe40001800000 */
[----:B------:R-:W-:-:S05]  /*1710*/  MOV R0, 0x17e0 ;  /* 0x000017e000007802 */ /* 0x000fca0000000f00 */
[----:B------:R-:W-:-:S04]  /*1720*/  LOP3.LUT R32, R33, 0x7ff00000, RZ, 0xc0, !PT ;  /* 0x7ff0000021207812 */ /* 0x000fc800078ec0ff */
[----:B------:R-:W-:Y:S01]  /*1730*/  ISETP.NE.AND P1, PT, R32, 0x7ff00000, PT ;  /* 0x7ff000002000780c */ /* 0x000fe20003f25270 */
[----:B------:R-:W-:-:S03]  /*1740*/  DADD R32, -RZ, |R20| ;  /* 0x00000000ff207229 */ /* 0x000fc60000000514 */
[----:B------:R-:W-:Y:S02]  /*1750*/  @!P2 FSEL R4, R4, RZ, P1 ;  /* 0x000000ff0404a208 */ /* 0x000fe40000800000 */
[----:B------:R-:W-:Y:S02]  /*1760*/  @!P2 FSEL R5, R5, +QNAN , P1 ;  /* 0x7ff000000505a808 */ /* 0x000fe40000800000 */
[----:B------:R-:W-:Y:S02]  /*1770*/  FSEL R4, R4, RZ, P0 ;  /* 0x000000ff04047208 */ /* 0x000fe40000000000 */
[----:B------:R-:W-:Y:S01]  /*1780*/  FSEL R5, R5, 1.875, P0 ;  /* 0x3ff0000005057808 */ /* 0x000fe20000000000 */
[----:B------:R-:W-:-:S05]  /*1790*/  IMAD.MOV.U32 R6, RZ, RZ, R32 ;  /* 0x000000ffff067224 */ /* 0x000fca00078e0020 */
[----:B------:R-:W-:Y:S01]  /*17a0*/  DFMA R14, R58, R4, R14 ;  /* 0x000000043a0e722b */ /* 0x000fe2000000000e */
[----:B------:R-:W-:Y:S02]  /*17b0*/  IMAD.MOV.U32 R5, RZ, RZ, R33 ;  /* 0x000000ffff057224 */ /* 0x000fe400078e0021 */
[----:B------:R-:W-:-:S08]  /*17c0*/  IMAD.MOV.U32 R4, RZ, RZ, 0x40080000 ;  /* 0x40080000ff047424 */ /* 0x000fd000078e00ff */
[----:B------:R-:W-:Y:S05]  /*17d0*/  CALL.REL.NOINC `($_Z23distributor_probabilityddPdS_iS_i$__internal_accurate_pow) ;  /* 0x000002ac00487944 */ /* 0x000fea0003c00000 */
[----:B------:R-:W-:Y:S05]  /*17e0*/  BSYNC.RECONVERGENT B0 ;  /* 0x0000000000007941 */ /* 0x000fea0003800200 */
.L_x_29:
        /* <DEDUP_REMOVED lines=9> */
[----:B------:R-:W-:Y:S02]  /*1880*/  ISETP.NE.AND P1, PT, R38, 0x7ff00000, PT ;  /* 0x7ff000002600780c */ /* 0x000fe40003f25270 */
[----:B------:R-:W-:Y:S02]  /*1890*/  FSEL R4, R4, RZ, P3 ;  /* 0x000000ff04047208 */ /* 0x000fe40001800000 */
[----:B------:R-:W-:-:S02]  /*18a0*/  FSEL R5, R21, R5, !P3 ;  /* 0x0000000515057208 */ /* 0x000fc40005800000 */
[----:B------:R-:W-:Y:S02]  /*18b0*/  @!P2 FSEL R4, R4, RZ, P1 ;  /* 0x000000ff0404a208 */ /* 0x000fe40000800000 */
[----:B------:R-:W-:Y:S01]  /*18c0*/  @!P2 FSEL R5, R0, R5, !P1 ;  /* 0x000000050005a208 */ /* 0x000fe20004800000 */
[----:B------:R-:W-:Y:S01]  /*18d0*/  IMAD.MOV.U32 R6, RZ, RZ, R32 ;  /* 0x000000ffff067224 */ /* 0x000fe200078e0020 */
        /* <DEDUP_REMOVED lines=8> */
.L_x_30:
[----:B------:R-:W-:Y:S01]  /*1960*/  DADD R20, R20, 4 ;  /* 0x4010000014147429 */ /* 0x000fe20000000000 */
[----:B------:R-:W-:Y:S01]  /*1970*/  ISETP.NE.AND P5, PT, R60, 0x7ff00000, PT ;  /* 0x7ff000003c00780c */ /* 0x000fe20003fa5270 */
[----:B------:R-:W-:Y:S01]  /*1980*/  BSSY.RECONVERGENT B0, `(.L_x_31) ;  /* 0x0000011000007945 */ /* 0x000fe20003800200 */
[----:B------:R-:W-:Y:S01]  /*1990*/  FSEL R4, R4, RZ, P3 ;  /* 0x000000ff04047208 */ /* 0x000fe20001800000 */
[----:B------:R-:W-:Y:S01]  /*19a0*/  DSETP.NEU.AND P1, PT, R18, 1, PT ;  /* 0x3ff000001200742a */ /* 0x000fe20003f2d000 */
[----:B------:R-:W-:-:S05]  /*19b0*/  FSEL R5, R5, RZ, P3 ;  /* 0x000000ff05057208 */ /* 0x000fca0001800000 */
[----:B------:R-:W-:-:S04]  /*19c0*/  LOP3.LUT R20, R21, 0x7ff00000, RZ, 0xc0, !PT ;  /* 0x7ff0000015147812 */ /* 0x000fc800078ec0ff */
[----:B------:R-:W-:-:S04]  /*19d0*/  ISETP.NE.AND P4, PT, R20, 0x7ff00000, PT ;  /* 0x7ff000001400780c */ /* 0x000fc80003f85270 */
[----:B------:R-:W-:Y:S02]  /*19e0*/  @!P2 FSEL R4, R4, RZ, P4 ;  /* 0x000000ff0404a208 */ /* 0x000fe40002000000 */
[----:B------:R-:W-:Y:S01]  /*19f0*/  @!P2 FSEL R5, R5, +QNAN , P4 ;  /* 0x7ff000000505a808 */ /* 0x000fe20002000000 */
[----:B------:R-:W-:Y:S06]  /*1a00*/  @P5 BRA `(.L_x_32) ;  /* 0x0000000000205947 */ /* 0x000fec0003800000 */
[----:B------:R-:W-:-:S14]  /*1a10*/  DSETP.NAN.AND P2, PT, R18, R18, PT ;  /* 0x000000121200722a */ /* 0x000fdc0003f48000 */
[----:B------:R-:W-:Y:S01]  /*1a20*/  @P2 DADD R26, R18, 1 ;  /* 0x3ff00000121a2429 */ /* 0x000fe20000000000 */
[----:B------:R-:W-:Y:S10]  /*1a30*/  @P2 BRA `(.L_x_32) ;  /* 0x0000000000142947 */ /* 0x000ff40003800000 */
[----:B------:R-:W-:-:S14]  /*1a40*/  DSETP.NEU.AND P2, PT, |R18|, +INF , PT ;  /* 0x7ff000001200742a */ /* 0x000fdc0003f4d200 */
[----:B------:R-:W-:Y:S01]  /*1a50*/  @!P2 IMAD.MOV.U32 R0, RZ, RZ, -0x100000 ;  /* 0xfff00000ff00a424 */ /* 0x000fe200078e00ff */
[----:B------:R-:W-:Y:S01]  /*1a60*/  @!P2 ISETP.GE.AND P3, PT, R19, RZ, PT ;  /* 0x000000ff1300a20c */ /* 0x000fe20003f66270 */
[----:B------:R-:W-:-:S03]  /*1a70*/  @!P2 IMAD.MOV.U32 R26, RZ, RZ, RZ ;  /* 0x000000ffff1aa224 */ /* 0x000fc600078e00ff */
[----:B------:R-:W-:-:S09]  /*1a80*/  @!P2 SEL R27, R0, 0x7ff00000, !P3 ;  /* 0x7ff00000001ba807 */ /* 0x000fd20005800000 */
.L_x_32:
[----:B------:R-:W-:Y:S05]  /*1a90*/  BSYNC.RECONVERGENT B0 ;  /* 0x0000000000007941 */ /* 0x000fea0003800200 */
.L_x_31:
[----:B------:R-:W-:Y:S01]  /*1aa0*/  FSEL R4, R4, RZ, P0 ;  /* 0x000000ff04047208 */ /* 0x000fe20000000000 */
[----:B------:R-:W-:Y:S01]  /*1ab0*/  BSSY.RECONVERGENT B0, `(.L_x_33) ;  /* 0x0000010000007945 */ /* 0x000fe20003800200 */
[----:B------:R-:W-:Y:S02]  /*1ac0*/  FSEL R5, R5, 1.875, P0 ;  /* 0x3ff0000005057808 */ /* 0x000fe40000000000 */
[----:B------:R-:W-:Y:S02]  /*1ad0*/  ISETP.NE.AND P0, PT, R7, 0x7ff00000, PT ;  /* 0x7ff000000700780c */ /* 0x000fe40003f05270 */
[----:B------:R-:W-:Y:S02]  /*1ae0*/  FSEL R20, R26, RZ, P1 ;  /* 0x000000ff1a147208 */ /* 0x000fe40000800000 */
[----:B------:R-:W-:Y:S01]  /*1af0*/  FSEL R21, R27, 1.875, P1 ;  /* 0x3ff000001b157808 */ /* 0x000fe20000800000 */
[----:B------:R-:W-:-:S05]  /*1b00*/  DFMA R14, R62, R4, R14 ;  /* 0x000000043e0e722b */ /* 0x000fca000000000e */
[----:B------:R-:W-:-:S03]  /*1b10*/  DFMA R20, R8, R20, RZ ;  /* 0x000000140814722b */ /* 0x000fc600000000ff */
[----:B------:R-:W-:Y:S08]  /*1b20*/  @P0 BRA `(.L_x_34) ;  /* 0x0000000000200947 */ /* 0x000ff00003800000 */
[----:B------:R-:W-:-:S14]  /*1b30*/  DSETP.NAN.AND P0, PT, R18, R18, PT ;  /* 0x000000121200722a */ /* 0x000fdc0003f08000 */
[----:B------:R-:W-:Y:S05]  /*1b40*/  @P0 BRA `(.L_x_35) ;  /* 0x0000000000140947 */ /* 0x000fea0003800000 */
[----:B------:R-:W-:-:S14]  /*1b50*/  DSETP.NEU.AND P0, PT, |R18|, +INF , PT ;  /* 0x7ff000001200742a */ /* 0x000fdc0003f0d200 */
[----:B------:R-:W-:Y:S05]  /*1b60*/  @P0 BRA `(.L_x_34) ;  /* 0x0000000000100947 */ /* 0x000fea0003800000 */
[----:B------:R-:W-:Y:S02]  /*1b70*/  IMAD.MOV.U32 R28, RZ, RZ, 0x0 ;  /* 0x00000000ff1c7424 */ /* 0x000fe400078e00ff */
[----:B------:R-:W-:Y:S01]  /*1b80*/  IMAD.MOV.U32 R29, RZ, RZ, 0x7ff00000 ;  /* 0x7ff00000ff1d7424 */ /* 0x000fe200078e00ff */
[----:B------:R-:W-:Y:S06]  /*1b90*/  BRA `(.L_x_34) ;  /* 0x0000000000047947 */ /* 0x000fec0003800000 */
.L_x_35:
[----:B------:R-:W-:-:S11]  /*1ba0*/  DADD R28, R18, 2 ;  /* 0x40000000121c7429 */ /* 0x000fd60000000000 */
.L_x_34:
[----:B------:R-:W-:Y:S05]  /*1bb0*/  BSYNC.RECONVERGENT B0 ;  /* 0x0000000000007941 */ /* 0x000fea0003800200 */
.L_x_33:
[----:B------:R-:W-:Y:S01]  /*1bc0*/  ISETP.NE.AND P0, PT, R61, 0x7ff00000, PT ;  /* 0x7ff000003d00780c */ /* 0x000fe20003f05270 */
[----:B------:R-:W-:Y:S01]  /*1bd0*/  BSSY.RECONVERGENT B0, `(.L_x_36) ;  /* 0x000000f000007945 */ /* 0x000fe20003800200 */
[----:B------:R-:W-:Y:S02]  /*1be0*/  FSEL R4, R28, RZ, P1 ;  /* 0x000000ff1c047208 */ /* 0x000fe40000800000 */
[----:B------:R-:W-:-:S06]  /*1bf0*/  FSEL R5, R29, 1.875, P1 ;  /* 0x3ff000001d057808 */ /* 0x000fcc0000800000 */
[----:B------:R-:W-:-:S03]  /*1c00*/  DFMA R20, R58, R4, R20 ;  /* 0x000000043a14722b */ /* 0x000fc60000000014 */
[----:B------:R-:W-:Y:S08]  /*1c10*/  @P0 BRA `(.L_x_37) ;  /* 0x0000000000280947 */ /* 0x000ff00003800000 */
[----:B------:R-:W-:-:S14]  /*1c20*/  DSETP.NAN.AND P0, PT, R18, R18, PT ;  /* 0x000000121200722a */ /* 0x000fdc0003f08000 */
[----:B------:R-:W-:Y:S05]  /*1c30*/  @P0 BRA `(.L_x_38) ;  /* 0x00000000001c0947 */ /* 0x000fea0003800000 */
[----:B------:R-:W-:-:S14]  /*1c40*/  DSETP.NEU.AND P0, PT, |R18|, +INF , PT ;  /* 0x7ff000001200742a */ /* 0x000fdc0003f0d200 */
[----:B------:R-:W-:Y:S05]  /*1c50*/  @P0 BRA `(.L_x_37) ;  /* 0x0000000000180947 */ /* 0x000fea0003800000 */
[----:B------:R-:W-:Y:S01]  /*1c60*/  IMAD.MOV.U32 R30, RZ, RZ, -0x100000 ;  /* 0xfff00000ff1e7424 */ /* 0x000fe200078e00ff */
[----:B------:R-:W-:-:S04]  /*1c70*/  ISETP.GE.AND P0, PT, R19, RZ, PT ;  /* 0x000000ff1300720c */ /* 0x000fc80003f06270 */
[----:B------:R-:W-:Y:S01]  /*1c80*/  SEL R31, R30, 0x7ff00000, !P0 ;  /* 0x7ff000001e1f7807 */ /* 0x000fe20004000000 */
[----:B------:R-:W-:Y:S01]  /*1c90*/  IMAD.MOV.U32 R30, RZ, RZ, RZ ;  /* 0x000000ffff1e7224 */ /* 0x000fe200078e00ff */
[----:B------:R-:W-:Y:S07]  /*1ca0*/  BRA `(.L_x_37) ;  /* 0x0000000000047947 */ /* 0x000fee0003800000 */
.L_x_38:
[----:B------:R-:W-:-:S11]  /*1cb0*/  DADD R30, R18, 3 ;  /* 0x40080000121e7429 */ /* 0x000fd60000000000 */
.L_x_37:
[----:B------:R-:W-:Y:S05]  /*1cc0*/  BSYNC.RECONVERGENT B0 ;  /* 0x0000000000007941 */ /* 0x000fea0003800200 */
.L_x_36:
        /* <DEDUP_REMOVED lines=13> */
.L_x_41:
[----:B------:R-:W-:-:S11]  /*1da0*/  DADD R34, R18, 4 ;  /* 0x4010000012227429 */ /* 0x000fd60000000000 */
.L_x_40:
[----:B------:R-:W-:Y:S05]  /*1db0*/  BSYNC.RECONVERGENT B0 ;  /* 0x0000000000007941 */ /* 0x000fea0003800200 */
.L_x_39:
[----:B------:R-:W-:Y:S02]  /*1dc0*/  FSEL R4, R34, RZ, P1 ;  /* 0x000000ff22047208 */ /* 0x000fe40000800000 */
[----:B------:R-:W-:Y:S02]  /*1dd0*/  CS2R R26, SRZ ;  /* 0x00000000001a7805 */ /* 0x000fe4000001ff00 */
[----:B------:R-:W-:-:S06]  /*1de0*/  FSEL R5, R35, 1.875, P1 ;  /* 0x3ff0000023057808 */ /* 0x000fcc0000800000 */
[----:B------:R-:W-:-:S08]  /*1df0*/  DFMA R4, R62, R4, R20 ;  /* 0x000000043e04722b */ /* 0x000fd00000000014 */
[----:B------:R-:W-:-:S14]  /*1e00*/  DSETP.GT.AND P0, PT, R14, R4, PT ;  /* 0x000000040e00722a */ /* 0x000fdc0003f04000 */
[----:B------:R-:W-:Y:S05]  /*1e10*/  @P0 BRA `(.L_x_42) ;  /* 0x0000029800900947 */ /* 0x000fea0003800000 */
[----:B------:R-:W-:Y:S01]  /*1e20*/  DSETP.GEU.AND P0, PT, R18, 500, PT ;  /* 0x407f40001200742a */ /* 0x000fe20003f0e000 */
[----:B------:R-:W-:Y:S01]  /*1e30*/  IMAD.MOV.U32 R20, RZ, RZ, R18 ;  /* 0x000000ffff147224 */ /* 0x000fe200078e0012 */
[----:B------:R-:W-:Y:S01]  /*1e40*/  CS2R R22, SRZ ;  /* 0x0000000000167805 */ /* 0x000fe2000001ff00 */
[----:B------:R-:W-:Y:S02]  /*1e50*/  IMAD.MOV.U32 R21, RZ, RZ, R19 ;  /* 0x000000ffff157224 */ /* 0x000fe400078e0013 */
[----:B------:R-:W-:Y:S02]  /*1e60*/  IMAD.MOV.U32 R56, RZ, RZ, 0x0 ;  /* 0x00000000ff387424 */ /* 0x000fe400078e00ff */
[----:B------:R-:W-:-:S07]  /*1e70*/  IMAD.MOV.U32 R57, RZ, RZ, -0x40100000 ;  /* 0xbff00000ff397424 */ /* 0x000fce00078e00ff */
[----:B------:R-:W-:Y:S05]  /*1e80*/  @!P0 BRA `(.L_x_43) ;  /* 0xffffffe400588947 */ /* 0x000fea000383ffff */
[----:B------:R-:W-:Y:S01]  /*1e90*/  CS2R R26, SRZ ;  /* 0x00000000001a7805 */ /* 0x000fe2000001ff00 */
[----:B------:R-:W-:Y:S06]  /*1ea0*/  BRA `(.L_x_42) ;  /* 0x00000298006c7947 */ /* 0x000fec0003800000 */
.L_x_26:
[----:B------:R-:W-:Y:S01]  /*1eb0*/  DADD R28, RZ, R8 ;  /* 0x00000000ff1c7229 */ /* 0x000fe20000000008 */
[----:B------:R-:W-:Y:S10]  /*1ec0*/  BSSY.RECONVERGENT B0, `(.L_x_44) ;  /* 0x00000d6000007945 */ /* 0x000ff40003800200 */
.L_x_71:
[----:B------:R-:W-:Y:S01]  /*1ed0*/  DADD R4, -RZ, |R18| ;  /* 0x00000000ff047229 */ /* 0x000fe20000000512 */
[----:B------:R-:W-:Y:S01]  /*1ee0*/  BSSY.RECONVERGENT B1, `(.L_x_45) ;  /* 0x0000007000017945 */ /* 0x000fe20003800200 */
[----:B------:R-:W-:Y:S01]  /*1ef0*/  DSETP.NEU.AND P0, PT, R18, RZ, PT ;  /* 0x000000ff1200722a */ /* 0x000fe20003f0d000 */
[----:B------:R-:W-:Y:S02]  /*1f00*/  ISETP.GE.AND P2, PT, R19, RZ, PT ;  /* 0x000000ff1300720c */ /* 0x000fe40003f46270 */
[----:B------:R-:W-:-:S05]  /*1f10*/  MOV R0, 0x1f50 ;  /* 0x00001f5000007802 */ /* 0x000fca0000000f00 */
[----:B------:R-:W-:Y:S02]  /*1f20*/  IMAD.MOV.U32 R6, RZ, RZ, R4 ;  /* 0x000000ffff067224 */ /* 0x000fe400078e0004 */
[----:B------:R-:W-:-:S07]  /*1f30*/  IMAD.MOV.U32 R4, RZ, RZ, 0x3ff00000 ;  /* 0x3ff00000ff047424 */ /* 0x000fce00078e00ff */
[----:B------:R-:W-:Y:S05]  /*1f40*/  CALL.REL.NOINC `($_Z23distributor_probabilityddPdS_iS_i$__internal_accurate_pow) ;  /* 0x000002a4006c7944 */ /* 0x000fea0003c00000 */
[----:B------:R-:W-:Y:S05]  /*1f50*/  BSYNC.RECONVERGENT B1 ;  /* 0x0000000000017941 */ /* 0x000fea0003800200 */
.L_x_45:
        /* <DEDUP_REMOVED lines=20> */
[----:B------:R-:W-:Y:S01]  /*20a0*/  @!P0 ISETP.GE.AND P1, PT, R19, RZ, PT ;  /* 0x000000ff1300820c */ /* 0x000fe20003f26270 */
[----:B------:R-:W-:Y:S01]  /*20b0*/  @!P0 IMAD.MOV.U32 R4, RZ, RZ, RZ ;  /* 0x000000ffff048224 */ /* 0x000fe200078e00ff */
[----:B------:R-:W-:-:S04]  /*20c0*/  @!P0 MOV R0, 0xfff00000 ;  /* 0xfff0000000008802 */ /* 0x000fc80000000f00 */
[----:B------:R-:W-:-:S07]  /*20d0*/  @!P0 SEL R5, R0, 0x7ff00000, !P1 ;  /* 0x7ff0000000058807 */ /* 0x000fce0004800000 */
.L_x_47:
[----:B------:R-:W-:Y:S05]  /*20e0*/  BSYNC.RECONVERGENT B1 ;  /* 0x0000000000017941 */ /* 0x000fea0003800200 */
.L_x_46:
[----:B------:R-:W-:Y:S01]  /*20f0*/  FSEL R26, R4, RZ, P2 ;  /* 0x000000ff041a7208 */ /* 0x000fe20001000000 */
[----:B------:R-:W-:Y:S01]  /*2100*/  DSETP.NEU.AND P0, PT, R18, RZ, PT ;  /* 0x000000ff1200722a */ /* 0x000fe20003f0d000 */
[----:B------:R-:W-:Y:S01]  /*2110*/  FSEL R27, R5, 1.875, P2 ;  /* 0x3ff00000051b7808 */ /* 0x000fe20001000000 */
[----:B------:R-:W-:Y:S01]  /*2120*/  BSSY.RECONVERGENT B1, `(.L_x_48) ;  /* 0x0000007000017945 */ /* 0x000fe20003800200 */
[----:B------:R-:W-:Y:S01]  /*2130*/  IMAD.MOV.U32 R6, RZ, RZ, R14 ;  /* 0x000000ffff067224 */ /* 0x000fe200078e000e */
[----:B------:R-:W-:Y:S01]  /*2140*/  MOV R0, 0x2190 ;  /* 0x0000219000007802 */ /* 0x000fe20000000f00 */
[----:B------:R-:W-:Y:S02]  /*2150*/  IMAD.MOV.U32 R5, RZ, RZ, R15 ;  /* 0x000000ffff057224 */ /* 0x000fe400078e000f */
[----:B------:R-:W-:Y:S01]  /*2160*/  DFMA R26, R8, R26, RZ ;  /* 0x0000001a081a722b */ /* 0x000fe200000000ff */
[----:B------:R-:W-:-:S10]  /*2170*/  IMAD.MOV.U32 R4, RZ, RZ, 0x40000000 ;  /* 0x40000000ff047424 */ /* 0x000fd400078e00ff */
[----:B------:R-:W-:Y:S05]  /*2180*/  CALL.REL.NOINC `($_Z23distributor_probabilityddPdS_iS_i$__internal_accurate_pow) ;  /* 0x000002a000dc7944 */ /* 0x000fea0003c00000 */
[----:B------:R-:W-:Y:S05]  /*2190*/  BSYNC.RECONVERGENT B1 ;  /* 0x0000000000017941 */ /* 0x000fea0003800200 */
.L_x_48:
        /* <DEDUP_REMOVED lines=18> */
.L_x_51:
[----:B------:R-:W-:-:S11]  /*22c0*/  DADD R4, R18, 2 ;  /* 0x4000000012047429 */ /* 0x000fd60000000000 */
.L_x_50:
[----:B------:R-:W-:Y:S05]  /*22d0*/  BSYNC.RECONVERGENT B1 ;  /* 0x0000000000017941 */ /* 0x000fea0003800200 */
.L_x_49:
        /* <DEDUP_REMOVED lines=14> */
.L_x_52:
        /* <DEDUP_REMOVED lines=23> */
.L_x_55:
[----:B------:R-:W-:-:S11]  /*2530*/  DADD R4, R18, 3 ;  /* 0x4008000012047429 */ /* 0x000fd60000000000 */
.L_x_54:
[----:B------:R-:W-:Y:S05]  /*2540*/  BSYNC.RECONVERGENT B1 ;  /* 0x0000000000017941 */ /* 0x000fea0003800200 */
.L_x_53:
        /* <DEDUP_REMOVED lines=9> */
[----:B------:R-:W-:Y:S01]  /*25e0*/  IMAD.MOV.U32 R5, RZ, RZ, R33 ;  /* 0x000000ffff057224 */ /* 0x000fe200078e0021 */
[----:B------:R-:W-:-:S09]  /*25f0*/  MOV R4, 0x40100000 ;  /* 0x4010000000047802 */ /* 0x000fd20000000f00 */
[----:B------:R-:W-:Y:S05]  /*2600*/  CALL.REL.NOINC `($_Z23distributor_probabilityddPdS_iS_i$__internal_accurate_pow) ;  /* 0x0000029c00bc7944 */ /* 0x000fea0003c00000 */
[----:B------:R-:W-:Y:S05]  /*2610*/  BSYNC.RECONVERGENT B1 ;  /* 0x0000000000017941 */ /* 0x000fea0003800200 */
.L_x_56:
[----:B------:R-:W-:Y:S01]  /*2620*/  DADD R32, R18, 4 ;  /* 0x4010000012207429 */ /* 0x000fe20000000000 */
[----:B------:R-:W-:Y:S01]  /*2630*/  BSSY.RECONVERGENT B1, `(.L_x_57) ;  /* 0x000000e000017945 */ /* 0x000fe20003800200 */
[----:B------:R-:W-:Y:S02]  /*2640*/  FSEL R4, R4, RZ, P0 ;  /* 0x000000ff04047208 */ /* 0x000fe40000000000 */
[----:B------:R-:W-:-:S06]  /*2650*/  FSEL R5, R5, RZ, P0 ;  /* 0x000000ff05057208 */ /* 0x000fcc0000000000 */
[----:B------:R-:W-:-:S04]  /*2660*/  LOP3.LUT R32, R33, 0x7ff00000, RZ, 0xc0, !PT ;  /* 0x7ff0000021207812 */ /* 0x000fc800078ec0ff */
[----:B------:R-:W-:-:S13]  /*2670*/  ISETP.NE.AND P1, PT, R32, 0x7ff00000, PT ;  /* 0x7ff000002000780c */ /* 0x000fda0003f25270 */
[----:B------:R-:W-:Y:S05]  /*2680*/  @P1 BRA `(.L_x_58) ;  /* 0x0000000000201947 */ /* 0x000fea0003800000 */
[----:B------:R-:W-:-:S14]  /*2690*/  DSETP.NAN.AND P0, PT, R18, R18, PT ;  /* 0x000000121200722a */ /* 0x000fdc0003f08000 */
[----:B------:R-:W-:Y:S05]  /*26a0*/  @P0 BRA `(.L_x_59) ;  /* 0x0000000000140947 */ /* 0x000fea0003800000 */
[----:B------:R-:W-:-:S14]  /*26b0*/  DSETP.NEU.AND P0, PT, |R18|, +INF , PT ;  /* 0x7ff000001200742a */ /* 0x000fdc0003f0d200 */
[----:B------:R-:W-:Y:S05]  /*26c0*/  @P0 BRA `(.L_x_58) ;  /* 0x0000000000100947 */ /* 0x000fea0003800000 */
[----:B------:R-:W-:Y:S02]  /*26d0*/  IMAD.MOV.U32 R4, RZ, RZ, 0x0 ;  /* 0x00000000ff047424 */ /* 0x000fe400078e00ff */
[----:B------:R-:W-:Y:S01]  /*26e0*/  IMAD.MOV.U32 R5, RZ, RZ, 0x7ff00000 ;  /* 0x7ff00000ff057424 */ /* 0x000fe200078e00ff */
[----:B------:R-:W-:Y:S06]  /*26f0*/  BRA `(.L_x_58) ;  /* 0x0000000000047947 */ /* 0x000fec0003800000 */
.L_x_59:
[----:B------:R-:W-:-:S11]  /*2700*/  DADD R4, R18, 4 ;  /* 0x4010000012047429 */ /* 0x000fd60000000000 */
.L_x_58:
[----:B------:R-:W-:Y:S05]  /*2710*/  BSYNC.RECONVERGENT B1 ;  /* 0x0000000000017941 */ /* 0x000fea0003800200 */
.L_x_57:
[----:B------:R-:W-:Y:S01]  /*2720*/  ISETP.NE.AND P1, PT, R7, 0x7ff00000, PT ;  /* 0x7ff000000700780c */ /* 0x000fe20003f25270 */
[----:B------:R-:W-:Y:S01]  /*2730*/  DSETP.NEU.AND P0, PT, R18, 1, PT ;  /* 0x3ff000001200742a */ /* 0x000fe20003f0d000 */
[----:B------:R-:W-:Y:S05]  /*2740*/  BSSY.RECONVERGENT B1, `(.L_x_60) ;  /* 0x000000f000017945 */ /* 0x000fea0003800200 */
[----:B------:R-:W-:Y:S02]  /*2750*/  FSEL R4, R4, RZ, P0 ;  /* 0x000000ff04047208 */ /* 0x000fe40000000000 */
[----:B------:R-:W-:-:S06]  /*2760*/  FSEL R5, R5, 1.875, P0 ;  /* 0x3ff0000005057808 */ /* 0x000fcc0000000000 */
[----:B------:R-:W-:Y:S01]  /*2770*/  DFMA R26, R62, R4, R26 ;  /* 0x000000043e1a722b */ /* 0x000fe2000000001a */
[----:B------:R-:W-:Y:S10]  /*2780*/  @P1 BRA `(.L_x_61) ;  /* 0x0000000000281947 */ /* 0x000ff40003800000 */
        /* <DEDUP_REMOVED lines=9> */
.L_x_62:
[----:B------:R-:W-:-:S11]  /*2820*/  DADD R24, R18, 1 ;  /* 0x3ff0000012187429 */ /* 0x000fd60000000000 */
.L_x_61:
[----:B------:R-:W-:Y:S05]  /*2830*/  BSYNC.RECONVERGENT B1 ;  /* 0x0000000000017941 */ /* 0x000fea0003800200 */
.L_x_60:
        /* <DEDUP_REMOVED lines=13> */
.L_x_65:
[----:B------:R-:W-:-:S11]  /*2910*/  DADD R20, R18, 2 ;  /* 0x4000000012147429 */ /* 0x000fd60000000000 */
.L_x_64:
[----:B------:R-:W-:Y:S05]  /*2920*/  BSYNC.RECONVERGENT B1 ;  /* 0x0000000000017941 */ /* 0x000fea0003800200 */
.L_x_63:
        /* <DEDUP_REMOVED lines=15> */
.L_x_68:
[----:B------:R-:W-:-:S11]  /*2a20*/  DADD R14, R18, 3 ;  /* 0x40080000120e7429 */ /* 0x000fd60000000000 */
.L_x_67:
[----:B------:R-:W-:Y:S05]  /*2a30*/  BSYNC.RECONVERGENT B1 ;  /* 0x0000000000017941 */ /* 0x000fea0003800200 */
.L_x_66:
[----:B------:R-:W-:Y:S01]  /*2a40*/  FSEL R4, R14, RZ, P0 ;  /* 0x000000ff0e047208 */ /* 0x000fe20000000000 */
[----:B------:R-:W-:Y:S01]  /*2a50*/  DADD R100, R26, -1 ;  /* 0xbff000001a647429 */ /* 0x000fe20000000000 */
[----:B------:R-:W-:Y:S01]  /*2a60*/  FSEL R5, R15, 1.875, P0 ;  /* 0x3ff000000f057808 */ /* 0x000fe20000000000 */
[----:B------:R-:W-:Y:S05]  /*2a70*/  BSSY.RECONVERGENT B1, `(.L_x_69) ;  /* 0x0000012000017945 */ /* 0x000fea0003800200 */
[----:B------:R-:W-:Y:S01]  /*2a80*/  DFMA R40, R10, R4, R6 ;  /* 0x000000040a28722b */ /* 0x000fe20000000006 */
[----:B------:R-:W-:Y:S02]  /*2a90*/  IMAD.MOV.U32 R4, RZ, RZ, 0x1 ;  /* 0x00000001ff047424 */ /* 0x000fe400078e00ff */
[----:B------:R-:W-:-:S03]  /*2aa0*/  FSETP.GEU.AND P1, PT, |R101|, 6.5827683646048100446e-37, PT ;  /* 0x036000006500780b */ /* 0x000fc60003f2e200 */
[----:B------:R-:W0:Y:S02]  /*2ab0*/  MUFU.RCP64H R5, R41 ;  /* 0x0000002900057308 */ /* 0x000e240000001800 */
[----:B0-----:R-:W-:-:S08]  /*2ac0*/  DFMA R6, -R40, R4, 1 ;  /* 0x3ff000002806742b */ /* 0x001fd00000000104 */
[----:B------:R-:W-:-:S08]  /*2ad0*/  DFMA R6, R6, R6, R6 ;  /* 0x000000060606722b */ /* 0x000fd00000000006 */
[----:B------:R-:W-:-:S08]  /*2ae0*/  DFMA R6, R4, R6, R4 ;  /* 0x000000060406722b */ /* 0x000fd00000000004 */
[----:B------:R-:W-:-:S08]  /*2af0*/  DFMA R4, -R40, R6, 1 ;  /* 0x3ff000002804742b */ /* 0x000fd00000000106 */
[----:B------:R-:W-:-:S08]  /*2b00*/  DFMA R4, R6, R4, R6 ;  /* 0x000000040604722b */ /* 0x000fd00000000006 */
[----:B------:R-:W-:-:S08]  /*2b10*/  DMUL R46, R100, R4 ;  /* 0x00000004642e7228 */ /* 0x000fd00000000000 */
[----:B------:R-:W-:-:S08]  /*2b20*/  DFMA R6, -R40, R46, R100 ;  /* 0x0000002e2806722b */ /* 0x000fd00000000164 */
[----:B------:R-:W-:-:S10]  /*2b30*/  DFMA R46, R4, R6, R46 ;  /* 0x00000006042e722b */ /* 0x000fd4000000002e */
[----:B------:R-:W-:-:S05]  /*2b40*/  FFMA R0, RZ, R41, R47 ;  /* 0x00000029ff007223 */ /* 0x000fca000000002f */
[----:B------:R-:W-:-:S13]  /*2b50*/  FSETP.GT.AND P0, PT, |R0|, 1.469367938527859385e-39, PT ;  /* 0x001000000000780b */ /* 0x000fda0003f04200 */
[----:B------:R-:W-:Y:S05]  /*2b60*/  @P0 BRA P1, `(.L_x_70) ;  /* 0x0000000000080947 */ /* 0x000fea0000800000 */
[----:B------:R-:W-:-:S07]  /*2b70*/  MOV R0, 0x2b90 ;  /* 0x00002b9000007802 */ /* 0x000fce0000000f00 */
[----:B------:R-:W-:Y:S05]  /*2b80*/  CALL.REL.NOINC `($__internal_1_$__cuda_sm20_div_rn_f64_full) ;  /* 0x0000029000287944 */ /* 0x000fea0003c00000 */
.L_x_70:
[----:B------:R-:W-:Y:S05]  /*2b90*/  BSYNC.RECONVERGENT B1 ;  /* 0x0000000000017941 */ /* 0x000fea0003800200 */
.L_x_69:
[----:B------:R-:W-:Y:S01]  /*2ba0*/  DADD R46, R18, -R46 ;  /* 0x00000000122e7229 */ /* 0x000fe2000000082e */
[----:B------:R-:W-:Y:S01]  /*2bb0*/  UMOV UR4, 0xa0b5ed8d ;  /* 0xa0b5ed8d00047882 */ /* 0x000fe20000000000 */
[----:B------:R-:W-:-:S06]  /*2bc0*/  UMOV UR5, 0x3eb0c6f7 ;  /* 0x3eb0c6f700057882 */ /* 0x000fcc0000000000 */
[----:B------:R-:W-:Y:S02]  /*2bd0*/  DADD R4, R46, -R18 ;  /* 0x000000002e047229 */ /* 0x000fe40000000812 */
[----:B------:R-:W-:Y:S02]  /*2be0*/  IMAD.MOV.U32 R18, RZ, RZ, R46 ;  /* 0x000000ffff127224 */ /* 0x000fe400078e002e */
[----:B------:R-:W-:-:S04]  /*2bf0*/  IMAD.MOV.U32 R19, RZ, RZ, R47 ;  /* 0x000000ffff137224 */ /* 0x000fc800078e002f */
[----:B------:R-:W-:-:S14]  /*2c00*/  DSETP.GT.AND P0, PT, |R4|, UR4, PT ;  /* 0x0000000404007e2a */ /* 0x000fdc000bf04200 */
[----:B------:R-:W-:Y:S05]  /*2c10*/  @P0 BRA `(.L_x_71) ;  /* 0xfffffff000ac0947 */ /* 0x000fea000383ffff */
[----:B------:R-:W-:Y:S05]  /*2c20*/  BSYNC.RECONVERGENT B0 ;  /* 0x0000000000007941 */ /* 0x000fea0003800200 */
.L_x_44:
[----:B------:R-:W-:Y:S01]  /*2c30*/  DSETP.NEU.AND P0, PT, R18, -1, PT ;  /* 0xbff000001200742a */ /* 0x000fe20003f0d000 */
[----:B------:R-:W-:-:S13]  /*2c40*/  CS2R R26, SRZ ;  /* 0x00000000001a7805 */ /* 0x000fda000001ff00 */
[----:B------:R-:W-:Y:S05]  /*2c50*/  @!P0 BRA `(.L_x_42) ;  /* 0x0000028c00008947 */ /* 0x000fea0003800000 */
[----:B------:R-:W0:Y:S01]  /*2c60*/  LDCU UR4, c[0x0][0x3a0] ;  /* 0x00007400ff0477ac */ /* 0x000e220008000800 */
[----:B------:R-:W-:-:S04]  /*2c70*/  MOV R0, 0x8 ;  /* 0x0000000800007802 */ /* 0x000fc80000000f00 */
[----:B------:R1:W2:Y:S01]  /*2c80*/  LDC.64 R2, c[0x4][R0] ;  /* 0x0100000000027b82 */ /* 0x0002a20000000a00 */
[----:B0-----:R-:W-:-:S06]  /*2c90*/  UIMAD.WIDE UR4, UR4, 0x8, URZ ;  /* 0x00000008040478a5 */ /* 0x001fcc000f8e02ff */
[----:B------:R-:W-:Y:S02]  /*2ca0*/  IMAD.U32 R7, RZ, RZ, UR5 ;  /* 0x00000005ff077e24 */ /* 0x000fe4000f8e00ff */
[----:B------:R-:W-:Y:S02]  /*2cb0*/  IMAD.U32 R5, RZ, RZ, UR5 ;  /* 0x00000005ff057e24 */ /* 0x000fe4000f8e00ff */
[----:B------:R-:W-:Y:S02]  /*2cc0*/  IMAD.U32 R4, RZ, RZ, UR4 ;  /* 0x00000004ff047e24 */ /* 0x000fe4000f8e00ff */
[----:B------:R-:W-:Y:S02]  /*2cd0*/  IMAD.U32 R6, RZ, RZ, UR4 ;  /* 0x00000004ff067e24 */ /* 0x000fe4000f8e00ff */
[----:B-1----:R-:W-:-:S07]  /*2ce0*/  IMAD.MOV.U32 R5, RZ, RZ, R7 ;  /* 0x000000ffff057224 */ /* 0x002fce00078e0007 */
[----:B------:R-:W-:-:S07]  /*2cf0*/  LEPC R20, `(.L_x_72) ;  /* 0x000000001014794e */ /* 0x000fce0000000000 */
[----:B--2---:R-:W-:Y:S05]  /*2d00*/  CALL.ABS.NOINC R2 ;  /* 0x0000000002007343 */ /* 0x004fea0003c00000 */
.L_x_72:
[----:B------:R-:W0:Y:S01]  /*2d10*/  LDCU UR4, c[0x0][0x3a0] ;  /* 0x00007400ff0477ac */ /* 0x000e220008000800 */
[----:B------:R-:W1:Y:S01]  /*2d20*/  LDC.64 R2, c[0x0][0x380] ;  /* 0x0000e000ff027b82 */ /* 0x000e620000000a00 */
[----:B------:R-:W-:Y:S01]  /*2d30*/  IMAD.MOV.U32 R134, RZ, RZ, R4 ;  /* 0x000000ffff867224 */ /* 0x000fe200078e0004 */
[----:B------:R-:W-:Y:S01]  /*2d40*/  CS2R R132, SRZ ;  /* 0x0000000000847805 */ /* 0x000fe2000001ff00 */
[----:B------:R-:W-:Y:S01]  /*2d50*/  UMOV UR5, 0x40407307 ;  /* 0x4040730700057882 */ /* 0x000fe20000000000 */
[----:B------:R-:W-:Y:S01]  /*2d60*/  IMAD.MOV.U32 R135, RZ, RZ, R5 ;  /* 0x000000ffff877224 */ /* 0x000fe200078e0005 */
[----:B------:R-:W-:-:S03]  /*2d70*/  CS2R R128, SRZ ;  /* 0x0000000000807805 */ /* 0x000fc6000001ff00 */
[----:B------:R-:W1:Y:S01]  /*2d80*/  LDC.64 R6, c[0x0][0x388] ;  /* 0x0000e200ff067b82 */ /* 0x000e620000000a00 */
[----:B0-----:R-:W-:Y:S01]  /*2d90*/  IMAD.U32 R9, RZ, RZ, UR4 ;  /* 0x00000004ff097e24 */ /* 0x001fe2000f8e00ff */
[----:B------:R-:W-:-:S04]  /*2da0*/  UMOV UR4, 0xfd73e4e4 ;  /* 0xfd73e4e400047882 */ /* 0x000fc80000000000 */
[----:B------:R-:W-:Y:S01]  /*2db0*/  ISETP.GE.AND P0, PT, R9, 0x1, PT ;  /* 0x000000010900780c */ /* 0x000fe20003f06270 */
[----:B-1----:R-:W-:-:S08]  /*2dc0*/  DADD R126, R2, R6 ;  /* 0x00000000027e7229 */ /* 0x002fd00000000006 */
[----:B------:R-:W-:-:S04]  /*2dd0*/  DMUL R126, R126, -UR4 ;  /* 0x800000047e7e7c28 */ /* 0x000fc80008000000 */
[----:B------:R-:W-:Y:S07]  /*2de0*/  @!P0 BRA `(.L_x_73) ;  /* 0x0000027400f88947 */ /* 0x000fee0003800000 */
[----:B------:R-:W-:Y:S01]  /*2df0*/  DSETP.GEU.AND P0, PT, R18, RZ, PT ;  /* 0x000000ff1200722a */ /* 0x000fe20003f0e000 */
[----:B------:R-:W-:Y:S01]  /*2e00*/  IMAD.MOV.U32 R136, RZ, RZ, RZ ;  /* 0x000000ffff887224 */ /* 0x000fe200078e00ff */
[----:B------:R-:W-:Y:S01]  /*2e10*/  BSSY.RECONVERGENT B1, `(.L_x_73) ;  /* 0x000277b000017945 */ /* 0x000fe20003800200 */
[----:B------:R-:W-:Y:S01]  /*2e20*/  IMAD.MOV.U32 R130, RZ, RZ, RZ ;  /* 0x000000ffff827224 */ /* 0x000fe200078e00ff */
[----:B------:R-:W-:Y:S02]  /*2e30*/  CS2R R128, SRZ ;  /* 0x0000000000807805 */ /* 0x000fe4000001ff00 */
[----:B------:R-:W-:Y:S02]  /*2e40*/  CS2R R132, SRZ ;  /* 0x0000000000847805 */ /* 0x000fe4000001ff00 */
[----:B------:R-:W-:-:S06]  /*2e50*/  FSEL R137, RZ, 1.875, !P0 ;  /* 0x3ff00000ff897808 */ /* 0x000fcc0004000000 */
[----:B------:R-:W-:-:S11]  /*2e60*/  DFMA R136, R136, R2, R6 ;  /* 0x000000028888722b */ /* 0x000fd60000000006 */
.L_x_900:
[----:B0-----:R-:W0:Y:S01]  /*2e70*/  LDC.64 R2, c[0x0][0x398] ;  /* 0x0000e600ff027b82 */ /* 0x001e220000000a00 */
[----:B------:R-:W-:-:S04]  /*2e80*/  IMAD R5, R130, 0x6, RZ ;  /* 0x0000000682057824 */ /* 0x000fc800078e02ff */
[----:B0-----:R-:W-:-:S05]  /*2e90*/  IMAD.WIDE.U32 R2, R5, 0x8, R2 ;  /* 0x0000000805027825 */ /* 0x001fca00078e0002 */
[----:B------:R0:W5:Y:S04]  /*2ea0*/  LDG.E.64 R8, desc[UR36][R2.64] ;  /* 0x0000002402087981 */ /* 0x000168000c1e1b00 */
[----:B------:R0:W5:Y:S04]  /*2eb0*/  LDG.E.64 R10, desc[UR36][R2.64+0x8] ;  /* 0x00000824020a7981 */ /* 0x000168000c1e1b00 */
[----:B------:R0:W5:Y:S04]  /*2ec0*/  LDG.E.64 R14, desc[UR36][R2.64+0x10] ;  /* 0x00001024020e7981 */ /* 0x000168000c1e1b00 */
[----:B------:R0:W5:Y:S04]  /*2ed0*/  LDG.E.64 R20, desc[UR36][R2.64+0x18] ;  /* 0x0000182402147981 */ /* 0x000168000c1e1b00 */
[----:B------:R0:W5:Y:S04]  /*2ee0*/  LDG.E.64 R22, desc[UR36][R2.64+0x20] ;  /* 0x0000202402167981 */ /* 0x000168000c1e1b00 */
[----:B------:R0:W5:Y:S01]  /*2ef0*/  LDG.E.64 R24, desc[UR36][R2.64+0x28] ;  /* 0x0000282402187981 */ /* 0x000162000c1e1b00 */
[----:B------:R-:W-:Y:S01]  /*2f00*/  DSETP.GT.AND P0, PT, R18, RZ, PT ;  /* 0x000000ff1200722a */ /* 0x000fe20003f04000 */
[----:B------:R-:W-:-:S13]  /*2f10*/  BSSY.RECONVERGENT B0, `(.L_x_74) ;  /* 0x00025f4000007945 */ /* 0x000fda0003800200 */
[----:B0-----:R-:W-:Y:S05]  /*2f20*/  @!P0 BRA `(.L_x_75) ;  /* 0x0000025c00c88947 */ /* 0x001fea0003800000 */
[----:B------:R-:W-:Y:S01]  /*2f30*/  BSSY.RECONVERGENT B2, `(.L_x_76) ;  /* 0x0000006000027945 */ /* 0x000fe20003800200 */
[----:B------:R-:W-:Y:S01]  /*2f40*/  IMAD.MOV.U32 R6, RZ, RZ, -0x64fe2df ;  /* 0xf9b01d21ff067424 */ /* 0x000fe200078e00ff */
[----:B------:R-:W-:Y:S01]  /*2f50*/  MOV R4, 0x40000000 ;  /* 0x4000000000047802 */ /* 0x000fe20000000f00 */
[----:B------:R-:W-:Y:S01]  /*2f60*/  IMAD.MOV.U32 R5, RZ, RZ, 0x400dbe2d ;  /* 0x400dbe2dff057424 */ /* 0x000fe200078e00ff */
[----:B------:R-:W-:-:S07]  /*2f70*/  MOV R0, 0x2f90 ;  /* 0x00002f9000007802 */ /* 0x000fce0000000f00 */
[----:B-----5:R-:W-:Y:S05]  /*2f80*/  CALL.REL.NOINC `($_Z23distributor_probabilityddPdS_iS_i$__internal_accurate_pow) ;  /* 0x00000294005c7944 */ /* 0x020fea0003c00000 */
[----:B------:R-:W-:Y:S05]  /*2f90*/  BSYNC.RECONVERGENT B2 ;  /* 0x0000000000027941 */ /* 0x000fea0003800200 */
.L_x_76:
[----:B------:R-:W-:Y:S01]  /*2fa0*/  CS2R R26, SRZ ;  /* 0x00000000001a7805 */ /* 0x000fe2000001ff00 */
[----:B------:R-:W-:Y:S02]  /*2fb0*/  IMAD.MOV.U32 R28, RZ, RZ, 0x47ae147b ;  /* 0x47ae147bff1c7424 */ /* 0x000fe400078e00ff */
[----:B------:R-:W-:Y:S02]  /*2fc0*/  IMAD.MOV.U32 R29, RZ, RZ, 0x3f847ae1 ;  /* 0x3f847ae1ff1d7424 */ /* 0x000fe400078e00ff */
[----:B------:R-:W-:Y:S02]  /*2fd0*/  IMAD.MOV.U32 R30, RZ, RZ, R4 ;  /* 0x000000ffff1e7224 */ /* 0x000fe400078e0004 */
[----:B------:R-:W-:-:S07]  /*2fe0*/  IMAD.MOV.U32 R31, RZ, RZ, R5 ;  /* 0x000000ffff1f7224 */ /* 0x000fce00078e0005 */
.L_x_863:
[----:B------:R-:W0:Y:S01]  /*2ff0*/  MUFU.RCP64H R3, 3.7178592681884765625 ;  /* 0x400dbe2d00037908 */ /* 0x000e220000001800 */
[----:B------:R-:W-:Y:S01]  /*3000*/  IMAD.MOV.U32 R6, RZ, RZ, -0x64fe2df ;  /* 0xf9b01d21ff067424 */ /* 0x000fe200078e00ff */
[----:B------:R-:W-:Y:S01]  /*3010*/  FSETP.GEU.AND P2, PT, |R23|, 6.5827683646048100446e-37, PT ;  /* 0x036000001700780b */ /* 0x000fe20003f4e200 */
[----:B------:R-:W-:Y:S01]  /*3020*/  IMAD.MOV.U32 R7, RZ, RZ, 0x400dbe2d ;  /* 0x400dbe2dff077424 */ /* 0x000fe200078e00ff */
[----:B------:R-:W-:Y:S01]  /*3030*/  BSSY.RECONVERGENT B3, `(.L_x_77) ;  /* 0x000001b000037945 */ /* 0x000fe20003800200 */
[----:B------:R-:W-:Y:S02]  /*3040*/  IMAD.MOV.U32 R2, RZ, RZ, 0x1 ;  /* 0x00000001ff027424 */ /* 0x000fe400078e00ff */
[----:B------:R-:W-:Y:S02]  /*3050*/  IMAD.MOV.U32 R108, RZ, RZ, R26 ;  /* 0x000000ffff6c7224 */ /* 0x000fe400078e001a */
[----:B------:R-:W-:Y:S02]  /*3060*/  IMAD.MOV.U32 R109, RZ, RZ, R27 ;  /* 0x000000ffff6d7224 */ /* 0x000fe400078e001b */
[----:B0-----:R-:W-:-:S08]  /*3070*/  DFMA R4, R2, -R6, 1 ;  /* 0x3ff000000204742b */ /* 0x001fd00000000806 */
[----:B------:R-:W-:-:S08]  /*3080*/  DFMA R4, R4, R4, R4 ;  /* 0x000000040404722b */ /* 0x000fd00000000004 */
[----:B------:R-:W-:-:S08]  /*3090*/  DFMA R4, R2, R4, R2 ;  /* 0x000000040204722b */ /* 0x000fd00000000002 */
[----:B------:R-:W-:-:S08]  /*30a0*/  DFMA R2, R4, -R6, 1 ;  /* 0x3ff000000402742b */ /* 0x000fd00000000806 */
[----:B------:R-:W-:-:S08]  /*30b0*/  DFMA R2, R4, R2, R4 ;  /* 0x000000020402722b */ /* 0x000fd00000000004 */
[----:B------:R-:W-:-:S08]  /*30c0*/  DMUL R4, R2, R22 ;  /* 0x0000001602047228 */ /* 0x000fd00000000000 */
[----:B------:R-:W-:-:S08]  /*30d0*/  DFMA R6, R4, -R6, R22 ;  /* 0x800000060406722b */ /* 0x000fd00000000016 */
[----:B------:R-:W-:Y:S02]  /*30e0*/  DFMA R2, R2, R6, R4 ;  /* 0x000000060202722b */ /* 0x000fe40000000004 */
[----:B------:R-:W-:-:S08]  /*30f0*/  DADD R4, R18, -R26 ;  /* 0x0000000012047229 */ /* 0x000fd0000000081a */
[----:B------:R-:W-:Y:S01]  /*3100*/  FFMA R0, RZ, 2.2147324085235595703, R3 ;  /* 0x400dbe2dff007823 */ /* 0x000fe20000000003 */
[----:B------:R-:W-:-:S04]  /*3110*/  DSETP.GE.AND P0, PT, R28, R4, PT ;  /* 0x000000041c00722a */ /* 0x000fc80003f06000 */
[----:B------:R-:W-:Y:S02]  /*3120*/  FSETP.GT.AND P1, PT, |R0|, 1.469367938527859385e-39, PT ;  /* 0x001000000000780b */ /* 0x000fe40003f24200 */
[----:B------:R-:W-:Y:S02]  /*3130*/  FSEL R28, R4, R28, P0 ;  /* 0x0000001c041c7208 */ /* 0x000fe40000000000 */
[----:B------:R-:W-:-:S09]  /*3140*/  FSEL R29, R5, R29, P0 ;  /* 0x0000001d051d7208 */ /* 0x000fd20000000000 */
[----:B------:R-:W-:Y:S05]  /*3150*/  @P1 BRA P2, `(.L_x_78) ;  /* 0x0000000000201947 */ /* 0x000fea0001000000 */
[----:B------:R-:W-:Y:S01]  /*3160*/  IMAD.MOV.U32 R100, RZ, RZ, R22 ;  /* 0x000000ffff647224 */ /* 0x000fe200078e0016 */
[----:B------:R-:W-:Y:S01]  /*3170*/  MOV R0, 0x31c0 ;  /* 0x000031c000007802 */ /* 0x000fe20000000f00 */
[----:B------:R-:W-:Y:S02]  /*3180*/  IMAD.MOV.U32 R101, RZ, RZ, R23 ;  /* 0x000000ffff657224 */ /* 0x000fe400078e0017 */
[----:B------:R-:W-:Y:S02]  /*3190*/  IMAD.MOV.U32 R40, RZ, RZ, -0x64fe2df ;  /* 0xf9b01d21ff287424 */ /* 0x000fe400078e00ff */
[----:B------:R-:W-:-:S07]  /*31a0*/  IMAD.MOV.U32 R41, RZ, RZ, 0x400dbe2d ;  /* 0x400dbe2dff297424 */ /* 0x000fce00078e00ff */
[----:B------:R-:W-:Y:S05]  /*31b0*/  CALL.REL.NOINC `($__internal_1_$__cuda_sm20_div_rn_f64_full) ;  /* 0x00000288009c7944 */ /* 0x000fea0003c00000 */
[----:B------:R-:W-:Y:S02]  /*31c0*/  IMAD.MOV.U32 R2, RZ, RZ, R46 ;  /* 0x000000ffff027224 */ /* 0x000fe400078e002e */
[----:B------:R-:W-:-:S07]  /*31d0*/  IMAD.MOV.U32 R3, RZ, RZ, R47 ;  /* 0x000000ffff037224 */ /* 0x000fce00078e002f */
.L_x_78:
[----:B------:R-:W-:Y:S05]  /*31e0*/  BSYNC.RECONVERGENT B3 ;  /* 0x0000000000037941 */ /* 0x000fea0003800200 */
.L_x_77:
[----:B------:R-:W-:Y:S01]  /*31f0*/  DADD R6, -RZ, |R2| ;  /* 0x00000000ff067229 */ /* 0x000fe20000000502 */
[----:B------:R-:W-:Y:S01]  /*3200*/  BSSY.RECONVERGENT B2, `(.L_x_79) ;  /* 0x0000005000027945 */ /* 0x000fe20003800200 */
[----:B------:R-:W-:Y:S01]  /*3210*/  IMAD.MOV.U32 R4, RZ, RZ, 0x40000000 ;  /* 0x40000000ff047424 */ /* 0x000fe200078e00ff */
[----:B------:R-:W-:-:S07]  /*3220*/  MOV R0, 0x3250 ;  /* 0x0000325000007802 */ /* 0x000fce0000000f00 */
[----:B------:R-:W-:-:S07]  /*3230*/  IMAD.MOV.U32 R5, RZ, RZ, R7 ;  /* 0x000000ffff057224 */ /* 0x000fce00078e0007 */
[----:B------:R-:W-:Y:S05]  /*3240*/  CALL.REL.NOINC `($_Z23distributor_probabilityddPdS_iS_i$__internal_accurate_pow) ;  /* 0x0000029000ac7944 */ /* 0x000fea0003c00000 */
[----:B------:R-:W-:Y:S05]  /*3250*/  BSYNC.RECONVERGENT B2 ;  /* 0x0000000000027941 */ /* 0x000fea0003800200 */
.L_x_79:
[C---:B------:R-:W-:Y:S01]  /*3260*/  DADD R6, R2.reuse, 2 ;  /* 0x4000000002067429 */ /* 0x040fe20000000000 */
[----:B------:R-:W-:Y:S01]  /*3270*/  BSSY.RECONVERGENT B2, `(.L_x_80) ;  /* 0x0000011000027945 */ /* 0x000fe20003800200 */
[----:B------:R-:W-:-:S06]  /*3280*/  DSETP.NEU.AND P0, PT, R2, RZ, PT ;  /* 0x000000ff0200722a */ /* 0x000fcc0003f0d000 */
[----:B------:R-:W-:Y:S02]  /*3290*/  FSEL R32, R4, RZ, P0 ;  /* 0x000000ff04207208 */ /* 0x000fe40000000000 */
[----:B------:R-:W-:Y:S02]  /*32a0*/  LOP3.LUT R7, R7, 0x7ff00000, RZ, 0xc0, !PT ;  /* 0x7ff0000007077812 */ /* 0x000fe400078ec0ff */
[----:B------:R-:W-:Y:S01]  /*32b0*/  FSEL R33, R5, RZ, P0 ;  /* 0x000000ff05217208 */ /* 0x000fe20000000000 */
[----:B------:R-:W-:Y:S01]  /*32c0*/  IMAD.MOV.U32 R4, RZ, RZ, R32 ;  /* 0x000000ffff047224 */ /* 0x000fe200078e0020 */
[----:B------:R-:W-:-:S03]  /*32d0*/  ISETP.NE.AND P1, PT, R7, 0x7ff00000, PT ;  /* 0x7ff000000700780c */ /* 0x000fc60003f25270 */
[----:B------:R-:W-:-:S10]  /*32e0*/  IMAD.MOV.U32 R5, RZ, RZ, R33 ;  /* 0x000000ffff057224 */ /* 0x000fd400078e0021 */
[----:B------:R-:W-:Y:S05]  /*32f0*/  @P1 BRA `(.L_x_81) ;  /* 0x0000000000201947 */ /* 0x000fea0003800000 */
[----:B------:R-:W-:-:S14]  /*3300*/  DSETP.NAN.AND P0, PT, R2, R2, PT ;  /* 0x000000020200722a */ /* 0x000fdc0003f08000 */
[----:B------:R-:W-:Y:S01]  /*3310*/  @P0 DADD R4, R2, 2 ;  /* 0x4000000002040429 */ /* 0x000fe20000000000 */
[----:B------:R-:W-:Y:S10]  /*3320*/  @P0 BRA `(.L_x_81) ;  /* 0x0000000000140947 */ /* 0x000ff40003800000 */
[----:B------:R-:W-:Y:S01]  /*3330*/  DSETP.NEU.AND P0, PT, |R2|, +INF , PT ;  /* 0x7ff000000200742a */ /* 0x000fe20003f0d200 */
[----:B------:R-:W-:Y:S02]  /*3340*/  IMAD.MOV.U32 R4, RZ, RZ, R32 ;  /* 0x000000ffff047224 */ /* 0x000fe400078e0020 */
[----:B------:R-:W-:-:S11]  /*3350*/  IMAD.MOV.U32 R5, RZ, RZ, R33 ;  /* 0x000000ffff057224 */ /* 0x000fd600078e0021 */
[----:B------:R-:W-:Y:S02]  /*3360*/  @!P0 IMAD.MOV.U32 R4, RZ, RZ, 0x0 ;  /* 0x00000000ff048424 */ /* 0x000fe400078e00ff */
[----:B------:R-:W-:-:S07]  /*3370*/  @!P0 IMAD.MOV.U32 R5, RZ, RZ, 0x7ff00000 ;  /* 0x7ff00000ff058424 */ /* 0x000fce00078e00ff */
.L_x_81:
[----:B------:R-:W-:Y:S05]  /*3380*/  BSYNC.RECONVERGENT B2 ;  /* 0x0000000000027941 */ /* 0x000fea0003800200 */
.L_x_80:
[----:B------:R-:W-:Y:S01]  /*3390*/  DADD R36, R4, 1 ;  /* 0x3ff0000004247429 */ /* 0x000fe20000000000 */
[----:B------:R-:W-:Y:S01]  /*33a0*/  IMAD.MOV.U32 R34, RZ, RZ, 0x0 ;  /* 0x00000000ff227424 */ /* 0x000fe200078e00ff */
[----:B------:R-:W-:Y:S01]  /*33b0*/  BSSY.RECONVERGENT B3, `(.L_x_82) ;  /* 0x000001a000037945 */ /* 0x000fe20003800200 */
[----:B------:R-:W-:Y:S01]  /*33c0*/  IMAD.MOV.U32 R35, RZ, RZ, 0x3fd80000 ;  /* 0x3fd80000ff237424 */ /* 0x000fe200078e00ff */
[----:B------:R-:W-:Y:S02]  /*33d0*/  DSETP.NEU.AND P0, PT, R2, 1, PT ;  /* 0x3ff000000200742a */ /* 0x000fe40003f0d000 */
[----:B------:R-:W0:Y:S04]  /*33e0*/  MUFU.RSQ64H R13, R37 ;  /* 0x00000025000d7308 */ /* 0x000e280000001c00 */
[----:B------:R-:W-:-:S04]  /*33f0*/  IADD3 R12, PT, PT, R37, -0x3500000, RZ ;  /* 0xfcb00000250c7810 */ /* 0x000fc80007ffe0ff */
[----:B------:R-:W-:Y:S02]  /*3400*/  ISETP.GE.U32.AND P1, PT, R12, 0x7ca00000, PT ;  /* 0x7ca000000c00780c */ /* 0x000fe40003f26070 */
[----:B0-----:R-:W-:-:S08]  /*3410*/  DMUL R4, R12, R12 ;  /* 0x0000000c0c047228 */ /* 0x001fd00000000000 */
[----:B------:R-:W-:-:S08]  /*3420*/  DFMA R4, R36, -R4, 1 ;  /* 0x3ff000002404742b */ /* 0x000fd00000000804 */
[----:B------:R-:W-:Y:S02]  /*3430*/  DFMA R34, R4, R34, 0.5 ;  /* 0x3fe000000422742b */ /* 0x000fe40000000022 */
[----:B------:R-:W-:-:S08]  /*3440*/  DMUL R4, R12, R4 ;  /* 0x000000040c047228 */ /* 0x000fd00000000000 */
[----:B------:R-:W-:-:S08]  /*3450*/  DFMA R4, R34, R4, R12 ;  /* 0x000000042204722b */ /* 0x000fd0000000000c */
[----:B------:R-:W-:Y:S02]  /*3460*/  DMUL R34, R36, R4 ;  /* 0x0000000424227228 */ /* 0x000fe40000000000 */
[----:B------:R-:W-:Y:S02]  /*3470*/  VIADD R43, R5, 0xfff00000 ;  /* 0xfff00000052b7836 */ /* 0x000fe40000000000 */
[----:B------:R-:W-:-:S04]  /*3480*/  IMAD.MOV.U32 R42, RZ, RZ, R4 ;  /* 0x000000ffff2a7224 */ /* 0x000fc800078e0004 */
[----:B------:R-:W-:-:S08]  /*3490*/  DFMA R40, R34, -R34, R36 ;  /* 0x800000222228722b */ /* 0x000fd00000000024 */
[----:B------:R-:W-:Y:S01]  /*34a0*/  DFMA R38, R40, R42, R34 ;  /* 0x0000002a2826722b */ /* 0x000fe20000000022 */
[----:B------:R-:W-:Y:S10]  /*34b0*/  @!P1 BRA `(.L_x_83) ;  /* 0x0000000000249947 */ /* 0x000ff40003800000 */
[----:B------:R-:W-:Y:S01]  /*34c0*/  IMAD.MOV.U32 R42, RZ, RZ, R4 ;  /* 0x000000ffff2a7224 */ /* 0x000fe200078e0004 */
[----:B------:R-:W-:Y:S01]  /*34d0*/  MOV R0, 0x3540 ;  /* 0x0000354000007802 */ /* 0x000fe20000000f00 */
[----:B------:R-:W-:Y:S02]  /*34e0*/  IMAD.MOV.U32 R38, RZ, RZ, R36 ;  /* 0x000000ffff267224 */ /* 0x000fe400078e0024 */
[----:B------:R-:W-:Y:S02]  /*34f0*/  IMAD.MOV.U32 R39, RZ, RZ, R37 ;  /* 0x000000ffff277224 */ /* 0x000fe400078e0025 */
[----:B------:R-:W-:Y:S02]  /*3500*/  IMAD.MOV.U32 R4, RZ, RZ, R34 ;  /* 0x000000ffff047224 */ /* 0x000fe400078e0022 */
[----:B------:R-:W-:Y:S02]  /*3510*/  IMAD.MOV.U32 R5, RZ, RZ, R35 ;  /* 0x000000ffff057224 */ /* 0x000fe400078e0023 */
[----:B------:R-:W-:-:S07]  /*3520*/  IMAD.MOV.U32 R6, RZ, RZ, R12 ;  /* 0x000000ffff067224 */ /* 0x000fce00078e000c */
[----:B------:R-:W-:Y:S05]  /*3530*/  CALL.REL.NOINC `($__internal_2_$__cuda_sm20_dsqrt_rn_f64_mediumpath_v1) ;  /* 0x0000028c00487944 */ /* 0x000fea0003c00000 */
[----:B------:R-:W-:-:S07]  /*3540*/  IMAD.MOV.U32 R38, RZ, RZ, R6 ;  /* 0x000000ffff267224 */ /* 0x000fce00078e0006 */
.L_x_83:
[----:B------:R-:W-:Y:S05]  /*3550*/  BSYNC.RECONVERGENT B3 ;  /* 0x0000000000037941 */ /* 0x000fea0003800200 */
.L_x_82:
[----:B------:R-:W-:Y:S01]  /*3560*/  FSEL R12, R38, 3.01326645709721542066e+23, P0 ;  /* 0x667f3bcd260c7808 */ /* 0x000fe20000000000 */
[----:B------:R-:W-:Y:S01]  /*3570*/  BSSY.RECONVERGENT B2, `(.L_x_84) ;  /* 0x0000008000027945 */ /* 0x000fe20003800200 */
[----:B------:R-:W-:Y:S01]  /*3580*/  FSEL R13, R39, 1.9267766475677490234, P0 ;  /* 0x3ff6a09e270d7808 */ /* 0x000fe20000000000 */
[----:B------:R-:W-:Y:S01]  /*3590*/  IMAD.MOV.U32 R4, RZ, RZ, 0x40000000 ;  /* 0x40000000ff047424 */ /* 0x000fe200078e00ff */
[----:B------:R-:W-:-:S04]  /*35a0*/  MOV R0, 0x35f0 ;  /* 0x000035f000007802 */ /* 0x000fc80000000f00 */
[----:B------:R-:W-:-:S10]  /*35b0*/  DADD R34, -RZ, |R12| ;  /* 0x00000000ff227229 */ /* 0x000fd4000000050c */
[----:B------:R-:W-:Y:S02]  /*35c0*/  IMAD.MOV.U32 R6, RZ, RZ, R34 ;  /* 0x000000ffff067224 */ /* 0x000fe400078e0022 */
[----:B------:R-:W-:-:S07]  /*35d0*/  IMAD.MOV.U32 R5, RZ, RZ, R35 ;  /* 0x000000ffff057224 */ /* 0x000fce00078e0023 */
[----:B------:R-:W-:Y:S05]  /*35e0*/  CALL.REL.NOINC `($_Z23distributor_probabilityddPdS_iS_i$__internal_accurate_pow) ;  /* 0x0000028c00c47944 */ /* 0x000fea0003c00000 */
[----:B------:R-:W-:Y:S05]  /*35f0*/  BSYNC.RECONVERGENT B2 ;  /* 0x0000000000027941 */ /* 0x000fea0003800200 */
.L_x_84:
[C---:B------:R-:W-:Y:S01]  /*3600*/  DADD R34, R12.reuse, 2 ;  /* 0x400000000c227429 */ /* 0x040fe20000000000 */
[----:B------:R-:W-:Y:S01]  /*3610*/  BSSY.RECONVERGENT B2, `(.L_x_85) ;  /* 0x000000e000027945 */ /* 0x000fe20003800200 */
[C---:B------:R-:W-:Y:S02]  /*3620*/  DSETP.NEU.AND P0, PT, R12.reuse, RZ, PT ;  /* 0x000000ff0c00722a */ /* 0x040fe40003f0d000 */
[----:B------:R-:W-:-:S04]  /*3630*/  DSETP.NEU.AND P2, PT, R12, 1, PT ;  /* 0x3ff000000c00742a */ /* 0x000fc80003f4d000 */
[----:B------:R-:W-:Y:S02]  /*3640*/  FSEL R4, R4, RZ, P0 ;  /* 0x000000ff04047208 */ /* 0x000fe40000000000 */
[----:B------:R-:W-:Y:S02]  /*3650*/  LOP3.LUT R34, R35, 0x7ff00000, RZ, 0xc0, !PT ;  /* 0x7ff0000023227812 */ /* 0x000fe400078ec0ff */
[----:B------:R-:W-:Y:S02]  /*3660*/  FSEL R5, R5, RZ, P0 ;  /* 0x000000ff05057208 */ /* 0x000fe40000000000 */
[----:B------:R-:W-:-:S13]  /*3670*/  ISETP.NE.AND P1, PT, R34, 0x7ff00000, PT ;  /* 0x7ff000002200780c */ /* 0x000fda0003f25270 */
[----:B------:R-:W-:Y:S05]  /*3680*/  @P1 BRA `(.L_x_86) ;  /* 0x0000000000181947 */ /* 0x000fea0003800000 */
[----:B------:R-:W-:-:S14]  /*3690*/  DSETP.NAN.AND P0, PT, R12, R12, PT ;  /* 0x0000000c0c00722a */ /* 0x000fdc0003f08000 */
[----:B------:R-:W-:Y:S01]  /*36a0*/  @P0 DADD R4, R12, 2 ;  /* 0x400000000c040429 */ /* 0x000fe20000000000 */
[----:B------:R-:W-:Y:S10]  /*36b0*/  @P0 BRA `(.L_x_86) ;  /* 0x00000000000c0947 */ /* 0x000ff40003800000 */
[----:B------:R-:W-:-:S14]  /*36c0*/  DSETP.NEU.AND P0, PT, |R12|, +INF , PT ;  /* 0x7ff000000c00742a */ /* 0x000fdc0003f0d200 */
[----:B------:R-:W-:Y:S02]  /*36d0*/  @!P0 IMAD.MOV.U32 R4, RZ, RZ, 0x0 ;  /* 0x00000000ff048424 */ /* 0x000fe400078e00ff */
[----:B------:R-:W-:-:S07]  /*36e0*/  @!P0 IMAD.MOV.U32 R5, RZ, RZ, 0x7ff00000 ;  /* 0x7ff00000ff058424 */ /* 0x000fce00078e00ff */
.L_x_86:
[----:B------:R-:W-:Y:S05]  /*36f0*/  BSYNC.RECONVERGENT B2 ;  /* 0x0000000000027941 */ /* 0x000fea0003800200 */
.L_x_85:
[----:B------:R-:W-:Y:S01]  /*3700*/  FSEL R41, R5, 1.875, P2 ;  /* 0x3ff0000005297808 */ /* 0x000fe20001000000 */
[----:B------:R-:W-:Y:S01]  /*3710*/  BSSY.RECONVERGENT B3, `(.L_x_87) ;  /* 0x0000014000037945 */ /* 0x000fe20003800200 */
[----:B------:R-:W-:Y:S01]  /*3720*/  FSEL R40, R4, RZ, P2 ;  /* 0x000000ff04287208 */ /* 0x000fe20001000000 */
[----:B------:R-:W-:Y:S01]  /*3730*/  IMAD.MOV.U32 R4, RZ, RZ, 0x1 ;  /* 0x00000001ff047424 */ /* 0x000fe200078e00ff */
[----:B------:R-:W0:Y:S01]  /*3740*/  MUFU.RCP64H R5, R41 ;  /* 0x0000002900057308 */ /* 0x000e220000001800 */
[----:B------:R-:W-:-:S04]  /*3750*/  FSETP.GEU.AND P1, PT, |R9|, 6.5827683646048100446e-37, PT ;  /* 0x036000000900780b */ /* 0x000fc80003f2e200 */
        /* <DEDUP_REMOVED lines=11> */
[----:B------:R-:W-:Y:S01]  /*3810*/  IMAD.MOV.U32 R100, RZ, RZ, R8 ;  /* 0x000000ffff647224 */ /* 0x000fe200078e0008 */
[----:B------:R-:W-:Y:S01]  /*3820*/  MOV R0, 0x3850 ;  /* 0x0000385000007802 */ /* 0x000fe20000000f00 */
[----:B------:R-:W-:-:S07]  /*3830*/  IMAD.MOV.U32 R101, RZ, RZ, R9 ;  /* 0x000000ffff657224 */ /* 0x000fce00078e0009 */
[----:B------:R-:W-:Y:S05]  /*3840*/  CALL.REL.NOINC `($__internal_1_$__cuda_sm20_div_rn_f64_full) ;  /* 0x0000028000f87944 */ /* 0x000fea0003c00000 */
.L_x_88:
[----:B------:R-:W-:Y:S05]  /*3850*/  BSYNC.RECONVERGENT B3 ;  /* 0x0000000000037941 */ /* 0x000fea0003800200 */
.L_x_87:
[----:B------:R-:W-:Y:S01]  /*3860*/  DSETP.GEU.AND P0, PT, R26, RZ, PT ;  /* 0x000000ff1a00722a */ /* 0x000fe20003f0e000 */
[----:B------:R-:W-:Y:S01]  /*3870*/  UMOV UR4, 0xfd73e4e4 ;  /* 0xfd73e4e400047882 */ /* 0x000fe20000000000 */
[----:B------:R-:W-:Y:S01]  /*3880*/  DMUL R60, R46, 4 ;  /* 0x401000002e3c7828 */ /* 0x000fe20000000000 */
[----:B------:R-:W-:Y:S01]  /*3890*/  UMOV UR5, 0x40407307 ;  /* 0x4040730700057882 */ /* 0x000fe20000000000 */
[----:B------:R-:W-:Y:S01]  /*38a0*/  BSSY.RECONVERGENT B3, `(.L_x_89) ;  /* 0x000007b000037945 */ /* 0x000fe20003800200 */
[----:B------:R-:W-:-:S05]  /*38b0*/  CS2R R12, SRZ ;  /* 0x00000000000c7805 */ /* 0x000fca000001ff00 */
[----:B------:R-:W-:-:S04]  /*38c0*/  DMUL R60, R60, UR4 ;  /* 0x000000043c3c7c28 */ /* 0x000fc80008000000 */
[----:B------:R-:W-:Y:S07]  /*38d0*/  @!P0 BRA `(.L_x_90) ;  /* 0x0000000400dc8947 */ /* 0x000fee0003800000 */
[----:B------:R-:W-:Y:S01]  /*38e0*/  DSETP.GE.AND P0, PT, R26, RZ, PT ;  /* 0x000000ff1a00722a */ /* 0x000fe20003f06000 */
[----:B------:R-:W-:Y:S02]  /*38f0*/  IMAD.MOV.U32 R12, RZ, RZ, 0x0 ;  /* 0x00000000ff0c7424 */ /* 0x000fe400078e00ff */
[----:B------:R-:W-:-:S11]  /*3900*/  IMAD.MOV.U32 R13, RZ, RZ, 0x3ff00000 ;  /* 0x3ff00000ff0d7424 */ /* 0x000fd600078e00ff */
[----:B------:R-:W-:Y:S05]  /*3910*/  @!P0 BRA `(.L_x_90) ;  /* 0x0000000400cc8947 */ /* 0x000fea0003800000 */
[----:B------:R0:W5:Y:S01]  /*3920*/  LD.E.64 R36, desc[UR36][R16.64] ;  /* 0x0000002410247980 */ /* 0x000162000c101b00 */
[----:B------:R-:W-:Y:S01]  /*3930*/  DADD R4, -RZ, |R26| ;  /* 0x00000000ff047229 */ /* 0x000fe2000000051a */
[----:B------:R-:W-:Y:S01]  /*3940*/  BSSY.RECONVERGENT B2, `(.L_x_91) ;  /* 0x0000009000027945 */ /* 0x000fe20003800200 */
[C---:B------:R-:W-:Y:S01]  /*3950*/  DSETP.NEU.AND P3, PT, R26.reuse, RZ, PT ;  /* 0x000000ff1a00722a */ /* 0x040fe20003f6d000 */
[----:B------:R-:W-:Y:S01]  /*3960*/  ISETP.GE.AND P4, PT, R27, RZ, PT ;  /* 0x000000ff1b00720c */ /* 0x000fe20003f86270 */
[C---:B------:R-:W-:Y:S01]  /*3970*/  DSETP.NEU.AND P2, PT, |R26|.reuse, +INF , PT ;  /* 0x7ff000001a00742a */ /* 0x040fe20003f4d200 */
[----:B------:R-:W-:Y:S01]  /*3980*/  MOV R0, 0x39d0 ;  /* 0x000039d000007802 */ /* 0x000fe20000000f00 */
[----:B------:R-:W-:-:S04]  /*3990*/  DSETP.NEU.AND P0, PT, R26, 1, PT ;  /* 0x3ff000001a00742a */ /* 0x000fc80003f0d000 */
[----:B------:R-:W-:Y:S02]  /*39a0*/  IMAD.MOV.U32 R6, RZ, RZ, R4 ;  /* 0x000000ffff067224 */ /* 0x000fe400078e0004 */
[----:B0-----:R-:W-:-:S08]  /*39b0*/  IMAD.MOV.U32 R4, RZ, RZ, 0x3ff00000 ;  /* 0x3ff00000ff047424 */ /* 0x001fd000078e00ff */
[----:B-----5:R-:W-:Y:S05]  /*39c0*/  CALL.REL.NOINC `($_Z23distributor_probabilityddPdS_iS_i$__internal_accurate_pow) ;  /* 0x0000028800cc7944 */ /* 0x020fea0003c00000 */
[----:B------:R-:W-:Y:S05]  /*39d0*/  BSYNC.RECONVERGENT B2 ;  /* 0x0000000000027941 */ /* 0x000fea0003800200 */
.L_x_91:
[----:B------:R-:W2:Y:S01]  /*39e0*/  LD.E.64 R34, desc[UR36][R16.64+0x8] ;  /* 0x0000082410227980 */ /* 0x000ea2000c101b00 */
[----:B------:R-:W-:Y:S01]  /*39f0*/  DADD R12, R26, 1 ;  /* 0x3ff000001a0c7429 */ /* 0x000fe20000000000 */
[----:B------:R-:W-:Y:S01]  /*3a00*/  MOV R0, 0xfff00000 ;  /* 0xfff0000000007802 */ /* 0x000fe20000000f00 */
[----:B------:R-:W-:Y:S01]  /*3a10*/  DADD R38, -RZ, -R4 ;  /* 0x00000000ff267229 */ /* 0x000fe20000000904 */
[----:B------:R-:W-:Y:S02]  /*3a20*/  BSSY.RECONVERGENT B2, `(.L_x_92) ;  /* 0x0000014000027945 */ /* 0x000fe40003800200 */
[----:B------:R-:W-:-:S05]  /*3a30*/  SEL R0, R0, 0x7ff00000, !P4 ;  /* 0x7ff0000000007807 */ /* 0x000fca0006000000 */
        /* <DEDUP_REMOVED lines=13> */
[----:B------:R-:W-:Y:S01]  /*3b10*/  DFMA R36, R36, R4, RZ ;  /* 0x000000042424722b */ /* 0x000fe200000000ff */
[----:B------:R-:W-:Y:S02]  /*3b20*/  IMAD.MOV.U32 R5, RZ, RZ, R39 ;  /* 0x000000ffff057224 */ /* 0x000fe400078e0027 */
[----:B------:R-:W-:Y:S01]  /*3b30*/  IMAD.MOV.U32 R4, RZ, RZ, 0x40000000 ;  /* 0x40000000ff047424 */ /* 0x000fe200078e00ff */
[----:B--2---:R-:W-:-:S11]  /*3b40*/  DMUL R12, R34, 0.5 ;  /* 0x3fe00000220c7828 */ /* 0x004fd60000000000 */
[----:B------:R-:W-:Y:S05]  /*3b50*/  CALL.REL.NOINC `($_Z23distributor_probabilityddPdS_iS_i$__internal_accurate_pow) ;  /* 0x0000028800687944 */ /* 0x000fea0003c00000 */
[----:B------:R-:W-:Y:S05]  /*3b60*/  BSYNC.RECONVERGENT B2 ;  /* 0x0000000000027941 */ /* 0x000fea0003800200 */
.L_x_92:
[----:B------:R-:W2:Y:S01]  /*3b70*/  LD.E.64 R100, desc[UR36][R16.64+0x10] ;  /* 0x0000102410647980 */ /* 0x000ea2000c101b00 */
[----:B------:R-:W0:Y:S01]  /*3b80*/  MUFU.RCP64H R41, 3 ;  /* 0x4008000000297908 */ /* 0x000e220000001800 */
[----:B------:R-:W-:Y:S01]  /*3b90*/  IMAD.MOV.U32 R38, RZ, RZ, 0x0 ;  /* 0x00000000ff267424 */ /* 0x000fe200078e00ff */
[----:B------:R-:W-:Y:S01]  /*3ba0*/  FSEL R4, R4, RZ, P3 ;  /* 0x000000ff04047208 */ /* 0x000fe20001800000 */
[----:B------:R-:W-:Y:S01]  /*3bb0*/  IMAD.MOV.U32 R39, RZ, RZ, 0x3ff00000 ;  /* 0x3ff00000ff277424 */ /* 0x000fe200078e00ff */
[----:B------:R-:W-:Y:S01]  /*3bc0*/  FSEL R5, R5, RZ, P3 ;  /* 0x000000ff05057208 */ /* 0x000fe20001800000 */
[----:B------:R-:W-:Y:S01]  /*3bd0*/  IMAD.MOV.U32 R40, RZ, RZ, 0x1 ;  /* 0x00000001ff287424 */ /* 0x000fe200078e00ff */
[----:B------:R-:W-:Y:S05]  /*3be0*/  BSSY.RECONVERGENT B4, `(.L_x_93) ;  /* 0x000001b000047945 */ /* 0x000fea0003800200 */
[----:B0-----:R-:W-:-:S08]  /*3bf0*/  DFMA R34, R40, -3, R38 ;  /* 0xc00800002822782b */ /* 0x001fd00000000026 */
[----:B------:R-:W-:-:S08]  /*3c00*/  DFMA R34, R34, R34, R34 ;  /* 0x000000222222722b */ /* 0x000fd00000000022 */
[----:B------:R-:W-:-:S08]  /*3c10*/  DFMA R34, R40, R34, R40 ;  /* 0x000000222822722b */ /* 0x000fd00000000028 */
[----:B------:R-:W-:-:S08]  /*3c20*/  DFMA R38, R34, -3, R38 ;  /* 0xc00800002226782b */ /* 0x000fd00000000026 */
[----:B------:R-:W-:Y:S02]  /*3c30*/  DFMA R38, R34, R38, R34 ;  /* 0x000000262226722b */ /* 0x000fe40000000022 */
[----:B------:R-:W-:-:S10]  /*3c40*/  DADD R34, R26, 2 ;  /* 0x400000001a227429 */ /* 0x000fd40000000000 */
[----:B------:R-:W-:-:S04]  /*3c50*/  LOP3.LUT R0, R35, 0x7ff00000, RZ, 0xc0, !PT ;  /* 0x7ff0000023007812 */ /* 0x000fc800078ec0ff */
[----:B------:R-:W-:-:S04]  /*3c60*/  ISETP.NE.AND P1, PT, R0, 0x7ff00000, PT ;  /* 0x7ff000000000780c */ /* 0x000fc80003f25270 */
[----:B------:R-:W-:Y:S02]  /*3c70*/  @!P2 FSEL R4, R4, RZ, P1 ;  /* 0x000000ff0404a208 */ /* 0x000fe40000800000 */
[----:B------:R-:W-:Y:S02]  /*3c80*/  @!P2 FSEL R5, R5, +QNAN , P1 ;  /* 0x7ff000000505a808 */ /* 0x000fe40000800000 */
[----:B------:R-:W-:Y:S02]  /*3c90*/  FSEL R4, R4, RZ, P0 ;  /* 0x000000ff04047208 */ /* 0x000fe40000000000 */
[----:B------:R-:W-:-:S06]  /*3ca0*/  FSEL R5, R5, 1.875, P0 ;  /* 0x3ff0000005057808 */ /* 0x000fcc0000000000 */
[----:B------:R-:W-:Y:S02]  /*3cb0*/  DFMA R12, R12, R4, R36 ;  /* 0x000000040c0c722b */ /* 0x000fe40000000024 */
[----:B--2---:R-:W-:Y:S01]  /*3cc0*/  DMUL R40, R100, R38 ;  /* 0x0000002664287228 */ /* 0x004fe20000000000 */
[----:B------:R-:W-:-:S07]  /*3cd0*/  FSETP.GEU.AND P5, PT, |R101|, 6.5827683646048100446e-37, PT ;  /* 0x036000006500780b */ /* 0x000fce0003fae200 */
[----:B------:R-:W-:-:S08]  /*3ce0*/  DFMA R42, R40, -3, R100 ;  /* 0xc0080000282a782b */ /* 0x000fd00000000064 */
[----:B------:R-:W-:-:S10]  /*3cf0*/  DFMA R34, R38, R42, R40 ;  /* 0x0000002a2622722b */ /* 0x000fd40000000028 */
[----:B------:R-:W-:-:S05]  /*3d00*/  FFMA R0, RZ, 2.125, R35 ;  /* 0x40080000ff007823 */ /* 0x000fca0000000023 */
[----:B------:R-:W-:-:S13]  /*3d10*/  FSETP.GT.AND P1, PT, |R0|, 1.469367938527859385e-39, PT ;  /* 0x001000000000780b */ /* 0x000fda0003f24200 */
[----:B------:R-:W-:Y:S05]  /*3d20*/  @P1 BRA P5, `(.L_x_94) ;  /* 0x0000000000181947 */ /* 0x000fea0002800000 */
[----:B------:R-:W-:Y:S01]  /*3d30*/  IMAD.MOV.U32 R40, RZ, RZ, RZ ;  /* 0x000000ffff287224 */ /* 0x000fe200078e00ff */
[----:B------:R-:W-:Y:S01]  /*3d40*/  MOV R0, 0x3d70 ;  /* 0x00003d7000007802 */ /* 0x000fe20000000f00 */
[----:B------:R-:W-:-:S07]  /*3d50*/  IMAD.MOV.U32 R41, RZ, RZ, 0x40080000 ;  /* 0x40080000ff297424 */ /* 0x000fce00078e00ff */
[----:B------:R-:W-:Y:S05]  /*3d60*/  CALL.REL.NOINC `($__internal_1_$__cuda_sm20_div_rn_f64_full) ;  /* 0x0000027c00b07944 */ /* 0x000fea0003c00000 */
[----:B------:R-:W-:Y:S02]  /*3d70*/  IMAD.MOV.U32 R34, RZ, RZ, R46 ;  /* 0x000000ffff227224 */ /* 0x000fe400078e002e */
[----:B------:R-:W-:-:S07]  /*3d80*/  IMAD.MOV.U32 R35, RZ, RZ, R47 ;  /* 0x000000ffff237224 */ /* 0x000fce00078e002f */
.L_x_94:
[----:B------:R-:W-:Y:S05]  /*3d90*/  BSYNC.RECONVERGENT B4 ;  /* 0x0000000000047941 */ /* 0x000fea0003800200 */
.L_x_93:
[----:B------:R-:W-:Y:S01]  /*3da0*/  DADD R36, -RZ, |R26| ;  /* 0x00000000ff247229 */ /* 0x000fe2000000051a */
[----:B------:R-:W-:Y:S01]  /*3db0*/  BSSY.RECONVERGENT B2, `(.L_x_95) ;  /* 0x0000006000027945 */ /* 0x000fe20003800200 */
[----:B------:R-:W-:Y:S01]  /*3dc0*/  IMAD.MOV.U32 R4, RZ, RZ, 0x40080000 ;  /* 0x40080000ff047424 */ /* 0x000fe200078e00ff */
[----:B------:R-:W-:-:S07]  /*3dd0*/  MOV R0, 0x3e10 ;  /* 0x00003e1000007802 */ /* 0x000fce0000000f00 */
[----:B------:R-:W-:Y:S02]  /*3de0*/  IMAD.MOV.U32 R6, RZ, RZ, R36 ;  /* 0x000000ffff067224 */ /* 0x000fe400078e0024 */
[----:B------:R-:W-:-:S07]  /*3df0*/  IMAD.MOV.U32 R5, RZ, RZ, R37 ;  /* 0x000000ffff057224 */ /* 0x000fce00078e0025 */
[----:B------:R-:W-:Y:S05]  /*3e00*/  CALL.REL.NOINC `($_Z23distributor_probabilityddPdS_iS_i$__internal_accurate_pow) ;  /* 0x0000028400bc7944 */ /* 0x000fea0003c00000 */
[----:B------:R-:W-:Y:S05]  /*3e10*/  BSYNC.RECONVERGENT B2 ;  /* 0x0000000000027941 */ /* 0x000fea0003800200 */
.L_x_95:
[----:B------:R-:W2:Y:S01]  /*3e20*/  LD.E.64 R38, desc[UR36][R16.64+0x18] ;  /* 0x0000182410267980 */ /* 0x000ea2000c101b00 */
        /* <DEDUP_REMOVED lines=9> */
[----:B------:R-:W-:Y:S02]  /*3ec0*/  FSEL R0, R0, RZ, P3 ;  /* 0x000000ff00007208 */ /* 0x000fe40001800000 */
[----:B------:R-:W-:Y:S01]  /*3ed0*/  FSEL R5, R27, R41, !P3 ;  /* 0x000000291b057208 */ /* 0x000fe20005800000 */
[----:B------:R-:W-:Y:S01]  /*3ee0*/  DADD R40, -RZ, |R26| ;  /* 0x00000000ff287229 */ /* 0x000fe2000000051a */
[----:B------:R-:W-:-:S02]  /*3ef0*/  @!P2 FSEL R0, R0, RZ, P1 ;  /* 0x000000ff0000a208 */ /* 0x000fc40000800000 */
[----:B------:R-:W-:Y:S02]  /*3f00*/  @!P2 FSEL R5, R6, R5, !P1 ;  /* 0x000000050605a208 */ /* 0x000fe40004800000 */
[----:B------:R-:W-:Y:S02]  /*3f10*/  FSEL R4, R0, RZ, P0 ;  /* 0x000000ff00047208 */ /* 0x000fe40000000000 */
[----:B------:R-:W-:Y:S02]  /*3f20*/  FSEL R5, R5, 1.875, P0 ;  /* 0x3ff0000005057808 */ /* 0x000fe40000000000 */
[----:B------:R-:W-:Y:S01]  /*3f30*/  MOV R0, 0x3fa0 ;  /* 0x00003fa000007802 */ /* 0x000fe20000000f00 */
[----:B------:R-:W-:-:S03]  /*3f40*/  IMAD.MOV.U32 R6, RZ, RZ, R40 ;  /* 0x000000ffff067224 */ /* 0x000fc600078e0028 */
[----:B------:R-:W-:Y:S01]  /*3f50*/  DFMA R12, R34, R4, R12 ;  /* 0x00000004220c722b */ /* 0x000fe2000000000c */
[----:B------:R-:W-:Y:S02]  /*3f60*/  IMAD.MOV.U32 R5, RZ, RZ, R41 ;  /* 0x000000ffff057224 */ /* 0x000fe400078e0029 */
[----:B------:R-:W-:Y:S01]  /*3f70*/  IMAD.MOV.U32 R4, RZ, RZ, 0x40100000 ;  /* 0x40100000ff047424 */ /* 0x000fe200078e00ff */
[----:B--2---:R-:W-:-:S11]  /*3f80*/  DMUL R36, R38, 0.25 ;  /* 0x3fd0000026247828 */ /* 0x004fd60000000000 */
[----:B------:R-:W-:Y:S05]  /*3f90*/  CALL.REL.NOINC `($_Z23distributor_probabilityddPdS_iS_i$__internal_accurate_pow) ;  /* 0x0000028400587944 */ /* 0x000fea0003c00000 */
[----:B------:R-:W-:Y:S05]  /*3fa0*/  BSYNC.RECONVERGENT B2 ;  /* 0x0000000000027941 */ /* 0x000fea0003800200 */
.L_x_96:
[----:B------:R-:W-:Y:S01]  /*3fb0*/  DADD R34, R26, 4 ;  /* 0x401000001a227429 */ /* 0x000fe20000000000 */
[----:B------:R-:W-:Y:S02]  /*3fc0*/  FSEL R4, R4, RZ, P3 ;  /* 0x000000ff04047208 */ /* 0x000fe40001800000 */
[----:B------:R-:W-:-:S07]  /*3fd0*/  FSEL R0, R5, RZ, P3 ;  /* 0x000000ff05007208 */ /* 0x000fce0001800000 */
[----:B------:R-:W-:-:S04]  /*3fe0*/  LOP3.LUT R34, R35, 0x7ff00000, RZ, 0xc0, !PT ;  /* 0x7ff0000023227812 */ /* 0x000fc800078ec0ff */
[----:B------:R-:W-:-:S04]  /*3ff0*/  ISETP.NE.AND P1, PT, R34, 0x7ff00000, PT ;  /* 0x7ff000002200780c */ /* 0x000fc80003f25270 */
[----:B------:R-:W-:Y:S02]  /*4000*/  @!P2 FSEL R4, R4, RZ, P1 ;  /* 0x000000ff0404a208 */ /* 0x000fe40000800000 */
[----:B------:R-:W-:Y:S02]  /*4010*/  @!P2 FSEL R0, R0, +QNAN , P1 ;  /* 0x7ff000000000a808 */ /* 0x000fe40000800000 */
[----:B------:R-:W-:Y:S02]  /*4020*/  FSEL R4, R4, RZ, P0 ;  /* 0x000000ff04047208 */ /* 0x000fe40000000000 */
[----:B------:R-:W-:-:S06]  /*4030*/  FSEL R5, R0, 1.875, P0 ;  /* 0x3ff0000000057808 */ /* 0x000fcc0000000000 */
[----:B------:R-:W-:-:S11]  /*4040*/  DFMA R12, R36, R4, R12 ;  /* 0x00000004240c722b */ /* 0x000fd6000000000c */
.L_x_90:
[----:B------:R-:W-:Y:S05]  /*4050*/  BSYNC.RECONVERGENT B3 ;  /* 0x0000000000037941 */ /* 0x000fea0003800200 */
.L_x_89:
[----:B------:R-:W-:Y:S01]  /*4060*/  ISETP.NE.AND P0, PT, R7, 0x7ff00000, PT ;  /* 0x7ff000000700780c */ /* 0x000fe20003f05270 */
[----:B------:R-:W-:Y:S01]  /*4070*/  BSSY.RECONVERGENT B2, `(.L_x_97) ;  /* 0x000000c000027945 */ /* 0x000fe20003800200 */
[----:B------:R-:W-:Y:S02]  /*4080*/  IMAD.MOV.U32 R4, RZ, RZ, R32 ;  /* 0x000000ffff047224 */ /* 0x000fe400078e0020 */
[----:B------:R-:W-:-:S09]  /*4090*/  IMAD.MOV.U32 R5, RZ, RZ, R33 ;  /* 0x000000ffff057224 */ /* 0x000fd200078e0021 */
        /* <DEDUP_REMOVED lines=9> */
.L_x_98:
[----:B------:R-:W-:Y:S05]  /*4130*/  BSYNC.RECONVERGENT B2 ;  /* 0x0000000000027941 */ /* 0x000fea0003800200 */
.L_x_97:
[----:B------:R-:W-:Y:S01]  /*4140*/  DADD R40, R4, 1 ;  /* 0x3ff0000004287429 */ /* 0x000fe20000000000 */
[----:B------:R-:W-:Y:S01]  /*4150*/  IMAD.MOV.U32 R36, RZ, RZ, 0x0 ;  /* 0x00000000ff247424 */ /* 0x000fe200078e00ff */
[----:B------:R-:W0:Y:S01]  /*4160*/  LDC.64 R38, c[0x0][0x380] ;  /* 0x0000e000ff267b82 */ /* 0x000e220000000a00 */
[----:B------:R-:W-:Y:S01]  /*4170*/  IMAD.MOV.U32 R37, RZ, RZ, 0x3fd80000 ;  /* 0x3fd80000ff257424 */ /* 0x000fe200078e00ff */
[----:B------:R-:W-:Y:S01]  /*4180*/  BSSY.RECONVERGENT B3, `(.L_x_99) ;  /* 0x000001d000037945 */ /* 0x000fe20003800200 */
[----:B------:R-:W-:Y:S01]  /*4190*/  DSETP.NEU.AND P0, PT, R2, 1, PT ;  /* 0x3ff000000200742a */ /* 0x000fe20003f0d000 */
[----:B------:R-:W1:Y:S04]  /*41a0*/  MUFU.RSQ64H R35, R41 ;  /* 0x0000002900237308 */ /* 0x000e680000001c00 */
[----:B------:R-:W-:Y:S01]  /*41b0*/  IADD3 R34, PT, PT, R41, -0x3500000, RZ ;  /* 0xfcb0000029227810 */ /* 0x000fe20007ffe0ff */
[----:B------:R-:W0:Y:S03]  /*41c0*/  LDC.64 R46, c[0x0][0x388] ;  /* 0x0000e200ff2e7b82 */ /* 0x000e260000000a00 */
[----:B------:R-:W-:-:S02]  /*41d0*/  ISETP.GE.U32.AND P1, PT, R34, 0x7ca00000, PT ;  /* 0x7ca000002200780c */ /* 0x000fc40003f26070 */
[----:B-1----:R-:W-:-:S08]  /*41e0*/  DMUL R4, R34, R34 ;  /* 0x0000002222047228 */ /* 0x002fd00000000000 */
[----:B------:R-:W-:Y:S02]  /*41f0*/  DFMA R4, R40, -R4, 1 ;  /* 0x3ff000002804742b */ /* 0x000fe40000000804 */
[----:B0-----:R-:W-:-:S06]  /*4200*/  DFMA R12, R12, R38, R46 ;  /* 0x000000260c0c722b */ /* 0x001fcc000000002e */
        /* <DEDUP_REMOVED lines=15> */
[----:B------:R-:W-:-:S02]  /*4300*/  IMAD.MOV.U32 R4, RZ, RZ, R36 ;  /* 0x000000ffff047224 */ /* 0x000fc400078e0024 */
[----:B------:R-:W-:Y:S02]  /*4310*/  IMAD.MOV.U32 R5, RZ, RZ, R37 ;  /* 0x000000ffff057224 */ /* 0x000fe400078e0025 */
[----:B------:R-:W-:-:S07]  /*4320*/  IMAD.MOV.U32 R6, RZ, RZ, R34 ;  /* 0x000000ffff067224 */ /* 0x000fce00078e0022 */
[----:B------:R-:W-:Y:S05]  /*4330*/  CALL.REL.NOINC `($__internal_2_$__cuda_sm20_dsqrt_rn_f64_mediumpath_v1) ;  /* 0x0000027c00c87944 */ /* 0x000fea0003c00000 */
[----:B------:R-:W-:-:S07]  /*4340*/  IMAD.MOV.U32 R38, RZ, RZ, R6 ;  /* 0x000000ffff267224 */ /* 0x000fce00078e0006 */
.L_x_100:
[----:B------:R-:W-:Y:S05]  /*4350*/  BSYNC.RECONVERGENT B3 ;  /* 0x0000000000037941 */ /* 0x000fea0003800200 */
.L_x_99:
[----:B------:R-:W-:Y:S01]  /*4360*/  FSEL R59, R39, 1.9267766475677490234, P0 ;  /* 0x3ff6a09e273b7808 */ /* 0x000fe20000000000 */
[----:B------:R-:W-:Y:S01]  /*4370*/  BSSY.RECONVERGENT B3, `(.L_x_101) ;  /* 0x0000013000037945 */ /* 0x000fe20003800200 */
[----:B------:R-:W-:Y:S02]  /*4380*/  FSEL R58, R38, 3.01326645709721542066e+23, P0 ;  /* 0x667f3bcd263a7808 */ /* 0x000fe40000000000 */
[----:B------:R-:W0:Y:S01]  /*4390*/  MUFU.RCP64H R5, R59 ;  /* 0x0000003b00057308 */ /* 0x000e220000001800 */
[----:B------:R-:W-:-:S05]  /*43a0*/  VIADD R4, R59, 0x300402 ;  /* 0x003004023b047836 */ /* 0x000fca0000000000 */
[----:B------:R-:W-:Y:S01]  /*43b0*/  FSETP.GEU.AND P0, PT, |R4|, 5.8789094863358348022e-39, PT ;  /* 0x004004020400780b */ /* 0x000fe20003f0e200 */
[----:B0-----:R-:W-:-:S08]  /*43c0*/  DFMA R34, -R58, R4, 1 ;  /* 0x3ff000003a22742b */ /* 0x001fd00000000104 */
[----:B------:R-:W-:-:S08]  /*43d0*/  DFMA R34, R34, R34, R34 ;  /* 0x000000222222722b */ /* 0x000fd00000000022 */
[----:B------:R-:W-:-:S08]  /*43e0*/  DFMA R34, R4, R34, R4 ;  /* 0x000000220422722b */ /* 0x000fd00000000004 */
[----:B------:R-:W-:-:S08]  /*43f0*/  DFMA R36, -R58, R34, 1 ;  /* 0x3ff000003a24742b */ /* 0x000fd00000000122 */
[----:B------:R-:W-:Y:S01]  /*4400*/  DFMA R34, R34, R36, R34 ;  /* 0x000000242222722b */ /* 0x000fe20000000022 */
[----:B------:R-:W-:Y:S10]  /*4410*/  @P0 BRA `(.L_x_102) ;  /* 0x0000000000200947 */ /* 0x000ff40003800000 */
[----:B------:R-:W-:Y:S01]  /*4420*/  LOP3.LUT R40, R59, 0x7fffffff, RZ, 0xc0, !PT ;  /* 0x7fffffff3b287812 */ /* 0x000fe200078ec0ff */
[----:B------:R-:W-:Y:S01]  /*4430*/  IMAD.MOV.U32 R4, RZ, RZ, R58 ;  /* 0x000000ffff047224 */ /* 0x000fe200078e003a */
[----:B------:R-:W-:Y:S01]  /*4440*/  MOV R0, 0x4480 ;  /* 0x0000448000007802 */ /* 0x000fe20000000f00 */
[----:B------:R-:W-:Y:S02]  /*4450*/  IMAD.MOV.U32 R5, RZ, RZ, R59 ;  /* 0x000000ffff057224 */ /* 0x000fe400078e003b */
[----:B------:R-:W-:-:S07]  /*4460*/  VIADD R40, R40, 0xfff00000 ;  /* 0xfff0000028287836 */ /* 0x000fce0000000000 */
[----:B------:R-:W-:Y:S05]  /*4470*/  CALL.REL.NOINC `($__internal_0_$__cuda_sm20_dblrcp_rn_slowpath_v3) ;  /* 0x0000027400487944 */ /* 0x000fea0003c00000 */
[----:B------:R-:W-:Y:S02]  /*4480*/  IMAD.MOV.U32 R34, RZ, RZ, R6 ;  /* 0x000000ffff227224 */ /* 0x000fe400078e0006 */
[----:B------:R-:W-:-:S07]  /*4490*/  IMAD.MOV.U32 R35, RZ, RZ, R39 ;  /* 0x000000ffff237224 */ /* 0x000fce00078e0027 */
.L_x_102:
[----:B------:R-:W-:Y:S05]  /*44a0*/  BSYNC.RECONVERGENT B3 ;  /* 0x0000000000037941 */ /* 0x000fea0003800200 */
.L_x_101:
        /* <DEDUP_REMOVED lines=8> */
.L_x_103:
[C---:B------:R-:W-:Y:S01]  /*4530*/  DADD R36, R34.reuse, 2 ;  /* 0x4000000022247429 */ /* 0x040fe20000000000 */
[----:B------:R-:W-:Y:S01]  /*4540*/  BSSY.RECONVERGENT B2, `(.L_x_104) ;  /* 0x000000f000027945 */ /* 0x000fe20003800200 */
[C---:B------:R-:W-:Y:S02]  /*4550*/  DSETP.NEU.AND P0, PT, R34.reuse, RZ, PT ;  /* 0x000000ff2200722a */ /* 0x040fe40003f0d000 */
[----:B------:R-:W-:-:S04]  /*4560*/  DSETP.NEU.AND P2, PT, R34, 1, PT ;  /* 0x3ff000002200742a */ /* 0x000fc80003f4d000 */
[----:B------:R-:W-:Y:S02]  /*4570*/  FSEL R4, R4, RZ, P0 ;  /* 0x000000ff04047208 */ /* 0x000fe40000000000 */
[----:B------:R-:W-:Y:S02]  /*4580*/  LOP3.LUT R36, R37, 0x7ff00000, RZ, 0xc0, !PT ;  /* 0x7ff0000025247812 */ /* 0x000fe400078ec0ff */
[----:B------:R-:W-:Y:S02]  /*4590*/  FSEL R5, R5, RZ, P0 ;  /* 0x000000ff05057208 */ /* 0x000fe40000000000 */
[----:B------:R-:W-:Y:S01]  /*45a0*/  ISETP.NE.AND P1, PT, R36, 0x7ff00000, PT ;  /* 0x7ff000002400780c */ /* 0x000fe20003f25270 */
[----:B------:R-:W-:-:S12]  /*45b0*/  DADD R36, -RZ, |R8| ;  /* 0x00000000ff247229 */ /* 0x000fd80000000508 */
[----:B------:R-:W-:Y:S05]  /*45c0*/  @P1 BRA `(.L_x_105) ;  /* 0x0000000000181947 */ /* 0x000fea0003800000 */
[----:B------:R-:W-:-:S14]  /*45d0*/  DSETP.NAN.AND P0, PT, R34, R34, PT ;  /* 0x000000222200722a */ /* 0x000fdc0003f08000 */
[----:B------:R-:W-:Y:S01]  /*45e0*/  @P0 DADD R4, R34, 2 ;  /* 0x4000000022040429 */ /* 0x000fe20000000000 */
[----:B------:R-:W-:Y:S10]  /*45f0*/  @P0 BRA `(.L_x_105) ;  /* 0x00000000000c0947 */ /* 0x000ff40003800000 */
[----:B------:R-:W-:-:S14]  /*4600*/  DSETP.NEU.AND P0, PT, |R34|, +INF , PT ;  /* 0x7ff000002200742a */ /* 0x000fdc0003f0d200 */
[----:B------:R-:W-:Y:S01]  /*4610*/  @!P0 IMAD.MOV.U32 R4, RZ, RZ, 0x0 ;  /* 0x00000000ff048424 */ /* 0x000fe200078e00ff */
[----:B------:R-:W-:-:S07]  /*4620*/  @!P0 MOV R5, 0x7ff00000 ;  /* 0x7ff0000000058802 */ /* 0x000fce0000000f00 */
.L_x_105:
[----:B------:R-:W-:Y:S05]  /*4630*/  BSYNC.RECONVERGENT B2 ;  /* 0x0000000000027941 */ /* 0x000fea0003800200 */
.L_x_104:
[----:B------:R-:W-:Y:S01]  /*4640*/  FSEL R56, R4, RZ, P2 ;  /* 0x000000ff04387208 */ /* 0x000fe20001000000 */
[----:B------:R-:W-:Y:S01]  /*4650*/  BSSY.RECONVERGENT B2, `(.L_x_106) ;  /* 0x0000008000027945 */ /* 0x000fe20003800200 */
[----:B------:R-:W-:Y:S01]  /*4660*/  FSEL R57, R5, 1.875, P2 ;  /* 0x3ff0000005397808 */ /* 0x000fe20001000000 */
[----:B------:R-:W-:Y:S01]  /*4670*/  IMAD.MOV.U32 R6, RZ, RZ, R36 ;  /* 0x000000ffff067224 */ /* 0x000fe200078e0024 */
[----:B------:R-:W-:Y:S01]  /*4680*/  MOV R0, 0x46d0 ;  /* 0x000046d000007802 */ /* 0x000fe20000000f00 */
[----:B------:R-:W-:Y:S02]  /*4690*/  IMAD.MOV.U32 R5, RZ, RZ, R37 ;  /* 0x000000ffff057224 */ /* 0x000fe400078e0025 */
[----:B------:R-:W-:Y:S01]  /*46a0*/  IMAD.MOV.U32 R4, RZ, RZ, 0x40000000 ;  /* 0x40000000ff047424 */ /* 0x000fe200078e00ff */
[----:B------:R-:W-:-:S11]  /*46b0*/  DMUL R56, R12, -R56 ;  /* 0x800000380c387228 */ /* 0x000fd60000000000 */
[----:B------:R-:W-:Y:S05]  /*46c0*/  CALL.REL.NOINC `($_Z23distributor_probabilityddPdS_iS_i$__internal_accurate_pow) ;  /* 0x0000027c008c7944 */ /* 0x000fea0003c00000 */
[----:B------:R-:W-:Y:S05]  /*46d0*/  BSYNC.RECONVERGENT B2 ;  /* 0x0000000000027941 */ /* 0x000fea0003800200 */
.L_x_106:
[C---:B------:R-:W-:Y:S01]  /*46e0*/  DADD R12, R8.reuse, 2 ;  /* 0x40000000080c7429 */ /* 0x040fe20000000000 */
[----:B------:R-:W-:Y:S01]  /*46f0*/  BSSY.RECONVERGENT B2, `(.L_x_107) ;  /* 0x0000013000027945 */ /* 0x000fe20003800200 */
[----:B------:R-:W-:Y:S02]  /*4700*/  DSETP.NEU.AND P0, PT, R8, RZ, PT ;  /* 0x000000ff0800722a */ /* 0x000fe40003f0d000 */
[----:B------:R-:W-:-:S04]  /*4710*/  DADD R36, -RZ, |R14| ;  /* 0x00000000ff247229 */ /* 0x000fc8000000050e */
[----:B------:R-:W-:Y:S02]  /*4720*/  FSEL R34, R4, RZ, P0 ;  /* 0x000000ff04227208 */ /* 0x000fe40000000000 */
[----:B------:R-:W-:Y:S02]  /*4730*/  LOP3.LUT R12, R13, 0x7ff00000, RZ, 0xc0, !PT ;  /* 0x7ff000000d0c7812 */ /* 0x000fe400078ec0ff */
[----:B------:R-:W-:Y:S01]  /*4740*/  FSEL R35, R5, RZ, P0 ;  /* 0x000000ff05237208 */ /* 0x000fe20000000000 */
[----:B------:R-:W-:Y:S01]  /*4750*/  IMAD.MOV.U32 R62, RZ, RZ, R34 ;  /* 0x000000ffff3e7224 */ /* 0x000fe200078e0022 */
[----:B------:R-:W-:Y:S01]  /*4760*/  ISETP.NE.AND P1, PT, R12, 0x7ff00000, PT ;  /* 0x7ff000000c00780c */ /* 0x000fe20003f25270 */
[----:B------:R-:W-:Y:S02]  /*4770*/  IMAD.MOV.U32 R6, RZ, RZ, R36 ;  /* 0x000000ffff067224 */ /* 0x000fe400078e0024 */
        /* <DEDUP_REMOVED lines=10> */
.L_x_108:
[----:B------:R-:W-:Y:S05]  /*4820*/  BSYNC.RECONVERGENT B2 ;  /* 0x0000000000027941 */ /* 0x000fea0003800200 */
.L_x_107:
[----:B------:R-:W-:Y:S01]  /*4830*/  BSSY.RECONVERGENT B2, `(.L_x_109) ;  /* 0x0000005000027945 */ /* 0x000fe20003800200 */
[----:B------:R-:W-:Y:S01]  /*4840*/  IMAD.MOV.U32 R5, RZ, RZ, R37 ;  /* 0x000000ffff057224 */ /* 0x000fe200078e0025 */
[----:B------:R-:W-:Y:S01]  /*4850*/  MOV R0, 0x4880 ;  /* 0x0000488000007802 */ /* 0x000fe20000000f00 */
[----:B------:R-:W-:-:S07]  /*4860*/  IMAD.MOV.U32 R4, RZ, RZ, 0x40000000 ;  /* 0x40000000ff047424 */ /* 0x000fce00078e00ff */
[----:B------:R-:W-:Y:S05]  /*4870*/  CALL.REL.NOINC `($_Z23distributor_probabilityddPdS_iS_i$__internal_accurate_pow) ;  /* 0x0000027c00207944 */ /* 0x000fea0003c00000 */
[----:B------:R-:W-:Y:S05]  /*4880*/  BSYNC.RECONVERGENT B2 ;  /* 0x0000000000027941 */ /* 0x000fea0003800200 */
.L_x_109:
[C---:B------:R-:W-:Y:S01]  /*4890*/  DADD R36, R14.reuse, 2 ;  /* 0x400000000e247429 */ /* 0x040fe20000000000 */
[----:B------:R-:W-:Y:S01]  /*48a0*/  BSSY.RECONVERGENT B2, `(.L_x_110) ;  /* 0x0000016000027945 */ /* 0x000fe20003800200 */
[----:B------:R-:W-:Y:S02]  /*48b0*/  DSETP.NEU.AND P0, PT, R14, RZ, PT ;  /* 0x000000ff0e00722a */ /* 0x000fe40003f0d000 */
[----:B------:R-:W-:Y:S02]  /*48c0*/  DSETP.NEU.AND P3, PT, R8, 1, PT ;  /* 0x3ff000000800742a */ /* 0x000fe40003f6d000 */
[----:B------:R-:W-:Y:S02]  /*48d0*/  DSETP.NEU.AND P2, PT, R14, 1, PT ;  /* 0x3ff000000e00742a */ /* 0x000fe40003f4d000 */
[----:B------:R-:W-:Y:S01]  /*48e0*/  FSEL R36, R4, RZ, P0 ;  /* 0x000000ff04247208 */ /* 0x000fe20000000000 */
[----:B------:R-:W-:Y:S01]  /*48f0*/  DADD R38, -RZ, |R58| ;  /* 0x00000000ff267229 */ /* 0x000fe2000000053a */
[----:B------:R-:W-:-:S02]  /*4900*/  LOP3.LUT R13, R37, 0x7ff00000, RZ, 0xc0, !PT ;  /* 0x7ff00000250d7812 */ /* 0x000fc400078ec0ff */
[----:B------:R-:W-:Y:S01]  /*4910*/  FSEL R37, R5, RZ, P0 ;  /* 0x000000ff05257208 */ /* 0x000fe20000000000 */
[----:B------:R-:W-:Y:S01]  /*4920*/  IMAD.MOV.U32 R4, RZ, RZ, R36 ;  /* 0x000000ffff047224 */ /* 0x000fe200078e0024 */
[----:B------:R-:W-:Y:S02]  /*4930*/  ISETP.NE.AND P1, PT, R13, 0x7ff00000, PT ;  /* 0x7ff000000d00780c */ /* 0x000fe40003f25270 */
[----:B------:R-:W-:Y:S01]  /*4940*/  FSEL R62, R62, RZ, P3 ;  /* 0x000000ff3e3e7208 */ /* 0x000fe20001800000 */
[----:B------:R-:W-:Y:S01]  /*4950*/  IMAD.MOV.U32 R5, RZ, RZ, R37 ;  /* 0x000000ffff057224 */ /* 0x000fe200078e0025 */
[----:B------:R-:W-:-:S09]  /*4960*/  FSEL R63, R63, 1.875, P3 ;  /* 0x3ff000003f3f7808 */ /* 0x000fd20001800000 */
        /* <DEDUP_REMOVED lines=9> */
.L_x_111:
[----:B------:R-:W-:Y:S05]  /*4a00*/  BSYNC.RECONVERGENT B2 ;  /* 0x0000000000027941 */ /* 0x000fea0003800200 */
.L_x_110:
[----:B------:R-:W-:Y:S01]  /*4a10*/  FSEL R4, R4, RZ, P2 ;  /* 0x000000ff04047208 */ /* 0x000fe20001000000 */
[----:B------:R-:W-:Y:S01]  /*4a20*/  BSSY.RECONVERGENT B2, `(.L_x_112) ;  /* 0x0000008000027945 */ /* 0x000fe20003800200 */
[----:B------:R-:W-:Y:S01]  /*4a30*/  FSEL R5, R5, 1.875, P2 ;  /* 0x3ff0000005057808 */ /* 0x000fe20001000000 */
[----:B------:R-:W-:Y:S01]  /*4a40*/  IMAD.MOV.U32 R6, RZ, RZ, R38 ;  /* 0x000000ffff067224 */ /* 0x000fe200078e0026 */
[----:B------:R-:W-:-:S04]  /*4a50*/  MOV R0, 0x4aa0 ;  /* 0x00004aa000007802 */ /* 0x000fc80000000f00 */
[----:B------:R-:W-:Y:S01]  /*4a60*/  DADD R62, R62, R4 ;  /* 0x000000003e3e7229 */ /* 0x000fe20000000004 */
[----:B------:R-:W-:Y:S02]  /*4a70*/  IMAD.MOV.U32 R5, RZ, RZ, R39 ;  /* 0x000000ffff057224 */ /* 0x000fe400078e0027 */
[----:B------:R-:W-:-:S08]  /*4a80*/  IMAD.MOV.U32 R4, RZ, RZ, 0x40000000 ;  /* 0x40000000ff047424 */ /* 0x000fd000078e00ff */
[----:B------:R-:W-:Y:S05]  /*4a90*/  CALL.REL.NOINC `($_Z23distributor_probabilityddPdS_iS_i$__internal_accurate_pow) ;  /* 0x0000027800987944 */ /* 0x000fea0003c00000 */
[----:B------:R-:W-:Y:S05]  /*4aa0*/  BSYNC.RECONVERGENT B2 ;  /* 0x0000000000027941 */ /* 0x000fea0003800200 */
.L_x_112:
        /* <DEDUP_REMOVED lines=15> */
.L_x_114:
[----:B------:R-:W-:Y:S05]  /*4ba0*/  BSYNC.RECONVERGENT B2 ;  /* 0x0000000000027941 */ /* 0x000fea0003800200 */
.L_x_113:
[----:B------:R-:W-:Y:S01]  /*4bb0*/  FSEL R41, R5, 1.875, P2 ;  /* 0x3ff0000005297808 */ /* 0x000fe20001000000 */
[----:B------:R-:W-:Y:S01]  /*4bc0*/  DMUL R100, R62, -2 ;  /* 0xc00000003e647828 */ /* 0x000fe20000000000 */
[----:B------:R-:W-:Y:S01]  /*4bd0*/  FSEL R40, R4, RZ, P2 ;  /* 0x000000ff04287208 */ /* 0x000fe20001000000 */
[----:B------:R-:W-:Y:S01]  /*4be0*/  BSSY.RECONVERGENT B3, `(.L_x_115) ;  /* 0x0000011000037945 */ /* 0x000fe20003800200 */
[----:B------:R-:W0:Y:S01]  /*4bf0*/  MUFU.RCP64H R5, R41 ;  /* 0x0000002900057308 */ /* 0x000e220000001800 */
[----:B------:R-:W-:-:S06]  /*4c00*/  MOV R4, 0x1 ;  /* 0x0000000100047802 */ /* 0x000fcc0000000f00 */
[----:B------:R-:W-:Y:S01]  /*4c10*/  FSETP.GEU.AND P1, PT, |R101|, 6.5827683646048100446e-37, PT ;  /* 0x036000006500780b */ /* 0x000fe20003f2e200 */
        /* <DEDUP_REMOVED lines=13> */
.L_x_116:
[----:B------:R-:W-:Y:S05]  /*4cf0*/  BSYNC.RECONVERGENT B3 ;  /* 0x0000000000037941 */ /* 0x000fea0003800200 */
.L_x_115:
[----:B------:R-:W-:Y:S01]  /*4d00*/  IMAD.MOV.U32 R4, RZ, RZ, 0x652b82fe ;  /* 0x652b82feff047424 */ /* 0x000fe200078e00ff */
[----:B------:R-:W-:Y:S01]  /*4d10*/  UMOV UR4, 0xfefa39ef ;  /* 0xfefa39ef00047882 */ /* 0x000fe20000000000 */
[----:B------:R-:W-:Y:S01]  /*4d20*/  IMAD.MOV.U32 R5, RZ, RZ, 0x3ff71547 ;  /* 0x3ff71547ff057424 */ /* 0x000fe200078e00ff */
[----:B------:R-:W-:Y:S01]  /*4d30*/  UMOV UR5, 0x3fe62e42 ;  /* 0x3fe62e4200057882 */ /* 0x000fe20000000000 */
[----:B------:R-:W-:Y:S01]  /*4d40*/  FSETP.GEU.AND P0, PT, |R47|, 4.1917929649353027344, PT ;  /* 0x4086232b2f00780b */ /* 0x000fe20003f0e200 */
[----:B------:R-:W-:Y:S01]  /*4d50*/  BSSY.RECONVERGENT B2, `(.L_x_117) ;  /* 0x0000038000027945 */ /* 0x000fe20003800200 */
[----:B------:R-:W-:Y:S01]  /*4d60*/  ISETP.NE.AND P2, PT, R7, 0x7ff00000, PT ;  /* 0x7ff000000700780c */ /* 0x000fe20003f45270 */
[----:B------:R-:W-:Y:S01]  /*4d70*/  IMAD.MOV.U32 R42, RZ, RZ, R32 ;  /* 0x000000ffff2a7224 */ /* 0x000fe200078e0020 */
[----:B------:R-:W-:Y:S01]  /*4d80*/  DFMA R40, R46, R4, 6.75539944105574400000e+15 ;  /* 0x433800002e28742b */ /* 0x000fe20000000004 */
[----:B------:R-:W-:-:S07]  /*4d90*/  IMAD.MOV.U32 R43, RZ, RZ, R33 ;  /* 0x000000ffff2b7224 */ /* 0x000fce00078e0021 */
[----:B------:R-:W-:-:S08]  /*4da0*/  DADD R4, R40, -6.75539944105574400000e+15 ;  /* 0xc338000028047429 */ /* 0x000fd00000000000 */
[----:B------:R-:W-:Y:S01]  /*4db0*/  DFMA R38, R4, -UR4, R46 ;  /* 0x8000000404267c2b */ /* 0x000fe2000800002e */
[----:B------:R-:W-:Y:S01]  /*4dc0*/  UMOV UR4, 0x3b39803f ;  /* 0x3b39803f00047882 */ /* 0x000fe20000000000 */
[----:B------:R-:W-:-:S06]  /*4dd0*/  UMOV UR5, 0x3c7abc9e ;  /* 0x3c7abc9e00057882 */ /* 0x000fcc0000000000 */
[----:B------:R-:W-:Y:S01]  /*4de0*/  DFMA R38, R4, -UR4, R38 ;  /* 0x8000000404267c2b */ /* 0x000fe20008000026 */
[----:B------:R-:W-:Y:S01]  /*4df0*/  UMOV UR4, 0x69ce2bdf ;  /* 0x69ce2bdf00047882 */ /* 0x000fe20000000000 */
[----:B------:R-:W-:Y:S01]  /*4e00*/  IMAD.MOV.U32 R4, RZ, RZ, -0x35dec16 ;  /* 0xfca213eaff047424 */ /* 0x000fe200078e00ff */
[----:B------:R-:W-:Y:S01]  /*4e10*/  UMOV UR5, 0x3e5ade15 ;  /* 0x3e5ade1500057882 */ /* 0x000fe20000000000 */
[----:B------:R-:W-:-:S06]  /*4e20*/  IMAD.MOV.U32 R5, RZ, RZ, 0x3e928af3 ;  /* 0x3e928af3ff057424 */ /* 0x000fcc00078e00ff */
[----:B------:R-:W-:Y:S01]  /*4e30*/  DFMA R4, R38, UR4, R4 ;  /* 0x0000000426047c2b */ /* 0x000fe20008000004 */
[----:B------:R-:W-:Y:S01]  /*4e40*/  UMOV UR4, 0x62401315 ;  /* 0x6240131500047882 */ /* 0x000fe20000000000 */
[----:B------:R-:W-:-:S06]  /*4e50*/  UMOV UR5, 0x3ec71dee ;  /* 0x3ec71dee00057882 */ /* 0x000fcc0000000000 */
[----:B------:R-:W-:Y:S01]  /*4e60*/  DFMA R4, R38, R4, UR4 ;  /* 0x0000000426047e2b */ /* 0x000fe20008000004 */
        /* <DEDUP_REMOVED lines=20> */
[----:B------:R-:W-:-:S08]  /*4fb0*/  DFMA R4, R38, R4, UR4 ;  /* 0x0000000426047e2b */ /* 0x000fd00008000004 */
[----:B------:R-:W-:-:S08]  /*4fc0*/  DFMA R4, R38, R4, 1 ;  /* 0x3ff000002604742b */ /* 0x000fd00000000004 */
[----:B------:R-:W-:-:S10]  /*4fd0*/  DFMA R38, R38, R4, 1 ;  /* 0x3ff000002626742b */ /* 0x000fd40000000004 */
[----:B------:R-:W-:Y:S02]  /*4fe0*/  IMAD R5, R40, 0x100000, R39 ;  /* 0x0010000028057824 */ /* 0x000fe400078e0227 */
[----:B------:R-:W-:Y:S01]  /*4ff0*/  IMAD.MOV.U32 R4, RZ, RZ, R38 ;  /* 0x000000ffff047224 */ /* 0x000fe200078e0026 */
[----:B------:R-:W-:Y:S06]  /*5000*/  @!P0 BRA `(.L_x_118) ;  /* 0x0000000000308947 */ /* 0x000fec0003800000 */
[----:B------:R-:W-:Y:S01]  /*5010*/  FSETP.GEU.AND P1, PT, |R47|, 4.2275390625, PT ;  /* 0x408748002f00780b */ /* 0x000fe20003f2e200 */
[C---:B------:R-:W-:Y:S02]  /*5020*/  DADD R4, R46.reuse, +INF ;  /* 0x7ff000002e047429 */ /* 0x040fe40000000000 */
[----:B------:R-:W-:-:S08]  /*5030*/  DSETP.GEU.AND P0, PT, R46, RZ, PT ;  /* 0x000000ff2e00722a */ /* 0x000fd00003f0e000 */
[----:B------:R-:W-:Y:S02]  /*5040*/  FSEL R4, R4, RZ, P0 ;  /* 0x000000ff04047208 */ /* 0x000fe40000000000 */
[----:B------:R-:W-:Y:S02]  /*5050*/  @!P1 LEA.HI R0, R40, R40, RZ, 0x1 ;  /* 0x0000002828009211 */ /* 0x000fe400078f08ff */
[----:B------:R-:W-:Y:S02]  /*5060*/  FSEL R5, R5, RZ, P0 ;  /* 0x000000ff05057208 */ /* 0x000fe40000000000 */
[----:B------:R-:W-:-:S05]  /*5070*/  @!P1 SHF.R.S32.HI R41, RZ, 0x1, R0 ;  /* 0x00000001ff299819 */ /* 0x000fca0000011400 */
[----:B------:R-:W-:Y:S02]  /*5080*/  @!P1 IMAD.IADD R40, R40, 0x1, -R41 ;  /* 0x0000000128289824 */ /* 0x000fe400078e0a29 */
[----:B------:R-:W-:-:S03]  /*5090*/  @!P1 IMAD R39, R41, 0x100000, R39 ;  /* 0x0010000029279824 */ /* 0x000fc600078e0227 */
[----:B------:R-:W-:Y:S01]  /*50a0*/  @!P1 LEA R41, R40, 0x3ff00000, 0x14 ;  /* 0x3ff0000028299811 */ /* 0x000fe200078ea0ff */
[----:B------:R-:W-:-:S06]  /*50b0*/  @!P1 IMAD.MOV.U32 R40, RZ, RZ, RZ ;  /* 0x000000ffff289224 */ /* 0x000fcc00078e00ff */
[----:B------:R-:W-:-:S11]  /*50c0*/  @!P1 DMUL R4, R38, R40 ;  /* 0x0000002826049228 */ /* 0x000fd60000000000 */
.L_x_118:
[----:B------:R-:W-:Y:S05]  /*50d0*/  BSYNC.RECONVERGENT B2 ;  /* 0x0000000000027941 */ /* 0x000fea0003800200 */
.L_x_117:
[----:B------:R-:W-:Y:S04]  /*50e0*/  BSSY.RECONVERGENT B2, `(.L_x_119) ;  /* 0x000000a000027945 */ /* 0x000fe80003800200 */
        /* <DEDUP_REMOVED lines=9> */
.L_x_120:
[----:B------:R-:W-:Y:S05]  /*5180*/  BSYNC.RECONVERGENT B2 ;  /* 0x0000000000027941 */ /* 0x000fea0003800200 */
.L_x_119:
[----:B------:R-:W-:Y:S01]  /*5190*/  DADD R46, R42, 1 ;  /* 0x3ff000002a2e7429 */ /* 0x000fe20000000000 */
[----:B------:R-:W-:Y:S01]  /*51a0*/  IMAD.MOV.U32 R40, RZ, RZ, 0x0 ;  /* 0x00000000ff287424 */ /* 0x000fe200078e00ff */
[----:B------:R-:W-:Y:S01]  /*51b0*/  DMUL R56, R56, R4 ;  /* 0x0000000438387228 */ /* 0x000fe20000000000 */
[----:B------:R-:W-:Y:S01]  /*51c0*/  IMAD.MOV.U32 R41, RZ, RZ, 0x3fd80000 ;  /* 0x3fd80000ff297424 */ /* 0x000fe200078e00ff */
[----:B------:R-:W-:Y:S01]  /*51d0*/  DMUL R60, R60, 0.5 ;  /* 0x3fe000003c3c7828 */ /* 0x000fe20000000000 */
[----:B------:R-:W-:Y:S01]  /*51e0*/  BSSY.RECONVERGENT B3, `(.L_x_121) ;  /* 0x000001c000037945 */ /* 0x000fe20003800200 */
[----:B------:R-:W0:Y:S01]  /*51f0*/  MUFU.RSQ64H R45, R47 ;  /* 0x0000002f002d7308 */ /* 0x000e220000001c00 */
[----:B------:R-:W-:-:S03]  /*5200*/  DSETP.NEU.AND P0, PT, R2, 1, PT ;  /* 0x3ff000000200742a */ /* 0x000fc60003f0d000 */
[----:B------:R-:W-:Y:S02]  /*5210*/  VIADD R44, R47, 0xfcb00000 ;  /* 0xfcb000002f2c7836 */ /* 0x000fe40000000000 */
[----:B------:R-:W-:-:S03]  /*5220*/  DMUL R62, R56, R60 ;  /* 0x0000003c383e7228 */ /* 0x000fc60000000000 */
[----:B------:R-:W-:Y:S01]  /*5230*/  ISETP.GE.U32.AND P1, PT, R44, 0x7ca00000, PT ;  /* 0x7ca000002c00780c */ /* 0x000fe20003f26070 */
        /* <DEDUP_REMOVED lines=12> */
[----:B------:R-:W-:Y:S01]  /*5300*/  MOV R40, R4 ;  /* 0x0000000400287202 */ /* 0x000fe20000000f00 */
[----:B------:R-:W-:Y:S01]  /*5310*/  IMAD.MOV.U32 R41, RZ, RZ, R5 ;  /* 0x000000ffff297224 */ /* 0x000fe200078e0005 */
[----:B------:R-:W-:Y:S01]  /*5320*/  MOV R0, 0x5390 ;  /* 0x0000539000007802 */ /* 0x000fe20000000f00 */
[----:B------:R-:W-:Y:S02]  /*5330*/  IMAD.MOV.U32 R38, RZ, RZ, R46 ;  /* 0x000000ffff267224 */ /* 0x000fe400078e002e */
[----:B------:R-:W-:Y:S02]  /*5340*/  IMAD.MOV.U32 R39, RZ, RZ, R47 ;  /* 0x000000ffff277224 */ /* 0x000fe400078e002f */
[----:B------:R-:W-:Y:S02]  /*5350*/  IMAD.MOV.U32 R4, RZ, RZ, R48 ;  /* 0x000000ffff047224 */ /* 0x000fe400078e0030 */
[----:B------:R-:W-:-:S02]  /*5360*/  IMAD.MOV.U32 R5, RZ, RZ, R49 ;  /* 0x000000ffff057224 */ /* 0x000fc400078e0031 */
[----:B------:R-:W-:-:S07]  /*5370*/  IMAD.MOV.U32 R6, RZ, RZ, R44 ;  /* 0x000000ffff067224 */ /* 0x000fce00078e002c */
[----:B------:R-:W-:Y:S05]  /*5380*/  CALL.REL.NOINC `($__internal_2_$__cuda_sm20_dsqrt_rn_f64_mediumpath_v1) ;  /* 0x0000026c00b47944 */ /* 0x000fea0003c00000 */
[----:B------:R-:W-:-:S07]  /*5390*/  IMAD.MOV.U32 R38, RZ, RZ, R6 ;  /* 0x000000ffff267224 */ /* 0x000fce00078e0006 */
.L_x_122:
[----:B------:R-:W-:Y:S05]  /*53a0*/  BSYNC.RECONVERGENT B3 ;  /* 0x0000000000037941 */ /* 0x000fea0003800200 */
.L_x_121:
        /* <DEDUP_REMOVED lines=10> */
.L_x_123:
        /* <DEDUP_REMOVED lines=15> */
.L_x_125:
[----:B------:R-:W-:Y:S05]  /*5540*/  BSYNC.RECONVERGENT B2 ;  /* 0x0000000000027941 */ /* 0x000fea0003800200 */
.L_x_124:
[----:B------:R-:W-:Y:S01]  /*5550*/  FSEL R41, R5, 1.875, P2 ;  /* 0x3ff0000005297808 */ /* 0x000fe20001000000 */
[----:B------:R-:W-:Y:S01]  /*5560*/  BSSY.RECONVERGENT B3, `(.L_x_126) ;  /* 0x0000015000037945 */ /* 0x000fe20003800200 */
[----:B------:R-:W-:Y:S01]  /*5570*/  FSEL R40, R4, RZ, P2 ;  /* 0x000000ff04287208 */ /* 0x000fe20001000000 */
[----:B------:R-:W-:Y:S01]  /*5580*/  IMAD.MOV.U32 R4, RZ, RZ, 0x1 ;  /* 0x00000001ff047424 */ /* 0x000fe200078e00ff */
[----:B------:R-:W0:Y:S01]  /*5590*/  MUFU.RCP64H R5, R41 ;  /* 0x0000002900057308 */ /* 0x000e220000001800 */
[----:B------:R-:W-:Y:S01]  /*55a0*/  FSETP.GEU.AND P2, PT, |R15|, 6.5827683646048100446e-37, PT ;  /* 0x036000000f00780b */ /* 0x000fe20003f4e200 */
[----:B------:R-:W-:-:S03]  /*55b0*/  DSETP.GEU.AND P0, PT, R26, RZ, PT ;  /* 0x000000ff1a00722a */ /* 0x000fc60003f0e000 */
        /* <DEDUP_REMOVED lines=15> */
.L_x_127:
[----:B------:R-:W-:Y:S05]  /*56b0*/  BSYNC.RECONVERGENT B3 ;  /* 0x0000000000037941 */ /* 0x000fea0003800200 */
.L_x_126:
[----:B------:R-:W-:Y:S01]  /*56c0*/  DMUL R60, R46, 4 ;  /* 0x401000002e3c7828 */ /* 0x000fe20000000000 */
[----:B------:R-:W-:Y:S01]  /*56d0*/  UMOV UR4, 0xfd73e4e4 ;  /* 0xfd73e4e400047882 */ /* 0x000fe20000000000 */
[----:B------:R-:W-:Y:S01]  /*56e0*/  UMOV UR5, 0x40407307 ;  /* 0x4040730700057882 */ /* 0x000fe20000000000 */
[----:B------:R-:W-:Y:S01]  /*56f0*/  BSSY.RECONVERGENT B3, `(.L_x_128) ;  /* 0x000007b000037945 */ /* 0x000fe20003800200 */
[----:B------:R-:W-:-:S04]  /*5700*/  CS2R R56, SRZ ;  /* 0x0000000000387805 */ /* 0x000fc8000001ff00 */
[----:B------:R-:W-:Y:S01]  /*5710*/  DMUL R60, R60, UR4 ;  /* 0x000000043c3c7c28 */ /* 0x000fe20008000000 */
[----:B------:R-:W-:Y:S10]  /*5720*/  @!P0 BRA `(.L_x_129) ;  /* 0x0000000400dc8947 */ /* 0x000ff40003800000 */
        /* <DEDUP_REMOVED lines=16> */
.L_x_130:
        /* <DEDUP_REMOVED lines=25> */
.L_x_131:
[----:B------:R-:W2:Y:S01]  /*59c0*/  LD.E.64 R100, desc[UR36][R16.64+0x10] ;  /* 0x0000102410647980 */ /* 0x000ea2000c101b00 */
[----:B------:R-:W0:Y:S01]  /*59d0*/  MUFU.RCP64H R39, 3 ;  /* 0x4008000000277908 */ /* 0x000e220000001800 */
[----:B------:R-:W-:Y:S01]  /*59e0*/  IMAD.MOV.U32 R40, RZ, RZ, 0x0 ;  /* 0x00000000ff287424 */ /* 0x000fe200078e00ff */
[----:B------:R-:W-:Y:S01]  /*59f0*/  MOV R38, 0x1 ;  /* 0x0000000100267802 */ /* 0x000fe20000000f00 */
[----:B------:R-:W-:Y:S01]  /*5a00*/  IMAD.MOV.U32 R41, RZ, RZ, 0x3ff00000 ;  /* 0x3ff00000ff297424 */ /* 0x000fe200078e00ff */
[----:B------:R-:W-:Y:S01]  /*5a10*/  FSEL R4, R4, RZ, P3 ;  /* 0x000000ff04047208 */ /* 0x000fe20001800000 */
[----:B------:R-:W-:Y:S01]  /*5a20*/  BSSY.RECONVERGENT B4, `(.L_x_132) ;  /* 0x000001c000047945 */ /* 0x000fe20003800200 */
[----:B------:R-:W-:-:S03]  /*5a30*/  FSEL R5, R5, RZ, P3 ;  /* 0x000000ff05057208 */ /* 0x000fc60001800000 */
        /* <DEDUP_REMOVED lines=26> */
.L_x_133:
[----:B------:R-:W-:Y:S05]  /*5be0*/  BSYNC.RECONVERGENT B4 ;  /* 0x0000000000047941 */ /* 0x000fea0003800200 */
.L_x_132:
        /* <DEDUP_REMOVED lines=8> */
.L_x_134:
        /* <DEDUP_REMOVED lines=25> */
.L_x_135:
        /* <DEDUP_REMOVED lines=10> */
.L_x_129:
[----:B------:R-:W-:Y:S05]  /*5ea0*/  BSYNC.RECONVERGENT B3 ;  /* 0x0000000000037941 */ /* 0x000fea0003800200 */
.L_x_128:
        /* <DEDUP_REMOVED lines=13> */
.L_x_137:
[----:B------:R-:W-:Y:S05]  /*5f80*/  BSYNC.RECONVERGENT B2 ;  /* 0x0000000000027941 */ /* 0x000fea0003800200 */
.L_x_136:
[----:B------:R-:W-:Y:S01]  /*5f90*/  DADD R40, R4, 1 ;  /* 0x3ff0000004287429 */ /* 0x000fe20000000000 */
[----:B------:R-:W-:Y:S01]  /*5fa0*/  IMAD.MOV.U32 R38, RZ, RZ, 0x0 ;  /* 0x00000000ff267424 */ /* 0x000fe200078e00ff */
[----:B------:R-:W0:Y:S01]  /*5fb0*/  LDC.64 R50, c[0x0][0x380] ;  /* 0x0000e000ff327b82 */ /* 0x000e220000000a00 */
[----:B------:R-:W-:Y:S01]  /*5fc0*/  IMAD.MOV.U32 R39, RZ, RZ, 0x3fd80000 ;  /* 0x3fd80000ff277424 */ /* 0x000fe200078e00ff */
[----:B------:R-:W-:Y:S01]  /*5fd0*/  BSSY.RECONVERGENT B3, `(.L_x_138) ;  /* 0x000001d000037945 */ /* 0x000fe20003800200 */
[----:B------:R-:W-:Y:S01]  /*5fe0*/  DSETP.NEU.AND P0, PT, R2, 1, PT ;  /* 0x3ff000000200742a */ /* 0x000fe20003f0d000 */
[----:B------:R-:W1:Y:S04]  /*5ff0*/  MUFU.RSQ64H R45, R41 ;  /* 0x00000029002d7308 */ /* 0x000e680000001c00 */
[----:B------:R-:W-:Y:S01]  /*6000*/  VIADD R44, R41, 0xfcb00000 ;  /* 0xfcb00000292c7836 */ /* 0x000fe20000000000 */
[----:B------:R-:W0:Y:S04]  /*6010*/  LDC.64 R52, c[0x0][0x388] ;  /* 0x0000e200ff347b82 */ /* 0x000e280000000a00 */
[----:B------:R-:W-:Y:S01]  /*6020*/  ISETP.GE.U32.AND P1, PT, R44, 0x7ca00000, PT ;  /* 0x7ca000002c00780c */ /* 0x000fe20003f26070 */
        /* <DEDUP_REMOVED lines=23> */
.L_x_139:
[----:B------:R-:W-:Y:S05]  /*61a0*/  BSYNC.RECONVERGENT B3 ;  /* 0x0000000000037941 */ /* 0x000fea0003800200 */
.L_x_138:
        /* <DEDUP_REMOVED lines=20> */
.L_x_141:
[----:B------:R-:W-:Y:S05]  /*62f0*/  BSYNC.RECONVERGENT B3 ;  /* 0x0000000000037941 */ /* 0x000fea0003800200 */
.L_x_140:
        /* <DEDUP_REMOVED lines=8> */
.L_x_142:
[C---:B------:R-:W-:Y:S01]  /*6380*/  DADD R38, R64.reuse, 2 ;  /* 0x4000000040267429 */ /* 0x040fe20000000000 */
[----:B------:R-:W-:Y:S01]  /*6390*/  BSSY.RECONVERGENT B2, `(.L_x_143) ;  /* 0x0000012000027945 */ /* 0x000fe20003800200 */
[C---:B------:R-:W-:Y:S01]  /*63a0*/  DSETP.NEU.AND P5, PT, R64.reuse, RZ, PT ;  /* 0x000000ff4000722a */ /* 0x040fe20003fad000 */
[----:B------:R-:W-:Y:S01]  /*63b0*/  ISETP.NE.AND P2, PT, R12, 0x7ff00000, PT ;  /* 0x7ff000000c00780c */ /* 0x000fe20003f45270 */
[----:B------:R-:W-:Y:S01]  /*63c0*/  DSETP.NEU.AND P0, PT, R64, 1, PT ;  /* 0x3ff000004000742a */ /* 0x000fe20003f0d000 */
[----:B------:R-:W-:Y:S01]  /*63d0*/  ISETP.NE.AND P4, PT, R13, 0x7ff00000, PT ;  /* 0x7ff000000d00780c */ /* 0x000fe20003f85270 */
[----:B------:R-:W-:Y:S02]  /*63e0*/  DSETP.NEU.AND P1, PT, R14, 1, PT ;  /* 0x3ff000000e00742a */ /* 0x000fe40003f2d000 */
[----:B------:R-:W-:Y:S01]  /*63f0*/  DSETP.NEU.AND P3, PT, R8, 1, PT ;  /* 0x3ff000000800742a */ /* 0x000fe20003f6d000 */
[----:B------:R-:W-:Y:S02]  /*6400*/  FSEL R4, R4, RZ, P5 ;  /* 0x000000ff04047208 */ /* 0x000fe40002800000 */
[----:B------:R-:W-:-:S02]  /*6410*/  LOP3.LUT R38, R39, 0x7ff00000, RZ, 0xc0, !PT ;  /* 0x7ff0000027267812 */ /* 0x000fc400078ec0ff */
        /* <DEDUP_REMOVED lines=9> */
.L_x_144:
[----:B------:R-:W-:Y:S05]  /*64b0*/  BSYNC.RECONVERGENT B2 ;  /* 0x0000000000027941 */ /* 0x000fea0003800200 */
.L_x_143:
[----:B------:R-:W-:Y:S01]  /*64c0*/  BSSY.RECONVERGENT B2, `(.L_x_145) ;  /* 0x0000010000027945 */ /* 0x000fe20003800200 */
[----:B------:R-:W-:Y:S01]  /*64d0*/  FSEL R40, R4, RZ, P0 ;  /* 0x000000ff04287208 */ /* 0x000fe20000000000 */
[----:B------:R-:W-:Y:S01]  /*64e0*/  IMAD.MOV.U32 R38, RZ, RZ, R36 ;  /* 0x000000ffff267224 */ /* 0x000fe200078e0024 */
[----:B------:R-:W-:Y:S01]  /*64f0*/  FSEL R41, R5, 1.875, P0 ;  /* 0x3ff0000005297808 */ /* 0x000fe20000000000 */
[----:B------:R-:W-:Y:S02]  /*6500*/  IMAD.MOV.U32 R39, RZ, RZ, R37 ;  /* 0x000000ffff277224 */ /* 0x000fe400078e0025 */
[----:B------:R-:W-:Y:S02]  /*6510*/  IMAD.MOV.U32 R4, RZ, RZ, R34 ;  /* 0x000000ffff047224 */ /* 0x000fe400078e0022 */
[----:B------:R-:W-:Y:S01]  /*6520*/  IMAD.MOV.U32 R5, RZ, RZ, R35 ;  /* 0x000000ffff057224 */ /* 0x000fe200078e0023 */
[----:B------:R-:W-:Y:S06]  /*6530*/  @P2 BRA `(.L_x_146) ;  /* 0x0000000000202947 */ /* 0x000fec0003800000 */
[----:B------:R-:W-:-:S14]  /*6540*/  DSETP.NAN.AND P0, PT, R8, R8, PT ;  /* 0x000000080800722a */ /* 0x000fdc0003f08000 */
[----:B------:R-:W-:Y:S01]  /*6550*/  @P0 DADD R4, R8, 2 ;  /* 0x4000000008040429 */ /* 0x000fe20000000000 */
[----:B------:R-:W-:Y:S10]  /*6560*/  @P0 BRA `(.L_x_146) ;  /* 0x0000000000140947 */ /* 0x000ff40003800000 */
[----:B------:R-:W-:Y:S01]  /*6570*/  DSETP.NEU.AND P0, PT, |R8|, +INF , PT ;  /* 0x7ff000000800742a */ /* 0x000fe20003f0d200 */
[----:B------:R-:W-:Y:S01]  /*6580*/  IMAD.MOV.U32 R4, RZ, RZ, R34 ;  /* 0x000000ffff047224 */ /* 0x000fe200078e0022 */
[----:B------:R-:W-:-:S12]  /*6590*/  MOV R5, R35 ;  /* 0x0000002300057202 */ /* 0x000fd80000000f00 */
[----:B------:R-:W-:Y:S02]  /*65a0*/  @!P0 IMAD.MOV.U32 R4, RZ, RZ, 0x0 ;  /* 0x00000000ff048424 */ /* 0x000fe400078e00ff */
[----:B------:R-:W-:-:S07]  /*65b0*/  @!P0 IMAD.MOV.U32 R5, RZ, RZ, 0x7ff00000 ;  /* 0x7ff00000ff058424 */ /* 0x000fce00078e00ff */
.L_x_146:
[----:B------:R-:W-:Y:S05]  /*65c0*/  BSYNC.RECONVERGENT B2 ;  /* 0x0000000000027941 */ /* 0x000fea0003800200 */
.L_x_145:
        /* <DEDUP_REMOVED lines=10> */
.L_x_148:
[----:B------:R-:W-:Y:S05]  /*6670*/  BSYNC.RECONVERGENT B2 ;  /* 0x0000000000027941 */ /* 0x000fea0003800200 */
.L_x_147:
[----:B------:R-:W-:Y:S01]  /*6680*/  DADD R42, -RZ, |R58| ;  /* 0x00000000ff2a7229 */ /* 0x000fe2000000053a */
[----:B------:R-:W-:Y:S01]  /*6690*/  FSEL R38, R38, RZ, P1 ;  /* 0x000000ff26267208 */ /* 0x000fe20000800000 */
[----:B------:R-:W-:Y:S01]  /*66a0*/  DMUL R56, R56, -R40 ;  /* 0x8000002838387228 */ /* 0x000fe20000000000 */
[----:B------:R-:W-:Y:S01]  /*66b0*/  FSEL R39, R39, 1.875, P1 ;  /* 0x3ff0000027277808 */ /* 0x000fe20000800000 */
[----:B------:R-:W-:Y:S01]  /*66c0*/  BSSY.RECONVERGENT B2, `(.L_x_149) ;  /* 0x0000009000027945 */ /* 0x000fe20003800200 */
[----:B------:R-:W-:Y:S01]  /*66d0*/  FSEL R64, R4, RZ, P3 ;  /* 0x000000ff04407208 */ /* 0x000fe20001800000 */
[----:B------:R-:W-:Y:S01]  /*66e0*/  IMAD.MOV.U32 R4, RZ, RZ, 0x40000000 ;  /* 0x40000000ff047424 */ /* 0x000fe200078e00ff */
[----:B------:R-:W-:Y:S02]  /*66f0*/  FSEL R65, R5, 1.875, P3 ;  /* 0x3ff0000005417808 */ /* 0x000fe40001800000 */
[----:B------:R-:W-:Y:S01]  /*6700*/  MOV R0, 0x6750 ;  /* 0x0000675000007802 */ /* 0x000fe20000000f00 */
[----:B------:R-:W-:-:S02]  /*6710*/  IMAD.MOV.U32 R6, RZ, RZ, R42 ;  /* 0x000000ffff067224 */ /* 0x000fc400078e002a */
[----:B------:R-:W-:Y:S01]  /*6720*/  IMAD.MOV.U32 R5, RZ, RZ, R43 ;  /* 0x000000ffff057224 */ /* 0x000fe200078e002b */
[----:B------:R-:W-:-:S11]  /*6730*/  DADD R64, R64, R38 ;  /* 0x0000000040407229 */ /* 0x000fd60000000026 */
[----:B------:R-:W-:Y:S05]  /*6740*/  CALL.REL.NOINC `($_Z23distributor_probabilityddPdS_iS_i$__internal_accurate_pow) ;  /* 0x0000025c006c7944 */ /* 0x000fea0003c00000 */
[----:B------:R-:W-:Y:S05]  /*6750*/  BSYNC.RECONVERGENT B2 ;  /* 0x0000000000027941 */ /* 0x000fea0003800200 */
.L_x_149:
        /* <DEDUP_REMOVED lines=15> */
.L_x_151:
[----:B------:R-:W-:Y:S05]  /*6850*/  BSYNC.RECONVERGENT B2 ;  /* 0x0000000000027941 */ /* 0x000fea0003800200 */
.L_x_150:
[----:B------:R-:W-:Y:S01]  /*6860*/  FSEL R41, R5, 1.875, P2 ;  /* 0x3ff0000005297808 */ /* 0x000fe20001000000 */
[----:B------:R-:W-:Y:S01]  /*6870*/  DMUL R100, R64, -2 ;  /* 0xc000000040647828 */ /* 0x000fe20000000000 */
[----:B------:R-:W-:Y:S01]  /*6880*/  FSEL R40, R4, RZ, P2 ;  /* 0x000000ff04287208 */ /* 0x000fe20001000000 */
[----:B------:R-:W-:Y:S01]  /*6890*/  IMAD.MOV.U32 R4, RZ, RZ, 0x1 ;  /* 0x00000001ff047424 */ /* 0x000fe200078e00ff */
[----:B------:R-:W0:Y:S01]  /*68a0*/  MUFU.RCP64H R5, R41 ;  /* 0x0000002900057308 */ /* 0x000e220000001800 */
[----:B------:R-:W-:Y:S06]  /*68b0*/  BSSY.RECONVERGENT B3, `(.L_x_152) ;  /* 0x000000f000037945 */ /* 0x000fec0003800200 */
        /* <DEDUP_REMOVED lines=14> */
.L_x_153:
[----:B------:R-:W-:Y:S05]  /*69a0*/  BSYNC.RECONVERGENT B3 ;  /* 0x0000000000037941 */ /* 0x000fea0003800200 */
.L_x_152:
        /* <DEDUP_REMOVED lines=61> */
.L_x_155:
[----:B------:R-:W-:Y:S05]  /*6d80*/  BSYNC.RECONVERGENT B2 ;  /* 0x0000000000027941 */ /* 0x000fea0003800200 */
.L_x_154:
[----:B------:R-:W-:Y:S04]  /*6d90*/  BSSY.RECONVERGENT B2, `(.L_x_156) ;  /* 0x000000a000027945 */ /* 0x000fe80003800200 */
[----:B------:R-:W-:Y:S05]  /*6da0*/  @P2 BRA `(.L_x_157) ;  /* 0x0000000000202947 */ /* 0x000fea0003800000 */
[----:B------:R-:W-:-:S14]  /*6db0*/  DSETP.NAN.AND P0, PT, R2, R2, PT ;  /* 0x000000020200722a */ /* 0x000fdc0003f08000 */
[----:B------:R-:W-:Y:S01]  /*6dc0*/  @P0 DADD R42, R2, 2 ;  /* 0x40000000022a0429 */ /* 0x000fe20000000000 */
[----:B------:R-:W-:Y:S10]  /*6dd0*/  @P0 BRA `(.L_x_157) ;  /* 0x0000000000140947 */ /* 0x000ff40003800000 */
[----:B------:R-:W-:Y:S01]  /*6de0*/  DSETP.NEU.AND P0, PT, |R2|, +INF , PT ;  /* 0x7ff000000200742a */ /* 0x000fe20003f0d200 */
[----:B------:R-:W-:Y:S01]  /*6df0*/  MOV R42, R32 ;  /* 0x00000020002a7202 */ /* 0x000fe20000000f00 */
[----:B------:R-:W-:-:S12]  /*6e00*/  IMAD.MOV.U32 R43, RZ, RZ, R33 ;  /* 0x000000ffff2b7224 */ /* 0x000fd800078e0021 */
[----:B------:R-:W-:Y:S02]  /*6e10*/  @!P0 IMAD.MOV.U32 R42, RZ, RZ, 0x0 ;  /* 0x00000000ff2a8424 */ /* 0x000fe400078e00ff */
[----:B------:R-:W-:-:S07]  /*6e20*/  @!P0 IMAD.MOV.U32 R43, RZ, RZ, 0x7ff00000 ;  /* 0x7ff00000ff2b8424 */ /* 0x000fce00078e00ff */
.L_x_157:
[----:B------:R-:W-:Y:S05]  /*6e30*/  BSYNC.RECONVERGENT B2 ;  /* 0x0000000000027941 */ /* 0x000fea0003800200 */
.L_x_156:
[----:B------:R-:W-:Y:S01]  /*6e40*/  DADD R46, R42, 1 ;  /* 0x3ff000002a2e7429 */ /* 0x000fe20000000000 */
[----:B------:R-:W-:Y:S01]  /*6e50*/  IMAD.MOV.U32 R40, RZ, RZ, 0x0 ;  /* 0x00000000ff287424 */ /* 0x000fe200078e00ff */
[----:B------:R-:W-:Y:S01]  /*6e60*/  DMUL R60, R60, 0.5 ;  /* 0x3fe000003c3c7828 */ /* 0x000fe20000000000 */
[----:B------:R-:W-:Y:S01]  /*6e70*/  IMAD.MOV.U32 R41, RZ, RZ, 0x3fd80000 ;  /* 0x3fd80000ff297424 */ /* 0x000fe200078e00ff */
[----:B------:R-:W-:Y:S01]  /*6e80*/  DMUL R56, R56, R4 ;  /* 0x0000000438387228 */ /* 0x000fe20000000000 */
        /* <DEDUP_REMOVED lines=25> */
[----:B------:R-:W-:Y:S02]  /*7020*/  IMAD.MOV.U32 R4, RZ, RZ, R6 ;  /* 0x000000ffff047224 */ /* 0x000fe400078e0006 */
[----:B------:R-:W-:-:S07]  /*7030*/  IMAD.MOV.U32 R5, RZ, RZ, R39 ;  /* 0x000000ffff057224 */ /* 0x000fce00078e0027 */
.L_x_159:
[----:B------:R-:W-:Y:S05]  /*7040*/  BSYNC.RECONVERGENT B3 ;  /* 0x0000000000037941 */ /* 0x000fea0003800200 */
.L_x_158:
[----:B------:R-:W0:Y:S01]  /*7050*/  MUFU.RCP64H R39, R5 ;  /* 0x0000000500277308 */ /* 0x000e220000001800 */
[----:B------:R-:W-:Y:S01]  /*7060*/  VIADD R38, R5, 0x300402 ;  /* 0x0030040205267836 */ /* 0x000fe20000000000 */
[----:B------:R-:W-:Y:S04]  /*7070*/  BSSY.RECONVERGENT B3, `(.L_x_160) ;  /* 0x000000d000037945 */ /* 0x000fe80003800200 */
[----:B------:R-:W-:Y:S01]  /*7080*/  FSETP.GEU.AND P1, PT, |R38|, 5.8789094863358348022e-39, PT ;  /* 0x004004022600780b */ /* 0x000fe20003f2e200 */
[----:B0-----:R-:W-:-:S08]  /*7090*/  DFMA R40, R38, -R4, 1 ;  /* 0x3ff000002628742b */ /* 0x001fd00000000804 */
[----:B------:R-:W-:-:S08]  /*70a0*/  DFMA R40, R40, R40, R40 ;  /* 0x000000282828722b */ /* 0x000fd00000000028 */
[----:B------:R-:W-:-:S08]  /*70b0*/  DFMA R40, R38, R40, R38 ;  /* 0x000000282628722b */ /* 0x000fd00000000026 */
[----:B------:R-:W-:-:S08]  /*70c0*/  DFMA R42, R40, -R4, 1 ;  /* 0x3ff00000282a742b */ /* 0x000fd00000000804 */
[----:B------:R-:W-:Y:S01]  /*70d0*/  DFMA R38, R40, R42, R40 ;  /* 0x0000002a2826722b */ /* 0x000fe20000000028 */
[----:B------:R-:W-:Y:S10]  /*70e0*/  @P1 BRA `(.L_x_161) ;  /* 0x0000000000141947 */ /* 0x000ff40003800000 */
[----:B------:R-:W-:Y:S02]  /*70f0*/  LOP3.LUT R40, R5, 0x7fffffff, RZ, 0xc0, !PT ;  /* 0x7fffffff05287812 */ /* 0x000fe400078ec0ff */
[----:B------:R-:W-:-:S03]  /*7100*/  MOV R0, 0x7130 ;  /* 0x0000713000007802 */ /* 0x000fc60000000f00 */
[----:B------:R-:W-:-:S07]  /*7110*/  VIADD R40, R40, 0xfff00000 ;  /* 0xfff0000028287836 */ /* 0x000fce0000000000 */
[----:B------:R-:W-:Y:S05]  /*7120*/  CALL.REL.NOINC `($__internal_0_$__cuda_sm20_dblrcp_rn_slowpath_v3) ;  /* 0x00000248001c7944 */ /* 0x000fea0003c00000 */
[----:B------:R-:W-:-:S07]  /*7130*/  IMAD.MOV.U32 R38, RZ, RZ, R6 ;  /* 0x000000ffff267224 */ /* 0x000fce00078e0006 */
.L_x_161:
[----:B------:R-:W-:Y:S05]  /*7140*/  BSYNC.RECONVERGENT B3 ;  /* 0x0000000000037941 */ /* 0x000fea0003800200 */
.L_x_160:
[----:B------:R-:W-:Y:S01]  /*7150*/  FSEL R56, R38, 3.01326627695323032584e+23, P0 ;  /* 0x667f3bcc26387808 */ /* 0x000fe20000000000 */
[----:B------:R-:W-:Y:S01]  /*7160*/  BSSY.RECONVERGENT B2, `(.L_x_162) ;  /* 0x0000008000027945 */ /* 0x000fe20003800200 */
[----:B------:R-:W-:Y:S01]  /*7170*/  FSEL R57, R39, 1.8017766475677490234, P0 ;  /* 0x3fe6a09e27397808 */ /* 0x000fe20000000000 */
[----:B------:R-:W-:Y:S01]  /*7180*/  IMAD.MOV.U32 R4, RZ, RZ, 0x40000000 ;  /* 0x40000000ff047424 */ /* 0x000fe200078e00ff */
[----:B------:R-:W-:-:S04]  /*7190*/  MOV R0, 0x71e0 ;  /* 0x000071e000007802 */ /* 0x000fc80000000f00 */
[----:B------:R-:W-:-:S10]  /*71a0*/  DADD R38, -RZ, |R56| ;  /* 0x00000000ff267229 */ /* 0x000fd40000000538 */
[----:B------:R-:W-:Y:S02]  /*71b0*/  IMAD.MOV.U32 R6, RZ, RZ, R38 ;  /* 0x000000ffff067224 */ /* 0x000fe400078e0026 */
[----:B------:R-:W-:-:S07]  /*71c0*/  IMAD.MOV.U32 R5, RZ, RZ, R39 ;  /* 0x000000ffff057224 */ /* 0x000fce00078e0027 */
[----:B------:R-:W-:Y:S05]  /*71d0*/  CALL.REL.NOINC `($_Z23distributor_probabilityddPdS_iS_i$__internal_accurate_pow) ;  /* 0x0000025000c87944 */ /* 0x000fea0003c00000 */
[----:B------:R-:W-:Y:S05]  /*71e0*/  BSYNC.RECONVERGENT B2 ;  /* 0x0000000000027941 */ /* 0x000fea0003800200 */
.L_x_162:
[C---:B------:R-:W-:Y:S01]  /*71f0*/  DADD R38, R56.reuse, 2 ;  /* 0x4000000038267429 */ /* 0x040fe20000000000 */
[----:B------:R-:W-:Y:S01]  /*7200*/  BSSY.RECONVERGENT B2, `(.L_x_163) ;  /* 0x0000016000027945 */ /* 0x000fe20003800200 */
[----:B------:R-:W-:Y:S01]  /*7210*/  DSETP.NEU.AND P2, PT, R56, RZ, PT ;  /* 0x000000ff3800722a */ /* 0x000fe20003f4d000 */
[----:B------:R-:W-:Y:S01]  /*7220*/  ISETP.NE.AND P4, PT, R12, 0x7ff00000, PT ;  /* 0x7ff000000c00780c */ /* 0x000fe20003f85270 */
[----:B------:R-:W-:Y:S01]  /*7230*/  IMAD.MOV.U32 R40, RZ, RZ, R32 ;  /* 0x000000ffff287224 */ /* 0x000fe200078e0020 */
[----:B------:R-:W-:Y:S01]  /*7240*/  ISETP.NE.AND P0, PT, R13, 0x7ff00000, PT ;  /* 0x7ff000000d00780c */ /* 0x000fe20003f05270 */
[----:B------:R-:W-:Y:S01]  /*7250*/  IMAD.MOV.U32 R41, RZ, RZ, R33 ;  /* 0x000000ffff297224 */ /* 0x000fe200078e0021 */
[----:B------:R-:W-:Y:S02]  /*7260*/  ISETP.NE.AND P1, PT, R7, 0x7ff00000, PT ;  /* 0x7ff000000700780c */ /* 0x000fe40003f25270 */
[----:B------:R-:W-:Y:S01]  /*7270*/  FSEL R50, R4, RZ, P2 ;  /* 0x000000ff04327208 */ /* 0x000fe20001000000 */
[----:B------:R-:W-:Y:S01]  /*7280*/  IMAD.MOV.U32 R4, RZ, RZ, R34 ;  /* 0x000000ffff047224 */ /* 0x000fe200078e0022 */
[----:B------:R-:W-:Y:S01]  /*7290*/  LOP3.LUT R38, R39, 0x7ff00000, RZ, 0xc0, !PT ;  /* 0x7ff0000027267812 */ /* 0x000fe200078ec0ff */
[----:B------:R-:W-:Y:S01]  /*72a0*/  IMAD.MOV.U32 R39, RZ, RZ, R37 ;  /* 0x000000ffff277224 */ /* 0x000fe200078e0025 */
[----:B------:R-:W-:-:S02]  /*72b0*/  FSEL R51, R5, RZ, P2 ;  /* 0x000000ff05337208 */ /* 0x000fc40001000000 */
[----:B------:R-:W-:Y:S01]  /*72c0*/  ISETP.NE.AND P3, PT, R38, 0x7ff00000, PT ;  /* 0x7ff000002600780c */ /* 0x000fe20003f65270 */
[----:B------:R-:W-:Y:S01]  /*72d0*/  IMAD.MOV.U32 R38, RZ, RZ, R36 ;  /* 0x000000ffff267224 */ /* 0x000fe200078e0024 */
[----:B------:R-:W-:-:S11]  /*72e0*/  MOV R5, R35 ;  /* 0x0000002300057202 */ /* 0x000fd60000000f00 */
[----:B------:R-:W-:Y:S05]  /*72f0*/  @P3 BRA `(.L_x_164) ;  /* 0x0000000000183947 */ /* 0x000fea0003800000 */
[----:B------:R-:W-:-:S14]  /*7300*/  DSETP.NAN.AND P2, PT, R56, R56, PT ;  /* 0x000000383800722a */ /* 0x000fdc0003f48000 */
[----:B------:R-:W-:Y:S01]  /*7310*/  @P2 DADD R50, R56, 2 ;  /* 0x4000000038322429 */ /* 0x000fe20000000000 */
[----:B------:R-:W-:Y:S10]  /*7320*/  @P2 BRA `(.L_x_164) ;  /* 0x00000000000c2947 */ /* 0x000ff40003800000 */
[----:B------:R-:W-:-:S14]  /*7330*/  DSETP.NEU.AND P2, PT, |R56|, +INF , PT ;  /* 0x7ff000003800742a */ /* 0x000fdc0003f4d200 */
[----:B------:R-:W-:Y:S02]  /*7340*/  @!P2 IMAD.MOV.U32 R50, RZ, RZ, 0x0 ;  /* 0x00000000ff32a424 */ /* 0x000fe400078e00ff */
[----:B------:R-:W-:-:S07]  /*7350*/  @!P2 IMAD.MOV.U32 R51, RZ, RZ, 0x7ff00000 ;  /* 0x7ff00000ff33a424 */ /* 0x000fce00078e00ff */
.L_x_164:
[----:B------:R-:W-:Y:S05]  /*7360*/  BSYNC.RECONVERGENT B2 ;  /* 0x0000000000027941 */ /* 0x000fea0003800200 */
.L_x_163:
        /* <DEDUP_REMOVED lines=10> */
.L_x_166:
[----:B------:R-:W-:Y:S05]  /*7410*/  BSYNC.RECONVERGENT B2 ;  /* 0x0000000000027941 */ /* 0x000fea0003800200 */
.L_x_165:
        /* <DEDUP_REMOVED lines=10> */
.L_x_168:
[----:B------:R-:W-:Y:S05]  /*74c0*/  BSYNC.RECONVERGENT B2 ;  /* 0x0000000000027941 */ /* 0x000fea0003800200 */
.L_x_167:
        /* <DEDUP_REMOVED lines=10> */
.L_x_170:
[----:B------:R-:W-:Y:S05]  /*7570*/  BSYNC.RECONVERGENT B2 ;  /* 0x0000000000027941 */ /* 0x000fea0003800200 */
.L_x_169:
[----:B------:R-:W-:Y:S01]  /*7580*/  DADD R46, R40, 1 ;  /* 0x3ff00000282e7429 */ /* 0x000fe20000000000 */
[----:B------:R-:W-:Y:S01]  /*7590*/  IMAD.MOV.U32 R42, RZ, RZ, 0x0 ;  /* 0x00000000ff2a7424 */ /* 0x000fe200078e00ff */
[----:B------:R-:W-:Y:S01]  /*75a0*/  DSETP.NEU.AND P2, PT, R8, 1, PT ;  /* 0x3ff000000800742a */ /* 0x000fe20003f4d000 */
[----:B------:R-:W-:Y:S01]  /*75b0*/  IMAD.MOV.U32 R43, RZ, RZ, 0x3fd80000 ;  /* 0x3fd80000ff2b7424 */ /* 0x000fe200078e00ff */
[----:B------:R-:W-:Y:S01]  /*75c0*/  DSETP.NEU.AND P0, PT, R14, 1, PT ;  /* 0x3ff000000e00742a */ /* 0x000fe20003f0d000 */
[----:B------:R-:W-:Y:S01]  /*75d0*/  BSSY.RECONVERGENT B3, `(.L_x_171) ;  /* 0x0000023000037945 */ /* 0x000fe20003800200 */
[----:B------:R-:W0:Y:S01]  /*75e0*/  MUFU.RSQ64H R45, R47 ;  /* 0x0000002f002d7308 */ /* 0x000e220000001c00 */
[----:B------:R-:W-:Y:S01]  /*75f0*/  DSETP.NEU.AND P1, PT, R56, 1, PT ;  /* 0x3ff000003800742a */ /* 0x000fe20003f2d000 */
[----:B------:R-:W-:Y:S02]  /*7600*/  FSEL R58, R4, RZ, P2 ;  /* 0x000000ff043a7208 */ /* 0x000fe40001000000 */
[----:B------:R-:W-:Y:S01]  /*7610*/  VIADD R44, R47, 0xfcb00000 ;  /* 0xfcb000002f2c7836 */ /* 0x000fe20000000000 */
[----:B------:R-:W-:-:S02]  /*7620*/  FSEL R59, R5, 1.875, P2 ;  /* 0x3ff00000053b7808 */ /* 0x000fc40001000000 */
[----:B------:R-:W-:Y:S02]  /*7630*/  FSEL R38, R38, RZ, P0 ;  /* 0x000000ff26267208 */ /* 0x000fe40000000000 */
[----:B------:R-:W-:Y:S02]  /*7640*/  ISETP.GE.U32.AND P2, PT, R44, 0x7ca00000, PT ;  /* 0x7ca000002c00780c */ /* 0x000fe40003f46070 */
[----:B------:R-:W-:Y:S01]  /*7650*/  FSEL R39, R39, 1.875, P0 ;  /* 0x3ff0000027277808 */ /* 0x000fe20000000000 */
[----:B------:R-:W-:Y:S01]  /*7660*/  DSETP.NEU.AND P0, PT, R2, 1, PT ;  /* 0x3ff000000200742a */ /* 0x000fe20003f0d000 */
[----:B------:R-:W-:Y:S02]  /*7670*/  FSEL R56, R50, RZ, P1 ;  /* 0x000000ff32387208 */ /* 0x000fe40000800000 */
[----:B------:R-:W-:Y:S01]  /*7680*/  FSEL R57, R51, 1.875, P1 ;  /* 0x3ff0000033397808 */ /* 0x000fe20000800000 */
[----:B0-----:R-:W-:Y:S02]  /*7690*/  DMUL R40, R44, R44 ;  /* 0x0000002c2c287228 */ /* 0x001fe40000000000 */
[----:B------:R-:W-:-:S06]  /*76a0*/  DADD R58, R58, R38 ;  /* 0x000000003a3a7229 */ /* 0x000fcc0000000026 */
        /* <DEDUP_REMOVED lines=10> */
[----:B------:R-:W-:Y:S01]  /*7750*/  MOV R42, R40 ;  /* 0x00000028002a7202 */ /* 0x000fe20000000f00 */
[----:B------:R-:W-:Y:S01]  /*7760*/  IMAD.MOV.U32 R40, RZ, RZ, R4 ;  /* 0x000000ffff287224 */ /* 0x000fe200078e0004 */
[----:B------:R-:W-:Y:S01]  /*7770*/  MOV R0, 0x77f0 ;  /* 0x000077f000007802 */ /* 0x000fe20000000f00 */
[----:B------:R-:W-:Y:S02]  /*7780*/  IMAD.MOV.U32 R41, RZ, RZ, R5 ;  /* 0x000000ffff297224 */ /* 0x000fe400078e0005 */
[----:B------:R-:W-:Y:S02]  /*7790*/  IMAD.MOV.U32 R38, RZ, RZ, R46 ;  /* 0x000000ffff267224 */ /* 0x000fe400078e002e */
[----:B------:R-:W-:Y:S02]  /*77a0*/  IMAD.MOV.U32 R39, RZ, RZ, R47 ;  /* 0x000000ffff277224 */ /* 0x000fe400078e002f */
[----:B------:R-:W-:Y:S02]  /*77b0*/  IMAD.MOV.U32 R4, RZ, RZ, R48 ;  /* 0x000000ffff047224 */ /* 0x000fe400078e0030 */
[----:B------:R-:W-:-:S02]  /*77c0*/  IMAD.MOV.U32 R5, RZ, RZ, R49 ;  /* 0x000000ffff057224 */ /* 0x000fc400078e0031 */
[----:B------:R-:W-:-:S07]  /*77d0*/  IMAD.MOV.U32 R6, RZ, RZ, R44 ;  /* 0x000000ffff067224 */ /* 0x000fce00078e002c */
[----:B------:R-:W-:Y:S05]  /*77e0*/  CALL.REL.NOINC `($__internal_2_$__cuda_sm20_dsqrt_rn_f64_mediumpath_v1) ;  /* 0x00000248009c7944 */ /* 0x000fea0003c00000 */
[----:B------:R-:W-:-:S07]  /*77f0*/  IMAD.MOV.U32 R38, RZ, RZ, R6 ;  /* 0x000000ffff267224 */ /* 0x000fce00078e0006 */
.L_x_172:
[----:B------:R-:W-:Y:S05]  /*7800*/  BSYNC.RECONVERGENT B3 ;  /* 0x0000000000037941 */ /* 0x000fea0003800200 */
.L_x_171:
        /* <DEDUP_REMOVED lines=10> */
.L_x_173:
        /* <DEDUP_REMOVED lines=15> */
.L_x_175:
[----:B------:R-:W-:Y:S05]  /*79a0*/  BSYNC.RECONVERGENT B2 ;  /* 0x0000000000027941 */ /* 0x000fea0003800200 */
.L_x_174:
        /* <DEDUP_REMOVED lines=22> */
.L_x_177:
[----:B------:R-:W-:Y:S05]  /*7b10*/  BSYNC.RECONVERGENT B3 ;  /* 0x0000000000037941 */ /* 0x000fea0003800200 */
.L_x_176:
[----:B------:R-:W0:Y:S01]  /*7b20*/  MUFU.RCP64H R5, R31 ;  /* 0x0000001f00057308 */ /* 0x000e220000001800 */
[----:B------:R-:W-:Y:S01]  /*7b30*/  IMAD.MOV.U32 R4, RZ, RZ, 0x1 ;  /* 0x00000001ff047424 */ /* 0x000fe200078e00ff */
[----:B------:R-:W-:Y:S01]  /*7b40*/  DMUL R100, R22, -2 ;  /* 0xc000000016647828 */ /* 0x000fe20000000000 */
[----:B------:R-:W-:Y:S09]  /*7b50*/  BSSY.RECONVERGENT B3, `(.L_x_178) ;  /* 0x0000016000037945 */ /* 0x000ff20003800200 */
        /* <DEDUP_REMOVED lines=8> */
[----:B------:R-:W-:Y:S01]  /*7be0*/  DFMA R4, R4, R40, R38 ;  /* 0x000000280404722b */ /* 0x000fe20000000026 */
[----:B------:R-:W-:Y:S02]  /*7bf0*/  IMAD.MOV.U32 R38, RZ, RZ, 0x0 ;  /* 0x00000000ff267424 */ /* 0x000fe400078e00ff */
[----:B------:R-:W-:-:S07]  /*7c00*/  IMAD.MOV.U32 R39, RZ, RZ, 0x40000000 ;  /* 0x40000000ff277424 */ /* 0x000fce00078e00ff */
[----:B------:R-:W-:Y:S01]  /*7c10*/  FFMA R0, RZ, R31, R5 ;  /* 0x0000001fff007223 */ /* 0x000fe20000000005 */
[----:B------:R-:W-:-:S04]  /*7c20*/  DFMA R58, R46, R38, -1 ;  /* 0xbff000002e3a742b */ /* 0x000fc80000000026 */
[----:B------:R-:W-:-:S13]  /*7c30*/  FSETP.GT.AND P1, PT, |R0|, 1.469367938527859385e-39, PT ;  /* 0x001000000000780b */ /* 0x000fda0003f24200 */
[----:B------:R-:W-:Y:S05]  /*7c40*/  @P1 BRA P2, `(.L_x_179) ;  /* 0x0000000000181947 */ /* 0x000fea0001000000 */
[----:B------:R-:W-:Y:S01]  /*7c50*/  IMAD.MOV.U32 R40, RZ, RZ, R30 ;  /* 0x000000ffff287224 */ /* 0x000fe200078e001e */
[----:B------:R-:W-:Y:S01]  /*7c60*/  MOV R0, 0x7c90 ;  /* 0x00007c9000007802 */ /* 0x000fe20000000f00 */
[----:B------:R-:W-:-:S07]  /*7c70*/  IMAD.MOV.U32 R41, RZ, RZ, R31 ;  /* 0x000000ffff297224 */ /* 0x000fce00078e001f */
[----:B------:R-:W-:Y:S05]  /*7c80*/  CALL.REL.NOINC `($__internal_1_$__cuda_sm20_div_rn_f64_full) ;  /* 0x0000023c00e87944 */ /* 0x000fea0003c00000 */
[----:B------:R-:W-:Y:S02]  /*7c90*/  IMAD.MOV.U32 R4, RZ, RZ, R46 ;  /* 0x000000ffff047224 */ /* 0x000fe400078e002e */
[----:B------:R-:W-:-:S07]  /*7ca0*/  IMAD.MOV.U32 R5, RZ, RZ, R47 ;  /* 0x000000ffff057224 */ /* 0x000fce00078e002f */
.L_x_179:
[----:B------:R-:W-:Y:S05]  /*7cb0*/  BSYNC.RECONVERGENT B3 ;  /* 0x0000000000037941 */ /* 0x000fea0003800200 */
.L_x_178:
[----:B------:R-:W-:Y:S01]  /*7cc0*/  DMUL R56, R4, R56 ;  /* 0x0000003804387228 */ /* 0x000fe20000000000 */
[----:B------:R-:W-:Y:S01]  /*7cd0*/  UMOV UR4, 0xfd73e4e4 ;  /* 0xfd73e4e400047882 */ /* 0x000fe20000000000 */
[----:B------:R-:W-:Y:S01]  /*7ce0*/  UMOV UR5, 0x40407307 ;  /* 0x4040730700057882 */ /* 0x000fe20000000000 */
[----:B------:R-:W-:Y:S05]  /*7cf0*/  BSSY.RECONVERGENT B3, `(.L_x_180) ;  /* 0x000007c000037945 */ /* 0x000fea0003800200 */
[----:B------:R-:W-:-:S08]  /*7d00*/  DMUL R56, R58, R56 ;  /* 0x000000383a387228 */ /* 0x000fd00000000000 */
[----:B------:R-:W-:Y:S01]  /*7d10*/  DMUL R58, R56, UR4 ;  /* 0x00000004383a7c28 */ /* 0x000fe20008000000 */
[----:B------:R-:W-:Y:S01]  /*7d20*/  CS2R R56, SRZ ;  /* 0x0000000000387805 */ /* 0x000fe2000001ff00 */
[----:B------:R-:W-:Y:S09]  /*7d30*/  @!P0 BRA `(.L_x_181) ;  /* 0x0000000400dc8947 */ /* 0x000ff20003800000 */
[----:B------:R-:W-:Y:S01]  /*7d40*/  DSETP.GE.AND P0, PT, R26, RZ, PT ;  /* 0x000000ff1a00722a */ /* 0x000fe20003f06000 */
[----:B------:R-:W-:Y:S01]  /*7d50*/  MOV R56, 0x0 ;  /* 0x0000000000387802 */ /* 0x000fe20000000f00 */
[----:B------:R-:W-:-:S12]  /*7d60*/  IMAD.MOV.U32 R57, RZ, RZ, 0x3ff00000 ;  /* 0x3ff00000ff397424 */ /* 0x000fd800078e00ff */
        /* <DEDUP_REMOVED lines=13> */
.L_x_182:
        /* <DEDUP_REMOVED lines=25> */
.L_x_183:
        /* <DEDUP_REMOVED lines=34> */
.L_x_185:
[----:B------:R-:W-:Y:S05]  /*81f0*/  BSYNC.RECONVERGENT B4 ;  /* 0x0000000000047941 */ /* 0x000fea0003800200 */
.L_x_184:
        /* <DEDUP_REMOVED lines=8> */
.L_x_186:
        /* <DEDUP_REMOVED lines=25> */
.L_x_187:
        /* <DEDUP_REMOVED lines=10> */
.L_x_181:
[----:B------:R-:W-:Y:S05]  /*84b0*/  BSYNC.RECONVERGENT B3 ;  /* 0x0000000000037941 */ /* 0x000fea0003800200 */
.L_x_180:
[----:B------:R-:W-:Y:S01]  /*84c0*/  ISETP.NE.AND P0, PT, R7, 0x7ff00000, PT ;  /* 0x7ff000000700780c */ /* 0x000fe20003f05270 */
[----:B------:R-:W-:-:S12]  /*84d0*/  BSSY.RECONVERGENT B2, `(.L_x_188) ;  /* 0x0000008000027945 */ /* 0x000fd80003800200 */
[----:B------:R-:W-:Y:S05]  /*84e0*/  @P0 BRA `(.L_x_189) ;  /* 0x0000000000180947 */ /* 0x000fea0003800000 */
[----:B------:R-:W-:-:S14]  /*84f0*/  DSETP.NAN.AND P0, PT, R2, R2, PT ;  /* 0x000000020200722a */ /* 0x000fdc0003f08000 */
[----:B------:R-:W-:Y:S01]  /*8500*/  @P0 DADD R32, R2, 2 ;  /* 0x4000000002200429 */ /* 0x000fe20000000000 */
[----:B------:R-:W-:Y:S10]  /*8510*/  @P0 BRA `(.L_x_189) ;  /* 0x00000000000c0947 */ /* 0x000ff40003800000 */
[----:B------:R-:W-:-:S14]  /*8520*/  DSETP.NEU.AND P0, PT, |R2|, +INF , PT ;  /* 0x7ff000000200742a */ /* 0x000fdc0003f0d200 */
[----:B------:R-:W-:Y:S02]  /*8530*/  @!P0 IMAD.MOV.U32 R32, RZ, RZ, 0x0 ;  /* 0x00000000ff208424 */ /* 0x000fe400078e00ff */
[----:B------:R-:W-:-:S07]  /*8540*/  @!P0 IMAD.MOV.U32 R33, RZ, RZ, 0x7ff00000 ;  /* 0x7ff00000ff218424 */ /* 0x000fce00078e00ff */
.L_x_189:
[----:B------:R-:W-:Y:S05]  /*8550*/  BSYNC.RECONVERGENT B2 ;  /* 0x0000000000027941 */ /* 0x000fea0003800200 */
.L_x_188:
[----:B------:R-:W-:Y:S01]  /*8560*/  DADD R40, R32, 1 ;  /* 0x3ff0000020287429 */ /* 0x000fe20000000000 */
[----:B------:R-:W0:Y:S01]  /*8570*/  LDC.64 R38, c[0x0][0x380] ;  /* 0x0000e000ff267b82 */ /* 0x000e220000000a00 */
[----:B------:R-:W-:Y:S01]  /*8580*/  IMAD.MOV.U32 R32, RZ, RZ, 0x0 ;  /* 0x00000000ff207424 */ /* 0x000fe200078e00ff */
[----:B------:R-:W-:Y:S01]  /*8590*/  DSETP.NEU.AND P0, PT, R2, 1, PT ;  /* 0x3ff000000200742a */ /* 0x000fe20003f0d000 */
[----:B------:R-:W-:Y:S01]  /*85a0*/  IMAD.MOV.U32 R33, RZ, RZ, 0x3fd80000 ;  /* 0x3fd80000ff217424 */ /* 0x000fe200078e00ff */
[----:B------:R-:W-:Y:S01]  /*85b0*/  BSSY.RECONVERGENT B3, `(.L_x_190) ;  /* 0x000001b000037945 */ /* 0x000fe20003800200 */
[----:B------:R-:W1:Y:S03]  /*85c0*/  MUFU.RSQ64H R7, R41 ;  /* 0x0000002900077308 */ /* 0x000e660000001c00 */
[----:B------:R-:W0:Y:S01]  /*85d0*/  LDC.64 R46, c[0x0][0x388] ;  /* 0x0000e200ff2e7b82 */ /* 0x000e220000000a00 */
[----:B------:R-:W-:-:S04]  /*85e0*/  IADD3 R6, PT, PT, R41, -0x3500000, RZ ;  /* 0xfcb0000029067810 */ /* 0x000fc80007ffe0ff */
[----:B------:R-:W-:Y:S02]  /*85f0*/  ISETP.GE.U32.AND P1, PT, R6, 0x7ca00000, PT ;  /* 0x7ca000000600780c */ /* 0x000fe40003f26070 */
        /* <DEDUP_REMOVED lines=22> */
.L_x_191:
[----:B------:R-:W-:Y:S05]  /*8760*/  BSYNC.RECONVERGENT B3 ;  /* 0x0000000000037941 */ /* 0x000fea0003800200 */
.L_x_190:
        /* <DEDUP_REMOVED lines=20> */
.L_x_193:
[----:B------:R-:W-:Y:S05]  /*88b0*/  BSYNC.RECONVERGENT B3 ;  /* 0x0000000000037941 */ /* 0x000fea0003800200 */
.L_x_192:
[----:B------:R-:W-:Y:S01]  /*88c0*/  DADD R6, -RZ, |R56| ;  /* 0x00000000ff067229 */ /* 0x000fe20000000538 */
[----:B------:R-:W-:Y:S01]  /*88d0*/  BSSY.RECONVERGENT B2, `(.L_x_194) ;  /* 0x0000005000027945 */ /* 0x000fe20003800200 */
[----:B------:R-:W-:Y:S01]  /*88e0*/  IMAD.MOV.U32 R4, RZ, RZ, 0x40000000 ;  /* 0x40000000ff047424 */ /* 0x000fe200078e00ff */
[----:B------:R-:W-:-:S07]  /*88f0*/  MOV R0, 0x8920 ;  /* 0x0000892000007802 */ /* 0x000fce0000000f00 */
[----:B------:R-:W-:-:S07]  /*8900*/  IMAD.MOV.U32 R5, RZ, RZ, R7 ;  /* 0x000000ffff057224 */ /* 0x000fce00078e0007 */
[----:B------:R-:W-:Y:S05]  /*8910*/  CALL.REL.NOINC `($_Z23distributor_probabilityddPdS_iS_i$__internal_accurate_pow) ;  /* 0x0000023800f87944 */ /* 0x000fea0003c00000 */
[----:B------:R-:W-:Y:S05]  /*8920*/  BSYNC.RECONVERGENT B2 ;  /* 0x0000000000027941 */ /* 0x000fea0003800200 */
.L_x_194:
        /* <DEDUP_REMOVED lines=19> */
.L_x_196:
[----:B------:R-:W-:Y:S05]  /*8a60*/  BSYNC.RECONVERGENT B2 ;  /* 0x0000000000027941 */ /* 0x000fea0003800200 */
.L_x_195:
[----:B------:R-:W-:Y:S01]  /*8a70*/  BSSY.RECONVERGENT B2, `(.L_x_197) ;  /* 0x000000a000027945 */ /* 0x000fe20003800200 */
[----:B------:R-:W-:Y:S02]  /*8a80*/  FSEL R4, R4, RZ, P0 ;  /* 0x000000ff04047208 */ /* 0x000fe40000000000 */
[----:B------:R-:W-:Y:S01]  /*8a90*/  FSEL R5, R5, 1.875, P0 ;  /* 0x3ff0000005057808 */ /* 0x000fe20000000000 */
[----:B------:R-:W-:Y:S06]  /*8aa0*/  @P1 BRA `(.L_x_198) ;  /* 0x0000000000181947 */ /* 0x000fec0003800000 */
[----:B------:R-:W-:-:S14]  /*8ab0*/  DSETP.NAN.AND P0, PT, R8, R8, PT ;  /* 0x000000080800722a */ /* 0x000fdc0003f08000 */
[----:B------:R-:W-:Y:S01]  /*8ac0*/  @P0 DADD R34, R8, 2 ;  /* 0x4000000008220429 */ /* 0x000fe20000000000 */
[----:B------:R-:W-:Y:S10]  /*8ad0*/  @P0 BRA `(.L_x_198) ;  /* 0x00000000000c0947 */ /* 0x000ff40003800000 */
[----:B------:R-:W-:-:S14]  /*8ae0*/  DSETP.NEU.AND P0, PT, |R8|, +INF , PT ;  /* 0x7ff000000800742a */ /* 0x000fdc0003f0d200 */
[----:B------:R-:W-:Y:S01]  /*8af0*/  @!P0 IMAD.MOV.U32 R34, RZ, RZ, 0x0 ;  /* 0x00000000ff228424 */ /* 0x000fe200078e00ff */
[----:B------:R-:W-:-:S07]  /*8b00*/  @!P0 MOV R35, 0x7ff00000 ;  /* 0x7ff0000000238802 */ /* 0x000fce0000000f00 */
.L_x_198:
[----:B------:R-:W-:Y:S05]  /*8b10*/  BSYNC.RECONVERGENT B2 ;  /* 0x0000000000027941 */ /* 0x000fea0003800200 */
.L_x_197:
[----:B------:R-:W-:Y:S04]  /*8b20*/  BSSY.RECONVERGENT B2, `(.L_x_199) ;  /* 0x0000008000027945 */ /* 0x000fe80003800200 */
[----:B------:R-:W-:Y:S05]  /*8b30*/  @P4 BRA `(.L_x_200) ;  /* 0x0000000000184947 */ /* 0x000fea0003800000 */
[----:B------:R-:W-:-:S14]  /*8b40*/  DSETP.NAN.AND P0, PT, R14, R14, PT ;  /* 0x0000000e0e00722a */ /* 0x000fdc0003f08000 */
[----:B------:R-:W-:Y:S01]  /*8b50*/  @P0 DADD R36, R14, 2 ;  /* 0x400000000e240429 */ /* 0x000fe20000000000 */
[----:B------:R-:W-:Y:S10]  /*8b60*/  @P0 BRA `(.L_x_200) ;  /* 0x00000000000c0947 */ /* 0x000ff40003800000 */
[----:B------:R-:W-:-:S14]  /*8b70*/  DSETP.NEU.AND P0, PT, |R14|, +INF , PT ;  /* 0x7ff000000e00742a */ /* 0x000fdc0003f0d200 */
[----:B------:R-:W-:Y:S02]  /*8b80*/  @!P0 IMAD.MOV.U32 R36, RZ, RZ, 0x0 ;  /* 0x00000000ff248424 */ /* 0x000fe400078e00ff */
[----:B------:R-:W-:-:S07]  /*8b90*/  @!P0 IMAD.MOV.U32 R37, RZ, RZ, 0x7ff00000 ;  /* 0x7ff00000ff258424 */ /* 0x000fce00078e00ff */
.L_x_200:
[----:B------:R-:W-:Y:S05]  /*8ba0*/  BSYNC.RECONVERGENT B2 ;  /* 0x0000000000027941 */ /* 0x000fea0003800200 */
.L_x_199:
[----:B------:R-:W-:Y:S01]  /*8bb0*/  FSEL R6, R36, RZ, P2 ;  /* 0x000000ff24067208 */ /* 0x000fe20001000000 */
[----:B------:R-:W-:Y:S01]  /*8bc0*/  BSSY.RECONVERGENT B2, `(.L_x_201) ;  /* 0x000000c000027945 */ /* 0x000fe20003800200 */
[----:B------:R-:W-:Y:S01]  /*8bd0*/  FSEL R7, R37, 1.875, P2 ;  /* 0x3ff0000025077808 */ /* 0x000fe20001000000 */
[----:B------:R-:W-:Y:S01]  /*8be0*/  DADD R36, -RZ, |R32| ;  /* 0x00000000ff247229 */ /* 0x000fe20000000520 */
[----:B------:R-:W-:Y:S01]  /*8bf0*/  FSEL R12, R34, RZ, P3 ;  /* 0x000000ff220c7208 */ /* 0x000fe20001800000 */
[----:B------:R-:W-:Y:S01]  /*8c00*/  DMUL R2, R2, -R4 ;  /* 0x8000000402027228 */ /* 0x000fe20000000000 */
[----:B------:R-:W-:Y:S01]  /*8c10*/  FSEL R13, R35, 1.875, P3 ;  /* 0x3ff00000230d7808 */ /* 0x000fe20001800000 */
[----:B------:R-:W-:Y:S01]  /*8c20*/  IMAD.MOV.U32 R4, RZ, RZ, 0x40000000 ;  /* 0x40000000ff047424 */ /* 0x000fe200078e00ff */
[----:B------:R-:W-:-:S04]  /*8c30*/  MOV R0, 0x8c80 ;  /* 0x00008c8000007802 */ /* 0x000fc80000000f00 */
[----:B------:R-:W-:Y:S01]  /*8c40*/  DADD R12, R12, R6 ;  /* 0x000000000c0c7229 */ /* 0x000fe20000000006 */
[----:B------:R-:W-:Y:S02]  /*8c50*/  IMAD.MOV.U32 R5, RZ, RZ, R37 ;  /* 0x000000ffff057224 */ /* 0x000fe400078e0025 */
[----:B------:R-:W-:-:S08]  /*8c60*/  IMAD.MOV.U32 R6, RZ, RZ, R36 ;  /* 0x000000ffff067224 */ /* 0x000fd000078e0024 */
[----:B------:R-:W-:Y:S05]  /*8c70*/  CALL.REL.NOINC `($_Z23distributor_probabilityddPdS_iS_i$__internal_accurate_pow) ;  /* 0x0000023800207944 */ /* 0x000fea0003c00000 */
[----:B------:R-:W-:Y:S05]  /*8c80*/  BSYNC.RECONVERGENT B2 ;  /* 0x0000000000027941 */ /* 0x000fea0003800200 */
.L_x_201:
        /* <DEDUP_REMOVED lines=15> */
.L_x_203:
[----:B------:R-:W-:Y:S05]  /*8d80*/  BSYNC.RECONVERGENT B2 ;  /* 0x0000000000027941 */ /* 0x000fea0003800200 */
.L_x_202:
        /* <DEDUP_REMOVED lines=20> */
.L_x_205:
[----:B------:R-:W-:Y:S05]  /*8ed0*/  BSYNC.RECONVERGENT B3 ;  /* 0x0000000000037941 */ /* 0x000fea0003800200 */
.L_x_204:
[----:B------:R-:W-:Y:S01]  /*8ee0*/  IMAD.MOV.U32 R12, RZ, RZ, 0x652b82fe ;  /* 0x652b82feff0c7424 */ /* 0x000fe200078e00ff */
[----:B------:R-:W-:Y:S01]  /*8ef0*/  UMOV UR4, 0xfefa39ef ;  /* 0xfefa39ef00047882 */ /* 0x000fe20000000000 */
[----:B------:R-:W-:Y:S01]  /*8f00*/  IMAD.MOV.U32 R13, RZ, RZ, 0x3ff71547 ;  /* 0x3ff71547ff0d7424 */ /* 0x000fe200078e00ff */
[----:B------:R-:W-:Y:S01]  /*8f10*/  UMOV UR5, 0x3fe62e42 ;  /* 0x3fe62e4200057882 */ /* 0x000fe20000000000 */
[----:B------:R-:W0:Y:S01]  /*8f20*/  MUFU.RCP64H R33, 3.7178592681884765625 ;  /* 0x400dbe2d00217908 */ /* 0x000e220000001800 */
[----:B------:R-:W-:Y:S01]  /*8f30*/  IMAD.MOV.U32 R34, RZ, RZ, -0x64fe2df ;  /* 0xf9b01d21ff227424 */ /* 0x000fe200078e00ff */
[----:B------:R-:W-:Y:S01]  /*8f40*/  DMUL R70, R28, R24 ;  /* 0x000000181c467228 */ /* 0x000fe20000000000 */
[----:B------:R-:W-:Y:S01]  /*8f50*/  IMAD.MOV.U32 R35, RZ, RZ, 0x400dbe2d ;  /* 0x400dbe2dff237424 */ /* 0x000fe200078e00ff */
[----:B------:R-:W-:Y:S01]  /*8f60*/  DFMA R12, R46, R12, 6.75539944105574400000e+15 ;  /* 0x433800002e0c742b */ /* 0x000fe2000000000c */
[----:B------:R-:W-:Y:S01]  /*8f70*/  IMAD.MOV.U32 R32, RZ, RZ, 0x1 ;  /* 0x00000001ff207424 */ /* 0x000fe200078e00ff */
[----:B------:R-:W-:Y:S01]  /*8f80*/  FSETP.GEU.AND P0, PT, |R47|, 4.1917929649353027344, PT ;  /* 0x4086232b2f00780b */ /* 0x000fe20003f0e200 */
[----:B------:R-:W-:Y:S01]  /*8f90*/  BSSY.RECONVERGENT B2, `(.L_x_206) ;  /* 0x000003d000027945 */ /* 0x000fe20003800200 */
[----:B------:R-:W-:-:S02]  /*8fa0*/  DMUL R58, R58, 0.5 ;  /* 0x3fe000003a3a7828 */ /* 0x000fc40000000000 */
[----:B------:R-:W-:Y:S02]  /*8fb0*/  DFMA R70, R70, 0.25, R22 ;  /* 0x3fd000004646782b */ /* 0x000fe40000000016 */
[----:B------:R-:W-:Y:S02]  /*8fc0*/  DADD R4, R12, -6.75539944105574400000e+15 ;  /* 0xc33800000c047429 */ /* 0x000fe40000000000 */
[----:B0-----:R-:W-:-:S06]  /*8fd0*/  DFMA R36, R32, -R34, 1 ;  /* 0x3ff000002024742b */ /* 0x001fcc0000000822 */
[----:B------:R-:W-:Y:S01]  /*8fe0*/  DFMA R6, R4, -UR4, R46 ;  /* 0x8000000404067c2b */ /* 0x000fe2000800002e */
[----:B------:R-:W-:Y:S01]  /*8ff0*/  UMOV UR4, 0x3b39803f ;  /* 0x3b39803f00047882 */ /* 0x000fe20000000000 */
[----:B------:R-:W-:Y:S01]  /*9000*/  UMOV UR5, 0x3c7abc9e ;  /* 0x3c7abc9e00057882 */ /* 0x000fe20000000000 */
[----:B------:R-:W-:-:S05]  /*9010*/  DFMA R36, R36, R36, R36 ;  /* 0x000000242424722b */ /* 0x000fca0000000024 */
[----:B------:R-:W-:Y:S01]  /*9020*/  DFMA R6, R4, -UR4, R6 ;  /* 0x8000000404067c2b */ /* 0x000fe20008000006 */
[----:B------:R-:W-:Y:S01]  /*9030*/  UMOV UR4, 0x69ce2bdf ;  /* 0x69ce2bdf00047882 */ /* 0x000fe20000000000 */
[----:B------:R-:W-:Y:S01]  /*9040*/  IMAD.MOV.U32 R4, RZ, RZ, -0x35dec16 ;  /* 0xfca213eaff047424 */ /* 0x000fe200078e00ff */
[----:B------:R-:W-:Y:S01]  /*9050*/  UMOV UR5, 0x3e5ade15 ;  /* 0x3e5ade1500057882 */ /* 0x000fe20000000000 */
[----:B------:R-:W-:Y:S01]  /*9060*/  IMAD.MOV.U32 R5, RZ, RZ, 0x3e928af3 ;  /* 0x3e928af3ff057424 */ /* 0x000fe200078e00ff */
[----:B------:R-:W-:-:S05]  /*9070*/  DFMA R36, R32, R36, R32 ;  /* 0x000000242024722b */ /* 0x000fca0000000020 */
[----:B------:R-:W-:Y:S01]  /*9080*/  DFMA R4, R6, UR4, R4 ;  /* 0x0000000406047c2b */ /* 0x000fe20008000004 */
[----:B------:R-:W-:Y:S01]  /*9090*/  UMOV UR4, 0x62401315 ;  /* 0x6240131500047882 */ /* 0x000fe20000000000 */
[----:B------:R-:W-:Y:S01]  /*90a0*/  UMOV UR5, 0x3ec71dee ;  /* 0x3ec71dee00057882 */ /* 0x000fe20000000000 */
[----:B------:R-:W-:-:S05]  /*90b0*/  DFMA R32, R36, -R34, 1 ;  /* 0x3ff000002420742b */ /* 0x000fca0000000822 */
[----:B------:R-:W-:Y:S01]  /*90c0*/  DFMA R4, R6, R4, UR4 ;  /* 0x0000000406047e2b */ /* 0x000fe20008000004 */
[----:B------:R-:W-:Y:S01]  /*90d0*/  UMOV UR4, 0x7c89eb71 ;  /* 0x7c89eb7100047882 */ /* 0x000fe20000000000 */
[----:B------:R-:W-:Y:S01]  /*90e0*/  UMOV UR5, 0x3efa0199 ;  /* 0x3efa019900057882 */ /* 0x000fe20000000000 */
[----:B------:R-:W-:-:S05]  /*90f0*/  DFMA R36, R36, R32, R36 ;  /* 0x000000202424722b */ /* 0x000fca0000000024 */
[----:B------:R-:W-:Y:S01]  /*9100*/  DFMA R4, R6, R4, UR4 ;  /* 0x0000000406047e2b */ /* 0x000fe20008000004 */
[----:B------:R-:W-:Y:S01]  /*9110*/  UMOV UR4, 0x14761f65 ;  /* 0x14761f6500047882 */ /* 0x000fe20000000000 */
[----:B------:R-:W-:Y:S01]  /*9120*/  UMOV UR5, 0x3f2a01a0 ;  /* 0x3f2a01a000057882 */ /* 0x000fe20000000000 */
[----:B------:R-:W-:-:S05]  /*9130*/  DMUL R32, R36, R70 ;  /* 0x0000004624207228 */ /* 0x000fca0000000000 */
[----:B------:R-:W-:Y:S01]  /*9140*/  DFMA R4, R6, R4, UR4 ;  /* 0x0000000406047e2b */ /* 0x000fe20008000004 */
[----:B------:R-:W-:Y:S01]  /*9150*/  UMOV UR4, 0x1852b7af ;  /* 0x1852b7af00047882 */ /* 0x000fe20000000000 */
[----:B------:R-:W-:Y:S01]  /*9160*/  UMOV UR5, 0x3f56c16c ;  /* 0x3f56c16c00057882 */ /* 0x000fe20000000000 */
[----:B------:R-:W-:-:S05]  /*9170*/  DFMA R34, R32, -R34, R70 ;  /* 0x800000222022722b */ /* 0x000fca0000000046 */
        /* <DEDUP_REMOVED lines=30> */
.L_x_207:
[----:B------:R-:W-:Y:S05]  /*9360*/  BSYNC.RECONVERGENT B2 ;  /* 0x0000000000027941 */ /* 0x000fea0003800200 */
.L_x_206:
[----:B------:R-:W-:Y:S01]  /*9370*/  DMUL R4, R2, R4 ;  /* 0x0000000402047228 */ /* 0x000fe20000000000 */
[----:B------:R-:W-:Y:S01]  /*9380*/  FSETP.GEU.AND P1, PT, |R71|, 6.5827683646048100446e-37, PT ;  /* 0x036000004700780b */ /* 0x000fe20003f2e200 */
[----:B------:R-:W-:Y:S01]  /*9390*/  DFMA R2, R36, R34, R32 ;  /* 0x000000222402722b */ /* 0x000fe20000000020 */
[----:B------:R-:W-:Y:S01]  /*93a0*/  BSSY.RECONVERGENT B3, `(.L_x_208) ;  /* 0x0000018000037945 */ /* 0x000fe20003800200 */
[C---:B------:R-:W-:Y:S02]  /*93b0*/  DMUL R6, R28.reuse, R20 ;  /* 0x000000141c067228 */ /* 0x040fe40000000000 */
[----:B------:R-:W-:Y:S02]  /*93c0*/  DMUL R36, R28, R62 ;  /* 0x0000003e1c247228 */ /* 0x000fe40000000000 */
[----:B------:R-:W-:Y:S02]  /*93d0*/  DMUL R4, R4, R58 ;  /* 0x0000003a04047228 */ /* 0x000fe40000000000 */
[----:B------:R-:W-:-:S02]  /*93e0*/  DMUL R56, R28, R10 ;  /* 0x0000000a1c387228 */ /* 0x000fc40000000000 */
[----:B------:R-:W-:Y:S01]  /*93f0*/  FFMA R0, RZ, 2.2147324085235595703, R3 ;  /* 0x400dbe2dff007823 */ /* 0x000fe20000000003 */
[C---:B------:R-:W-:Y:S02]  /*9400*/  DMUL R34, R28.reuse, R60 ;  /* 0x0000003c1c227228 */ /* 0x040fe40000000000 */
[C---:B------:R-:W-:Y:S02]  /*9410*/  DFMA R62, R28.reuse, 0.25, R26 ;  /* 0x3fd000001c3e782b */ /* 0x040fe4000000001a */
[----:B------:R-:W-:Y:S01]  /*9420*/  FSETP.GT.AND P0, PT, |R0|, 1.469367938527859385e-39, PT ;  /* 0x001000000000780b */ /* 0x000fe20003f04200 */
[----:B------:R-:W-:Y:S02]  /*9430*/  DMUL R32, R28, R4 ;  /* 0x000000041c207228 */ /* 0x000fe40000000000 */
[----:B------:R-:W-:Y:S02]  /*9440*/  DFMA R58, R6, 0.25, R14 ;  /* 0x3fd00000063a782b */ /* 0x000fe4000000000e */
[----:B------:R-:W-:-:S02]  /*9450*/  DFMA R60, R56, 0.25, R8 ;  /* 0x3fd00000383c782b */ /* 0x000fc40000000008 */
[----:B------:R-:W-:Y:S02]  /*9460*/  DFMA R82, R36, 0.25, R10 ;  /* 0x3fd000002452782b */ /* 0x000fe4000000000a */
[----:B------:R-:W-:Y:S02]  /*9470*/  DFMA R84, R34, 0.25, R20 ;  /* 0x3fd000002254782b */ /* 0x000fe40000000014 */
[----:B------:R-:W-:Y:S02]  /*9480*/  DFMA R80, R32, 0.25, R24 ;  /* 0x3fd000002050782b */ /* 0x000fe40000000018 */
[----:B------:R-:W-:Y:S09]  /*9490*/  @P0 BRA P1, `(.L_x_209) ;  /* 0x0000000000200947 */ /* 0x000ff20000800000 */
[----:B------:R-:W-:Y:S01]  /*94a0*/  IMAD.MOV.U32 R100, RZ, RZ, R70 ;  /* 0x000000ffff647224 */ /* 0x000fe200078e0046 */
[----:B------:R-:W-:Y:S01]  /*94b0*/  MOV R41, 0x400dbe2d ;  /* 0x400dbe2d00297802 */ /* 0x000fe20000000f00 */
[----:B------:R-:W-:Y:S01]  /*94c0*/  IMAD.MOV.U32 R101, RZ, RZ, R71 ;  /* 0x000000ffff657224 */ /* 0x000fe200078e0047 */
[----:B------:R-:W-:Y:S01]  /*94d0*/  MOV R0, 0x9500 ;  /* 0x0000950000007802 */ /* 0x000fe20000000f00 */
[----:B------:R-:W-:-:S07]  /*94e0*/  IMAD.MOV.U32 R40, RZ, RZ, -0x64fe2df ;  /* 0xf9b01d21ff287424 */ /* 0x000fce00078e00ff */
[----:B------:R-:W-:Y:S05]  /*94f0*/  CALL.REL.NOINC `($__internal_1_$__cuda_sm20_div_rn_f64_full) ;  /* 0x0000022400cc7944 */ /* 0x000fea0003c00000 */
[----:B------:R-:W-:Y:S02]  /*9500*/  IMAD.MOV.U32 R2, RZ, RZ, R46 ;  /* 0x000000ffff027224 */ /* 0x000fe400078e002e */
[----:B------:R-:W-:-:S07]  /*9510*/  IMAD.MOV.U32 R3, RZ, RZ, R47 ;  /* 0x000000ffff037224 */ /* 0x000fce00078e002f */
.L_x_209:
[----:B------:R-:W-:Y:S05]  /*9520*/  BSYNC.RECONVERGENT B3 ;  /* 0x0000000000037941 */ /* 0x000fea0003800200 */
.L_x_208:
[----:B------:R-:W-:Y:S01]  /*9530*/  DADD R6, -RZ, |R2| ;  /* 0x00000000ff067229 */ /* 0x000fe20000000502 */
[----:B------:R-:W-:Y:S01]  /*9540*/  BSSY.RECONVERGENT B2, `(.L_x_210) ;  /* 0x0000005000027945 */ /* 0x000fe20003800200 */
[----:B------:R-:W-:Y:S01]  /*9550*/  IMAD.MOV.U32 R4, RZ, RZ, 0x40000000 ;  /* 0x40000000ff047424 */ /* 0x000fe200078e00ff */
[----:B------:R-:W-:-:S07]  /*9560*/  MOV R0, 0x9590 ;  /* 0x0000959000007802 */ /* 0x000fce0000000f00 */
[----:B------:R-:W-:-:S07]  /*9570*/  IMAD.MOV.U32 R5, RZ, RZ, R7 ;  /* 0x000000ffff057224 */ /* 0x000fce00078e0007 */
[----:B------:R-:W-:Y:S05]  /*9580*/  CALL.REL.NOINC `($_Z23distributor_probabilityddPdS_iS_i$__internal_accurate_pow) ;  /* 0x0000022c00dc7944 */ /* 0x000fea0003c00000 */
[----:B------:R-:W-:Y:S05]  /*9590*/  BSYNC.RECONVERGENT B2 ;  /* 0x0000000000027941 */ /* 0x000fea0003800200 */
.L_x_210:
        /* <DEDUP_REMOVED lines=18> */
.L_x_212:
[----:B------:R-:W-:Y:S05]  /*96c0*/  BSYNC.RECONVERGENT B2 ;  /* 0x0000000000027941 */ /* 0x000fea0003800200 */
.L_x_211:
[----:B------:R-:W-:Y:S01]  /*96d0*/  DADD R40, R4, 1 ;  /* 0x3ff0000004287429 */ /* 0x000fe20000000000 */
[----:B------:R-:W-:Y:S01]  /*96e0*/  IMAD.MOV.U32 R38, RZ, RZ, 0x0 ;  /* 0x00000000ff267424 */ /* 0x000fe200078e00ff */
[----:B------:R-:W-:Y:S01]  /*96f0*/  BSSY.RECONVERGENT B3, `(.L_x_213) ;  /* 0x000001c000037945 */ /* 0x000fe20003800200 */
[----:B------:R-:W-:Y:S01]  /*9700*/  IMAD.MOV.U32 R39, RZ, RZ, 0x3fd80000 ;  /* 0x3fd80000ff277424 */ /* 0x000fe200078e00ff */
[----:B------:R-:W-:Y:S02]  /*9710*/  DSETP.NEU.AND P0, PT, R2, 1, PT ;  /* 0x3ff000000200742a */ /* 0x000fe40003f0d000 */
[----:B------:R-:W0:Y:S04]  /*9720*/  MUFU.RSQ64H R13, R41 ;  /* 0x00000029000d7308 */ /* 0x000e280000001c00 */
[----:B------:R-:W-:-:S05]  /*9730*/  VIADD R12, R41, 0xfcb00000 ;  /* 0xfcb00000290c7836 */ /* 0x000fca0000000000 */
        /* <DEDUP_REMOVED lines=22> */
[----:B------:R-:W-:-:S07]  /*98a0*/  MOV R38, R6 ;  /* 0x0000000600267202 */ /* 0x000fce0000000f00 */
.L_x_214:
[----:B------:R-:W-:Y:S05]  /*98b0*/  BSYNC.RECONVERGENT B3 ;  /* 0x0000000000037941 */ /* 0x000fea0003800200 */
.L_x_213:
        /* <DEDUP_REMOVED lines=10> */
.L_x_215:
        /* <DEDUP_REMOVED lines=15> */
.L_x_217:
[----:B------:R-:W-:Y:S05]  /*9a50*/  BSYNC.RECONVERGENT B2 ;  /* 0x0000000000027941 */ /* 0x000fea0003800200 */
.L_x_216:
        /* <DEDUP_REMOVED lines=21> */
.L_x_219:
[----:B------:R-:W-:Y:S05]  /*9bb0*/  BSYNC.RECONVERGENT B3 ;  /* 0x0000000000037941 */ /* 0x000fea0003800200 */
.L_x_218:
        /* <DEDUP_REMOVED lines=8> */
[----:B------:R-:W-:Y:S01]  /*9c40*/  DSETP.GEU.AND P0, PT, R62, R18, PT ;  /* 0x000000123e00722a */ /* 0x000fe20003f0e000 */
[----:B------:R-:W-:Y:S02]  /*9c50*/  IMAD.MOV.U32 R12, RZ, RZ, 0x0 ;  /* 0x00000000ff0c7424 */ /* 0x000fe400078e00ff */
[----:B------:R-:W-:-:S03]  /*9c60*/  IMAD.MOV.U32 R13, RZ, RZ, 0x3ff00000 ;  /* 0x3ff00000ff0d7424 */ /* 0x000fc600078e00ff */
[----:B------:R-:W-:-:S14]  /*9c70*/  DSETP.LTU.OR P0, PT, R62, RZ, P0 ;  /* 0x000000ff3e00722a */ /* 0x000fdc0000709400 */
[----:B------:R-:W-:Y:S05]  /*9c80*/  @P0 BRA `(.L_x_221) ;  /* 0x0000000400cc0947 */ /* 0x000fea0003800000 */
        /* <DEDUP_REMOVED lines=12> */
.L_x_222:
        /* <DEDUP_REMOVED lines=8> */
[----:B------:R-:W-:Y:S02]  /*9dd0*/  ISETP.NE.AND P1, PT, R12, 0x7ff00000, PT ;  /* 0x7ff000000c00780c */ /* 0x000fe40003f25270 */
[----:B------:R-:W-:Y:S01]  /*9de0*/  FSEL R5, R41, R5, !P4 ;  /* 0x0000000529057208 */ /* 0x000fe20006000000 */
[----:B------:R-:W-:Y:S01]  /*9df0*/  DADD R40, -RZ, |R62| ;  /* 0x00000000ff287229 */ /* 0x000fe2000000053e */
[----:B------:R-:W-:Y:S02]  /*9e00*/  FSEL R4, R4, RZ, P3 ;  /* 0x000000ff04047208 */ /* 0x000fe40001800000 */
[----:B------:R-:W-:-:S07]  /*9e10*/  FSEL R5, R63, R5, !P3 ;  /* 0x000000053f057208 */ /* 0x000fce0005800000 */
[----:B------:R-:W-:Y:S01]  /*9e20*/  @!P1 FSEL R4, R4, RZ, P2 ;  /* 0x000000ff04049208 */ /* 0x000fe20001000000 */
[----:B------:R-:W-:Y:S01]  /*9e30*/  IMAD.MOV.U32 R6, RZ, RZ, R40 ;  /* 0x000000ffff067224 */ /* 0x000fe200078e0028 */
[----:B------:R-:W-:Y:S02]  /*9e40*/  @!P1 FSEL R5, R0, R5, !P2 ;  /* 0x0000000500059208 */ /* 0x000fe40005000000 */
        /* <DEDUP_REMOVED lines=9> */
.L_x_223:
        /* <DEDUP_REMOVED lines=10> */
[----:B------:R-:W-:Y:S02]  /*9f80*/  DFMA R42, R38, R42, R38 ;  /* 0x0000002a262a722b */ /* 0x000fe40000000026 */
[----:B------:R-:W-:-:S06]  /*9f90*/  DADD R38, R62, 2 ;  /* 0x400000003e267429 */ /* 0x000fcc0000000000 */
[----:B------:R-:W-:-:S04]  /*9fa0*/  DFMA R40, R42, -3, R40 ;  /* 0xc00800002a28782b */ /* 0x000fc80000000028 */
[----:B------:R-:W-:-:S04]  /*9fb0*/  LOP3.LUT R0, R39, 0x7ff00000, RZ, 0xc0, !PT ;  /* 0x7ff0000027007812 */ /* 0x000fc800078ec0ff */
[----:B------:R-:W-:Y:S01]  /*9fc0*/  DFMA R40, R42, R40, R42 ;  /* 0x000000282a28722b */ /* 0x000fe2000000002a */
[----:B------:R-:W-:-:S13]  /*9fd0*/  ISETP.NE.AND P1, PT, R0, 0x7ff00000, PT ;  /* 0x7ff000000000780c */ /* 0x000fda0003f25270 */
        /* <DEDUP_REMOVED lines=18> */
.L_x_225:
[----:B------:R-:W-:Y:S05]  /*a100*/  BSYNC.RECONVERGENT B4 ;  /* 0x0000000000047941 */ /* 0x000fea0003800200 */
.L_x_224:
[----:B------:R-:W-:Y:S01]  /*a110*/  DADD R38, -RZ, |R62| ;  /* 0x00000000ff267229 */ /* 0x000fe2000000053e */
[----:B------:R-:W-:Y:S01]  /*a120*/  BSSY.RECONVERGENT B2, `(.L_x_226) ;  /* 0x0000006000027945 */ /* 0x000fe20003800200 */
[----:B------:R-:W-:Y:S02]  /*a130*/  MOV R4, 0x40080000 ;  /* 0x4008000000047802 */ /* 0x000fe40000000f00 */
[----:B------:R-:W-:-:S06]  /*a140*/  MOV R0, 0xa180 ;  /* 0x0000a18000007802 */ /* 0x000fcc0000000f00 */
[----:B------:R-:W-:Y:S02]  /*a150*/  IMAD.MOV.U32 R6, RZ, RZ, R38 ;  /* 0x000000ffff067224 */ /* 0x000fe400078e0026 */
[----:B------:R-:W-:-:S07]  /*a160*/  IMAD.MOV.U32 R5, RZ, RZ, R39 ;  /* 0x000000ffff057224 */ /* 0x000fce00078e0027 */
[----:B------:R-:W-:Y:S05]  /*a170*/  CALL.REL.NOINC `($_Z23distributor_probabilityddPdS_iS_i$__internal_accurate_pow) ;  /* 0x0000022000e07944 */ /* 0x000fea0003c00000 */
[----:B------:R-:W-:Y:S05]  /*a180*/  BSYNC.RECONVERGENT B2 ;  /* 0x0000000000027941 */ /* 0x000fea0003800200 */
.L_x_226:
        /* <DEDUP_REMOVED lines=8> */
[----:B------:R-:W-:Y:S01]  /*a210*/  ISETP.NE.AND P1, PT, R38, 0x7ff00000, PT ;  /* 0x7ff000002600780c */ /* 0x000fe20003f25270 */
[----:B------:R-:W-:Y:S01]  /*a220*/  DADD R38, -RZ, |R62| ;  /* 0x00000000ff267229 */ /* 0x000fe2000000053e */
[----:B------:R-:W-:Y:S02]  /*a230*/  FSEL R41, R41, R5, !P4 ;  /* 0x0000000529297208 */ /* 0x000fe40006000000 */
[----:B------:R-:W-:Y:S02]  /*a240*/  FSEL R0, R0, RZ, P3 ;  /* 0x000000ff00007208 */ /* 0x000fe40001800000 */
[----:B------:R-:W-:-:S07]  /*a250*/  FSEL R41, R63, R41, !P3 ;  /* 0x000000293f297208 */ /* 0x000fce0005800000 */
        /* <DEDUP_REMOVED lines=8> */
[----:B------:R-:W-:Y:S01]  /*a2e0*/  IMAD.MOV.U32 R4, RZ, RZ, 0x40100000 ;  /* 0x40100000ff047424 */ /* 0x000fe200078e00ff */
[----:B--2---:R-:W-:-:S11]  /*a2f0*/  DMUL R68, R68, 0.25 ;  /* 0x3fd0000044447828 */ /* 0x004fd60000000000 */
[----:B------:R-:W-:Y:S05]  /*a300*/  CALL.REL.NOINC `($_Z23distributor_probabilityddPdS_iS_i$__internal_accurate_pow) ;  /* 0x00000220007c7944 */ /* 0x000fea0003c00000 */
[----:B------:R-:W-:Y:S05]  /*a310*/  BSYNC.RECONVERGENT B2 ;  /* 0x0000000000027941 */ /* 0x000fea0003800200 */
.L_x_227:
[----:B------:R-:W-:Y:S01]  /*a320*/  DADD R38, R62, 4 ;  /* 0x401000003e267429 */ /* 0x000fe20000000000 */
[----:B------:R-:W-:Y:S02]  /*a330*/  FSEL R4, R4, RZ, P3 ;  /* 0x000000ff04047208 */ /* 0x000fe40001800000 */
[----:B------:R-:W-:-:S07]  /*a340*/  FSEL R0, R5, RZ, P3 ;  /* 0x000000ff05007208 */ /* 0x000fce0001800000 */
[----:B------:R-:W-:-:S04]  /*a350*/  LOP3.LUT R38, R39, 0x7ff00000, RZ, 0xc0, !PT ;  /* 0x7ff0000027267812 */ /* 0x000fc800078ec0ff */
[----:B------:R-:W-:-:S13]  /*a360*/  ISETP.NE.AND P1, PT, R38, 0x7ff00000, PT ;  /* 0x7ff000002600780c */ /* 0x000fda0003f25270 */
[----:B------:R-:W-:Y:S02]  /*a370*/  @!P1 FSEL R4, R4, RZ, P2 ;  /* 0x000000ff04049208 */ /* 0x000fe40001000000 */
[----:B------:R-:W-:Y:S02]  /*a380*/  @!P1 FSEL R0, R0, +QNAN , P2 ;  /* 0x7ff0000000009808 */ /* 0x000fe40001000000 */
[----:B------:R-:W-:Y:S02]  /*a390*/  FSEL R4, R4, RZ, P0 ;  /* 0x000000ff04047208 */ /* 0x000fe40000000000 */
[----:B------:R-:W-:-:S06]  /*a3a0*/  FSEL R5, R0, 1.875, P0 ;  /* 0x3ff0000000057808 */ /* 0x000fcc0000000000 */
[----:B------:R-:W-:-:S11]  /*a3b0*/  DFMA R12, R68, R4, R12 ;  /* 0x00000004440c722b */ /* 0x000fd6000000000c */
.L_x_221:
[----:B------:R-:W-:Y:S05]  /*a3c0*/  BSYNC.RECONVERGENT B3 ;  /* 0x0000000000037941 */ /* 0x000fea0003800200 */
.L_x_220:
        /* <DEDUP_REMOVED lines=13> */
.L_x_229:
[----:B------:R-:W-:Y:S05]  /*a4a0*/  BSYNC.RECONVERGENT B2 ;  /* 0x0000000000027941 */ /* 0x000fea0003800200 */
.L_x_228:
        /* <DEDUP_REMOVED lines=33> */
.L_x_231:
[----:B------:R-:W-:Y:S05]  /*a6c0*/  BSYNC.RECONVERGENT B3 ;  /* 0x0000000000037941 */ /* 0x000fea0003800200 */
.L_x_230:
        /* <DEDUP_REMOVED lines=20> */
.L_x_233:
[----:B------:R-:W-:Y:S05]  /*a810*/  BSYNC.RECONVERGENT B3 ;  /* 0x0000000000037941 */ /* 0x000fea0003800200 */
.L_x_232:
        /* <DEDUP_REMOVED lines=8> */
.L_x_234:
        /* <DEDUP_REMOVED lines=14> */
[----:B------:R-:W-:Y:S02]  /*a980*/  @!P0 IMAD.MOV.U32 R4, RZ, RZ, 0x0 ;  /* 0x00000000ff048424 */ /* 0x000fe400078e00ff */
[----:B------:R-:W-:-:S07]  /*a990*/  @!P0 IMAD.MOV.U32 R5, RZ, RZ, 0x7ff00000 ;  /* 0x7ff00000ff058424 */ /* 0x000fce00078e00ff */
.L_x_236:
[----:B------:R-:W-:Y:S05]  /*a9a0*/  BSYNC.RECONVERGENT B2 ;  /* 0x0000000000027941 */ /* 0x000fea0003800200 */
.L_x_235:
        /* <DEDUP_REMOVED lines=10> */
.L_x_237:
        /* <DEDUP_REMOVED lines=20> */
.L_x_239:
[----:B------:R-:W-:Y:S05]  /*ab90*/  BSYNC.RECONVERGENT B2 ;  /* 0x0000000000027941 */ /* 0x000fea0003800200 */
.L_x_238:
[----:B------:R-:W-:Y:S01]  /*aba0*/  BSSY.RECONVERGENT B2, `(.L_x_240) ;  /* 0x0000005000027945 */ /* 0x000fe20003800200 */
[----:B------:R-:W-:Y:S01]  /*abb0*/  MOV R5, R39 ;  /* 0x0000002700057202 */ /* 0x000fe20000000f00 */
[----:B------:R-:W-:Y:S01]  /*abc0*/  IMAD.MOV.U32 R4, RZ, RZ, 0x40000000 ;  /* 0x40000000ff047424 */ /* 0x000fe200078e00ff */
[----:B------:R-:W-:-:S07]  /*abd0*/  MOV R0, 0xabf0 ;  /* 0x0000abf000007802 */ /* 0x000fce0000000f00 */
[----:B------:R-:W-:Y:S05]  /*abe0*/  CALL.REL.NOINC `($_Z23distributor_probabilityddPdS_iS_i$__internal_accurate_pow) ;  /* 0x0000021800447944 */ /* 0x000fea0003c00000 */
[----:B------:R-:W-:Y:S05]  /*abf0*/  BSYNC.RECONVERGENT B2 ;  /* 0x0000000000027941 */ /* 0x000fea0003800200 */
.L_x_240:
[C---:B------:R-:W-:Y:S01]  /*ac00*/  DADD R38, R58.reuse, 2 ;  /* 0x400000003a267429 */ /* 0x040fe20000000000 */
[----:B------:R-:W-:Y:S01]  /*ac10*/  BSSY.RECONVERGENT B2, `(.L_x_241) ;  /* 0x0000016000027945 */ /* 0x000fe20003800200 */
[----:B------:R-:W-:Y:S02]  /*ac20*/  DSETP.NEU.AND P0, PT, R58, RZ, PT ;  /* 0x000000ff3a00722a */ /* 0x000fe40003f0d000 */
[----:B------:R-:W-:Y:S02]  /*ac30*/  DSETP.NEU.AND P3, PT, R60, 1, PT ;  /* 0x3ff000003c00742a */ /* 0x000fe40003f6d000 */
[----:B------:R-:W-:Y:S02]  /*ac40*/  DSETP.NEU.AND P2, PT, R58, 1, PT ;  /* 0x3ff000003a00742a */ /* 0x000fe40003f4d000 */
[----:B------:R-:W-:Y:S02]  /*ac50*/  FSEL R68, R4, RZ, P0 ;  /* 0x000000ff04447208 */ /* 0x000fe40000000000 */
[----:B------:R-:W-:Y:S01]  /*ac60*/  LOP3.LUT R13, R39, 0x7ff00000, RZ, 0xc0, !PT ;  /* 0x7ff00000270d7812 */ /* 0x000fe200078ec0ff */
[----:B------:R-:W-:Y:S01]  /*ac70*/  DADD R38, -RZ, |R74| ;  /* 0x00000000ff267229 */ /* 0x000fe2000000054a */
[----:B------:R-:W-:Y:S01]  /*ac80*/  FSEL R69, R5, RZ, P0 ;  /* 0x000000ff05457208 */ /* 0x000fe20000000000 */
[----:B------:R-:W-:Y:S01]  /*ac90*/  IMAD.MOV.U32 R4, RZ, RZ, R68 ;  /* 0x000000ffff047224 */ /* 0x000fe200078e0044 */
[----:B------:R-:W-:-:S02]  /*aca0*/  ISETP.NE.AND P1, PT, R13, 0x7ff00000, PT ;  /* 0x7ff000000d00780c */ /* 0x000fc40003f25270 */
        /* <DEDUP_REMOVED lines=12> */
.L_x_242:
[----:B------:R-:W-:Y:S05]  /*ad70*/  BSYNC.RECONVERGENT B2 ;  /* 0x0000000000027941 */ /* 0x000fea0003800200 */
.L_x_241:
        /* <DEDUP_REMOVED lines=10> */
.L_x_243:
        /* <DEDUP_REMOVED lines=15> */
.L_x_245:
[----:B------:R-:W-:Y:S05]  /*af10*/  BSYNC.RECONVERGENT B2 ;  /* 0x0000000000027941 */ /* 0x000fea0003800200 */
.L_x_244:
        /* <DEDUP_REMOVED lines=20> */
.L_x_247:
[----:B------:R-:W-:Y:S05]  /*b060*/  BSYNC.RECONVERGENT B3 ;  /* 0x0000000000037941 */ /* 0x000fea0003800200 */
.L_x_246:
        /* <DEDUP_REMOVED lines=58> */
[----:B------:R-:W-:Y:S02]  /*b410*/  @!P1 LEA R41, R40, 0x3ff00000, 0x14 ;  /* 0x3ff0000028299811 */ /* 0x000fe400078ea0ff */
[----:B------:R-:W-:-:S06]  /*b420*/  @!P1 MOV R40, RZ ;  /* 0x000000ff00289202 */ /* 0x000fcc0000000f00 */
[----:B------:R-:W-:-:S11]  /*b430*/  @!P1 DMUL R4, R38, R40 ;  /* 0x0000002826049228 */ /* 0x000fd60000000000 */
.L_x_249:
[----:B------:R-:W-:Y:S05]  /*b440*/  BSYNC.RECONVERGENT B2 ;  /* 0x0000000000027941 */ /* 0x000fea0003800200 */
.L_x_248:
        /* <DEDUP_REMOVED lines=10> */
.L_x_251:
[----:B------:R-:W-:Y:S05]  /*b4f0*/  BSYNC.RECONVERGENT B2 ;  /* 0x0000000000027941 */ /* 0x000fea0003800200 */
.L_x_250:
        /* <DEDUP_REMOVED lines=33> */
.L_x_253:
[----:B------:R-:W-:Y:S05]  /*b710*/  BSYNC.RECONVERGENT B3 ;  /* 0x0000000000037941 */ /* 0x000fea0003800200 */
.L_x_252:
        /* <DEDUP_REMOVED lines=10> */
.L_x_254:
        /* <DEDUP_REMOVED lines=15> */
.L_x_256:
[----:B------:R-:W-:Y:S05]  /*b8b0*/  BSYNC.RECONVERGENT B2 ;  /* 0x0000000000027941 */ /* 0x000fea0003800200 */
.L_x_255:
[----:B------:R-:W-:Y:S01]  /*b8c0*/  FSEL R41, R5, 1.875, P2 ;  /* 0x3ff0000005297808 */ /* 0x000fe20001000000 */
[----:B------:R-:W-:Y:S01]  /*b8d0*/  BSSY.RECONVERGENT B3, `(.L_x_257) ;  /* 0x0000015000037945 */ /* 0x000fe20003800200 */
[----:B------:R-:W-:Y:S01]  /*b8e0*/  FSEL R40, R4, RZ, P2 ;  /* 0x000000ff04287208 */ /* 0x000fe20001000000 */
[----:B------:R-:W-:Y:S01]  /*b8f0*/  DSETP.GEU.AND P0, PT, R62, RZ, PT ;  /* 0x000000ff3e00722a */ /* 0x000fe20003f0e000 */
[----:B------:R-:W0:Y:S01]  /*b900*/  MUFU.RCP64H R5, R41 ;  /* 0x0000002900057308 */ /* 0x000e220000001800 */
[----:B------:R-:W-:Y:S02]  /*b910*/  MOV R4, 0x1 ;  /* 0x0000000100047802 */ /* 0x000fe40000000f00 */
        /* <DEDUP_REMOVED lines=16> */
.L_x_258:
[----:B------:R-:W-:Y:S05]  /*ba20*/  BSYNC.RECONVERGENT B3 ;  /* 0x0000000000037941 */ /* 0x000fea0003800200 */
.L_x_257:
[----:B------:R-:W-:Y:S01]  /*ba30*/  DMUL R76, R46, 4 ;  /* 0x401000002e4c7828 */ /* 0x000fe20000000000 */
[----:B------:R-:W-:Y:S01]  /*ba40*/  UMOV UR4, 0xfd73e4e4 ;  /* 0xfd73e4e400047882 */ /* 0x000fe20000000000 */
[----:B------:R-:W-:Y:S01]  /*ba50*/  UMOV UR5, 0x40407307 ;  /* 0x4040730700057882 */ /* 0x000fe20000000000 */
[----:B------:R-:W-:Y:S01]  /*ba60*/  BSSY.RECONVERGENT B3, `(.L_x_259) ;  /* 0x000007c000037945 */ /* 0x000fe20003800200 */
[----:B------:R-:W-:-:S04]  /*ba70*/  CS2R R72, SRZ ;  /* 0x0000000000487805 */ /* 0x000fc8000001ff00 */
[----:B------:R-:W-:Y:S01]  /*ba80*/  DMUL R76, R76, UR4 ;  /* 0x000000044c4c7c28 */ /* 0x000fe20008000000 */
[----:B------:R-:W-:Y:S10]  /*ba90*/  @!P0 BRA `(.L_x_260) ;  /* 0x0000000400e08947 */ /* 0x000ff40003800000 */
        /* <DEDUP_REMOVED lines=17> */
.L_x_261:
        /* <DEDUP_REMOVED lines=25> */
.L_x_262:
        /* <DEDUP_REMOVED lines=34> */
.L_x_264:
[----:B------:R-:W-:Y:S05]  /*bf60*/  BSYNC.RECONVERGENT B4 ;  /* 0x0000000000047941 */ /* 0x000fea0003800200 */
.L_x_263:
        /* <DEDUP_REMOVED lines=8> */
.L_x_265:
        /* <DEDUP_REMOVED lines=9> */
[----:B------:R-:W-:Y:S02]  /*c080*/  FSEL R39, R39, R5, !P4 ;  /* 0x0000000527277208 */ /* 0x000fe40006000000 */
[----:B------:R-:W-:Y:S02]  /*c090*/  FSEL R0, R0, RZ, P3 ;  /* 0x000000ff00007208 */ /* 0x000fe40001800000 */
[----:B------:R-:W-:Y:S01]  /*c0a0*/  FSEL R5, R63, R39, !P3 ;  /* 0x000000273f057208 */ /* 0x000fe20005800000 */
[----:B------:R-:W-:-:S06]  /*c0b0*/  DADD R38, -RZ, |R62| ;  /* 0x00000000ff267229 */ /* 0x000fcc000000053e */
[----:B------:R-:W-:Y:S02]  /*c0c0*/  @!P1 FSEL R0, R0, RZ, P2 ;  /* 0x000000ff00009208 */ /* 0x000fe40001000000 */
[----:B------:R-:W-:Y:S02]  /*c0d0*/  @!P1 FSEL R5, R6, R5, !P2 ;  /* 0x0000000506059208 */ /* 0x000fe40005000000 */
[----:B------:R-:W-:Y:S01]  /*c0e0*/  FSEL R4, R0, RZ, P0 ;  /* 0x000000ff00047208 */ /* 0x000fe20000000000 */
[----:B------:R-:W-:Y:S01]  /*c0f0*/  IMAD.MOV.U32 R6, RZ, RZ, R38 ;  /* 0x000000ffff067224 */ /* 0x000fe200078e0026 */
[----:B------:R-:W-:Y:S02]  /*c100*/  FSEL R5, R5, 1.875, P0 ;  /* 0x3ff0000005057808 */ /* 0x000fe40000000000 */
[----:B------:R-:W-:-:S04]  /*c110*/  MOV R0, 0xc170 ;  /* 0x0000c17000007802 */ /* 0x000fc80000000f00 */
[----:B------:R-:W-:Y:S01]  /*c120*/  DFMA R72, R74, R4, R72 ;  /* 0x000000044a48722b */ /* 0x000fe20000000048 */
[----:B------:R-:W-:Y:S01]  /*c130*/  IMAD.MOV.U32 R5, RZ, RZ, R39 ;  /* 0x000000ffff057224 */ /* 0x000fe200078e0027 */
[----:B------:R-:W-:Y:S01]  /*c140*/  MOV R4, 0x40100000 ;  /* 0x4010000000047802 */ /* 0x000fe20000000f00 */
[----:B--2---:R-:W-:-:S11]  /*c150*/  DMUL R86, R86, 0.25 ;  /* 0x3fd0000056567828 */ /* 0x004fd60000000000 */
[----:B------:R-:W-:Y:S05]  /*c160*/  CALL.REL.NOINC `($_Z23distributor_probabilityddPdS_iS_i$__internal_accurate_pow) ;  /* 0x0000020000e47944 */ /* 0x000fea0003c00000 */
[----:B------:R-:W-:Y:S05]  /*c170*/  BSYNC.RECONVERGENT B2 ;  /* 0x0000000000027941 */ /* 0x000fea0003800200 */
.L_x_266:
        /* <DEDUP_REMOVED lines=10> */
.L_x_260:
[----:B------:R-:W-:Y:S05]  /*c220*/  BSYNC.RECONVERGENT B3 ;  /* 0x0000000000037941 */ /* 0x000fea0003800200 */
.L_x_259:
        /* <DEDUP_REMOVED lines=13> */
.L_x_268:
[----:B------:R-:W-:Y:S05]  /*c300*/  BSYNC.RECONVERGENT B2 ;  /* 0x0000000000027941 */ /* 0x000fea0003800200 */
.L_x_267:
        /* <DEDUP_REMOVED lines=33> */
.L_x_270:
[----:B------:R-:W-:Y:S05]  /*c520*/  BSYNC.RECONVERGENT B3 ;  /* 0x0000000000037941 */ /* 0x000fea0003800200 */
.L_x_269:
        /* <DEDUP_REMOVED lines=15> */
[----:B------:R-:W-:Y:S01]  /*c620*/  IMAD.MOV.U32 R5, RZ, RZ, R75 ;  /* 0x000000ffff057224 */ /* 0x000fe200078e004b */
[----:B------:R-:W-:-:S07]  /*c630*/  IADD3 R40, PT, PT, R40, -0x100000, RZ ;  /* 0xfff0000028287810 */ /* 0x000fce0007ffe0ff */
[----:B------:R-:W-:Y:S05]  /*c640*/  CALL.REL.NOINC `($__internal_0_$__cuda_sm20_dblrcp_rn_slowpath_v3) ;  /* 0x000001f000d47944 */ /* 0x000fea0003c00000 */
[----:B------:R-:W-:Y:S02]  /*c650*/  IMAD.MOV.U32 R86, RZ, RZ, R6 ;  /* 0x000000ffff567224 */ /* 0x000fe400078e0006 */
[----:B------:R-:W-:-:S07]  /*c660*/  IMAD.MOV.U32 R87, RZ, RZ, R39 ;  /* 0x000000ffff577224 */ /* 0x000fce00078e0027 */
.L_x_272:
[----:B------:R-:W-:Y:S05]  /*c670*/  BSYNC.RECONVERGENT B3 ;  /* 0x0000000000037941 */ /* 0x000fea0003800200 */
.L_x_271:
        /* <DEDUP_REMOVED lines=8> */
.L_x_273:
        /* <DEDUP_REMOVED lines=19> */
.L_x_275:
[----:B------:R-:W-:Y:S05]  /*c830*/  BSYNC.RECONVERGENT B2 ;  /* 0x0000000000027941 */ /* 0x000fea0003800200 */
.L_x_274:
        /* <DEDUP_REMOVED lines=16> */
.L_x_277:
[----:B------:R-:W-:Y:S05]  /*c940*/  BSYNC.RECONVERGENT B2 ;  /* 0x0000000000027941 */ /* 0x000fea0003800200 */
.L_x_276:
        /* <DEDUP_REMOVED lines=10> */
.L_x_279:
[----:B------:R-:W-:Y:S05]  /*c9f0*/  BSYNC.RECONVERGENT B2 ;  /* 0x0000000000027941 */ /* 0x000fea0003800200 */
.L_x_278:
        /* <DEDUP_REMOVED lines=14> */
.L_x_280:
        /* <DEDUP_REMOVED lines=13> */
[----:B------:R-:W-:Y:S01]  /*cbb0*/  @!P0 IMAD.MOV.U32 R4, RZ, RZ, 0x0 ;  /* 0x00000000ff048424 */ /* 0x000fe200078e00ff */
[----:B------:R-:W-:-:S07]  /*cbc0*/  @!P0 MOV R5, 0x7ff00000 ;  /* 0x7ff0000000058802 */ /* 0x000fce0000000f00 */
.L_x_282:
[----:B------:R-:W-:Y:S05]  /*cbd0*/  BSYNC.RECONVERGENT B2 ;  /* 0x0000000000027941 */ /* 0x000fea0003800200 */
.L_x_281:
        /* <DEDUP_REMOVED lines=20> */
.L_x_284:
[----:B------:R-:W-:Y:S05]  /*cd20*/  BSYNC.RECONVERGENT B3 ;  /* 0x0000000000037941 */ /* 0x000fea0003800200 */
.L_x_283:
        /* <DEDUP_REMOVED lines=61> */
.L_x_286:
[----:B------:R-:W-:Y:S05]  /*d100*/  BSYNC.RECONVERGENT B2 ;  /* 0x0000000000027941 */ /* 0x000fea0003800200 */
.L_x_285:
        /* <DEDUP_REMOVED lines=10> */
.L_x_288:
[----:B------:R-:W-:Y:S05]  /*d1b0*/  BSYNC.RECONVERGENT B2 ;  /* 0x0000000000027941 */ /* 0x000fea0003800200 */
.L_x_287:
[----:B------:R-:W-:Y:S01]  /*d1c0*/  DADD R46, R42, 1 ;  /* 0x3ff000002a2e7429 */ /* 0x000fe20000000000 */
[----:B------:R-:W-:Y:S01]  /*d1d0*/  IMAD.MOV.U32 R40, RZ, RZ, 0x0 ;  /* 0x00000000ff287424 */ /* 0x000fe200078e00ff */
[----:B------:R-:W-:Y:S01]  /*d1e0*/  DMUL R74, R76, 0.5 ;  /* 0x3fe000004c4a7828 */ /* 0x000fe20000000000 */
[----:B------:R-:W-:Y:S01]  /*d1f0*/  IMAD.MOV.U32 R41, RZ, RZ, 0x3fd80000 ;  /* 0x3fd80000ff297424 */ /* 0x000fe200078e00ff */
[----:B------:R-:W-:Y:S01]  /*d200*/  DMUL R72, R72, R4 ;  /* 0x0000000448487228 */ /* 0x000fe20000000000 */
[----:B------:R-:W-:Y:S01]  /*d210*/  BSSY.RECONVERGENT B3, `(.L_x_289) ;  /* 0x000001c000037945 */ /* 0x000fe20003800200 */
[----:B------:R-:W0:Y:S01]  /*d220*/  MUFU.RSQ64H R45, R47 ;  /* 0x0000002f002d7308 */ /* 0x000e220000001c00 */
[----:B------:R-:W-:Y:S02]  /*d230*/  DMUL R70, R70, -2 ;  /* 0xc000000046467828 */ /* 0x000fe40000000000 */
[----:B------:R-:W-:Y:S01]  /*d240*/  DSETP.NEU.AND P0, PT, R2, 1, PT ;  /* 0x3ff000000200742a */ /* 0x000fe20003f0d000 */
[----:B------:R-:W-:-:S02]  /*d250*/  VIADD R44, R47, 0xfcb00000 ;  /* 0xfcb000002f2c7836 */ /* 0x000fc40000000000 */
        /* <DEDUP_REMOVED lines=19> */
[----:B------:R-:W-:-:S07]  /*d390*/  IMAD.MOV.U32 R6, RZ, RZ, R44 ;  /* 0x000000ffff067224 */ /* 0x000fce00078e002c */
[----:B------:R-:W-:Y:S05]  /*d3a0*/  CALL.REL.NOINC `($__internal_2_$__cuda_sm20_dsqrt_rn_f64_mediumpath_v1) ;  /* 0x000001ec00ac7944 */ /* 0x000fea0003c00000 */
[----:B------:R-:W-:Y:S02]  /*d3b0*/  IMAD.MOV.U32 R4, RZ, RZ, R6 ;  /* 0x000000ffff047224 */ /* 0x000fe400078e0006 */
[----:B------:R-:W-:-:S07]  /*d3c0*/  IMAD.MOV.U32 R5, RZ, RZ, R39 ;  /* 0x000000ffff057224 */ /* 0x000fce00078e0027 */
.L_x_290:
[----:B------:R-:W-:Y:S05]  /*d3d0*/  BSYNC.RECONVERGENT B3 ;  /* 0x0000000000037941 */ /* 0x000fea0003800200 */
.L_x_289:
        /* <DEDUP_REMOVED lines=15> */
.L_x_292:
[----:B------:R-:W-:Y:S05]  /*d4d0*/  BSYNC.RECONVERGENT B3 ;  /* 0x0000000000037941 */ /* 0x000fea0003800200 */
.L_x_291:
        /* <DEDUP_REMOVED lines=10> */
.L_x_293:
[----:B------:R-:W0:Y:S01]  /*d580*/  MUFU.RCP64H R39, R31 ;  /* 0x0000001f00277308 */ /* 0x000e220000001800 */
[----:B------:R-:W-:Y:S01]  /*d590*/  IMAD.MOV.U32 R38, RZ, RZ, 0x1 ;  /* 0x00000001ff267424 */ /* 0x000fe200078e00ff */
[C---:B------:R-:W-:Y:S01]  /*d5a0*/  DSETP.NEU.AND P4, PT, R72.reuse, RZ, PT ;  /* 0x000000ff4800722a */ /* 0x040fe20003f8d000 */
[----:B------:R-:W-:Y:S01]  /*d5b0*/  BSSY.RECONVERGENT B2, `(.L_x_294) ;  /* 0x000001a000027945 */ /* 0x000fe20003800200 */
[----:B------:R-:W-:Y:S01]  /*d5c0*/  DSETP.NEU.AND P2, PT, R72, 1, PT ;  /* 0x3ff000004800742a */ /* 0x000fe20003f4d000 */
[----:B------:R-:W-:Y:S02]  /*d5d0*/  ISETP.NE.AND P0, PT, R12, 0x7ff00000, PT ;  /* 0x7ff000000c00780c */ /* 0x000fe40003f05270 */
[----:B------:R-:W-:Y:S02]  /*d5e0*/  FSETP.GEU.AND P3, PT, |R71|, 6.5827683646048100446e-37, PT ;  /* 0x036000004700780b */ /* 0x000fe40003f6e200 */
[----:B------:R-:W-:Y:S02]  /*d5f0*/  FSEL R4, R4, RZ, P4 ;  /* 0x000000ff04047208 */ /* 0x000fe40002000000 */
[----:B------:R-:W-:Y:S01]  /*d600*/  FSEL R5, R5, RZ, P4 ;  /* 0x000000ff05057208 */ /* 0x000fe20002000000 */
[----:B0-----:R-:W-:-:S08]  /*d610*/  DFMA R40, -R30, R38, 1 ;  /* 0x3ff000001e28742b */ /* 0x001fd00000000126 */
[----:B------:R-:W-:-:S08]  /*d620*/  DFMA R40, R40, R40, R40 ;  /* 0x000000282828722b */ /* 0x000fd00000000028 */
[----:B------:R-:W-:-:S08]  /*d630*/  DFMA R40, R38, R40, R38 ;  /* 0x000000282628722b */ /* 0x000fd00000000026 */
[----:B------:R-:W-:-:S08]  /*d640*/  DFMA R38, -R30, R40, 1 ;  /* 0x3ff000001e26742b */ /* 0x000fd00000000128 */
[----:B------:R-:W-:Y:S02]  /*d650*/  DFMA R42, R40, R38, R40 ;  /* 0x00000026282a722b */ /* 0x000fe40000000028 */
[----:B------:R-:W-:-:S06]  /*d660*/  DADD R38, R72, 2 ;  /* 0x4000000048267429 */ /* 0x000fcc0000000000 */
[----:B------:R-:W-:-:S04]  /*d670*/  DMUL R46, R42, R70 ;  /* 0x000000462a2e7228 */ /* 0x000fc80000000000 */
[----:B------:R-:W-:-:S04]  /*d680*/  LOP3.LUT R38, R39, 0x7ff00000, RZ, 0xc0, !PT ;  /* 0x7ff0000027267812 */ /* 0x000fc800078ec0ff */
[----:B------:R-:W-:Y:S01]  /*d690*/  DFMA R40, -R30, R46, R70 ;  /* 0x0000002e1e28722b */ /* 0x000fe20000000146 */
[----:B------:R-:W-:-:S07]  /*d6a0*/  ISETP.NE.AND P5, PT, R38, 0x7ff00000, PT ;  /* 0x7ff000002600780c */ /* 0x000fce0003fa5270 */
[----:B------:R-:W-:-:S10]  /*d6b0*/  DFMA R46, R42, R40, R46 ;  /* 0x000000282a2e722b */ /* 0x000fd4000000002e */
[----:B------:R-:W-:-:S05]  /*d6c0*/  FFMA R0, RZ, R31, R47 ;  /* 0x0000001fff007223 */ /* 0x000fca000000002f */
[----:B------:R-:W-:Y:S01]  /*d6d0*/  FSETP.GT.AND P1, PT, |R0|, 1.469367938527859385e-39, PT ;  /* 0x001000000000780b */ /* 0x000fe20003f24200 */
[----:B------:R-:W-:-:S12]  /*d6e0*/  @P5 BRA `(.L_x_295) ;  /* 0x0000000000185947 */ /* 0x000fd80003800000 */
[----:B------:R-:W-:-:S14]  /*d6f0*/  DSETP.NAN.AND P4, PT, R72, R72, PT ;  /* 0x000000484800722a */ /* 0x000fdc0003f88000 */
[----:B------:R-:W-:Y:S01]  /*d700*/  @P4 DADD R4, R72, 2 ;  /* 0x4000000048044429 */ /* 0x000fe20000000000 */
[----:B------:R-:W-:Y:S10]  /*d710*/  @P4 BRA `(.L_x_295) ;  /* 0x00000000000c4947 */ /* 0x000ff40003800000 */
[----:B------:R-:W-:-:S14]  /*d720*/  DSETP.NEU.AND P4, PT, |R72|, +INF , PT ;  /* 0x7ff000004800742a */ /* 0x000fdc0003f8d200 */
[----:B------:R-:W-:Y:S02]  /*d730*/  @!P4 IMAD.MOV.U32 R4, RZ, RZ, 0x0 ;  /* 0x00000000ff04c424 */ /* 0x000fe400078e00ff */
[----:B------:R-:W-:-:S07]  /*d740*/  @!P4 IMAD.MOV.U32 R5, RZ, RZ, 0x7ff00000 ;  /* 0x7ff00000ff05c424 */ /* 0x000fce00078e00ff */
.L_x_295:
[----:B------:R-:W-:Y:S05]  /*d750*/  BSYNC.RECONVERGENT B2 ;  /* 0x0000000000027941 */ /* 0x000fea0003800200 */
.L_x_294:
[----:B------:R-:W-:Y:S01]  /*d760*/  BSSY.RECONVERGENT B3, `(.L_x_296) ;  /* 0x000000a000037945 */ /* 0x000fe20003800200 */
[----:B------:R-:W-:Y:S02]  /*d770*/  FSEL R72, R4, RZ, P2 ;  /* 0x000000ff04487208 */ /* 0x000fe40001000000 */
[----:B------:R-:W-:Y:S01]  /*d780*/  FSEL R73, R5, 1.875, P2 ;  /* 0x3ff0000005497808 */ /* 0x000fe20001000000 */
[----:B------:R-:W-:Y:S06]  /*d790*/  @P1 BRA P3, `(.L_x_297) ;  /* 0x0000000000181947 */ /* 0x000fec0001800000 */
[----:B------:R-:W-:Y:S01]  /*d7a0*/  IMAD.MOV.U32 R100, RZ, RZ, R70 ;  /* 0x000000ffff647224 */ /* 0x000fe200078e0046 */
[----:B------:R-:W-:Y:S01]  /*d7b0*/  MOV R0, 0xd800 ;  /* 0x0000d80000007802 */ /* 0x000fe20000000f00 */
[----:B------:R-:W-:Y:S02]  /*d7c0*/  IMAD.MOV.U32 R101, RZ, RZ, R71 ;  /* 0x000000ffff657224 */ /* 0x000fe400078e0047 */
[----:B------:R-:W-:Y:S02]  /*d7d0*/  IMAD.MOV.U32 R40, RZ, RZ, R30 ;  /* 0x000000ffff287224 */ /* 0x000fe400078e001e */
[----:B------:R-:W-:-:S07]  /*d7e0*/  IMAD.MOV.U32 R41, RZ, RZ, R31 ;  /* 0x000000ffff297224 */ /* 0x000fce00078e001f */
[----:B------:R-:W-:Y:S05]  /*d7f0*/  CALL.REL.NOINC `($__internal_1_$__cuda_sm20_div_rn_f64_full) ;  /* 0x000001e4000c7944 */ /* 0x000fea0003c00000 */
.L_x_297:
[----:B------:R-:W-:Y:S05]  /*d800*/  BSYNC.RECONVERGENT B3 ;  /* 0x0000000000037941 */ /* 0x000fea0003800200 */
.L_x_296:
[----:B------:R-:W-:Y:S01]  /*d810*/  BSSY.RECONVERGENT B2, `(.L_x_298) ;  /* 0x0000012000027945 */ /* 0x000fe20003800200 */
[----:B------:R-:W-:Y:S01]  /*d820*/  ISETP.NE.AND P1, PT, R13, 0x7ff00000, PT ;  /* 0x7ff000000d00780c */ /* 0x000fe20003f25270 */
[----:B------:R-:W-:Y:S01]  /*d830*/  IMAD.MOV.U32 R38, RZ, RZ, R68 ;  /* 0x000000ffff267224 */ /* 0x000fe200078e0044 */
[----:B------:R-:W-:Y:S01]  /*d840*/  ISETP.NE.AND P2, PT, R7, 0x7ff00000, PT ;  /* 0x7ff000000700780c */ /* 0x000fe20003f45270 */
[----:B------:R-:W-:Y:S01]  /*d850*/  IMAD.MOV.U32 R39, RZ, RZ, R69 ;  /* 0x000000ffff277224 */ /* 0x000fe200078e0045 */
[----:B------:R-:W-:Y:S01]  /*d860*/  MOV R5, R67 ;  /* 0x0000004300057202 */ /* 0x000fe20000000f00 */
        /* <DEDUP_REMOVED lines=12> */
.L_x_299:
[----:B------:R-:W-:Y:S05]  /*d930*/  BSYNC.RECONVERGENT B2 ;  /* 0x0000000000027941 */ /* 0x000fea0003800200 */
.L_x_298:
        /* <DEDUP_REMOVED lines=10> */
.L_x_301:
[----:B------:R-:W-:Y:S05]  /*d9e0*/  BSYNC.RECONVERGENT B2 ;  /* 0x0000000000027941 */ /* 0x000fea0003800200 */
.L_x_300:
        /* <DEDUP_REMOVED lines=10> */
.L_x_303:
[----:B------:R-:W-:Y:S05]  /*da90*/  BSYNC.RECONVERGENT B2 ;  /* 0x0000000000027941 */ /* 0x000fea0003800200 */
.L_x_302:
[----:B------:R-:W-:Y:S01]  /*daa0*/  DADD R48, R40, 1 ;  /* 0x3ff0000028307429 */ /* 0x000fe20000000000 */
[----:B------:R-:W-:Y:S01]  /*dab0*/  IMAD.MOV.U32 R42, RZ, RZ, 0x0 ;  /* 0x00000000ff2a7424 */ /* 0x000fe200078e00ff */
[----:B------:R-:W-:Y:S01]  /*dac0*/  DSETP.NEU.AND P1, PT, R60, 1, PT ;  /* 0x3ff000003c00742a */ /* 0x000fe20003f2d000 */
[----:B------:R-:W-:Y:S01]  /*dad0*/  IMAD.MOV.U32 R43, RZ, RZ, 0x3fd80000 ;  /* 0x3fd80000ff2b7424 */ /* 0x000fe200078e00ff */
[----:B------:R-:W-:Y:S01]  /*dae0*/  DMUL R70, R46, R72 ;  /* 0x000000482e467228 */ /* 0x000fe20000000000 */
        /* <DEDUP_REMOVED lines=9> */
[----:B------:R-:W-:Y:S02]  /*db80*/  DSETP.NEU.AND P0, PT, R2, 1, PT ;  /* 0x3ff000000200742a */ /* 0x000fe40003f0d000 */
[----:B0-----:R-:W-:-:S03]  /*db90*/  DMUL R40, R44, R44 ;  /* 0x0000002c2c287228 */ /* 0x001fc60000000000 */
[----:B------:R-:W-:-:S05]  /*dba0*/  DADD R72, R72, R38 ;  /* 0x0000000048487229 */ /* 0x000fca0000000026 */
        /* <DEDUP_REMOVED lines=13> */
[----:B------:R-:W-:Y:S01]  /*dc80*/  IMAD.MOV.U32 R41, RZ, RZ, R5 ;  /* 0x000000ffff297224 */ /* 0x000fe200078e0005 */
[----:B------:R-:W-:Y:S01]  /*dc90*/  MOV R5, R51 ;  /* 0x0000003300057202 */ /* 0x000fe20000000f00 */
[----:B------:R-:W-:Y:S02]  /*dca0*/  IMAD.MOV.U32 R38, RZ, RZ, R48 ;  /* 0x000000ffff267224 */ /* 0x000fe400078e0030 */
[----:B------:R-:W-:Y:S02]  /*dcb0*/  IMAD.MOV.U32 R39, RZ, RZ, R49 ;  /* 0x000000ffff277224 */ /* 0x000fe400078e0031 */
[----:B------:R-:W-:-:S02]  /*dcc0*/  IMAD.MOV.U32 R4, RZ, RZ, R50 ;  /* 0x000000ffff047224 */ /* 0x000fc400078e0032 */
[----:B------:R-:W-:-:S07]  /*dcd0*/  IMAD.MOV.U32 R6, RZ, RZ, R44 ;  /* 0x000000ffff067224 */ /* 0x000fce00078e002c */
[----:B------:R-:W-:Y:S05]  /*dce0*/  CALL.REL.NOINC `($__internal_2_$__cuda_sm20_dsqrt_rn_f64_mediumpath_v1) ;  /* 0x000001e4005c7944 */ /* 0x000fea0003c00000 */
[----:B------:R-:W-:-:S07]  /*dcf0*/  IMAD.MOV.U32 R38, RZ, RZ, R6 ;  /* 0x000000ffff267224 */ /* 0x000fce00078e0006 */
.L_x_305:
[----:B------:R-:W-:Y:S05]  /*dd00*/  BSYNC.RECONVERGENT B3 ;  /* 0x0000000000037941 */ /* 0x000fea0003800200 */
.L_x_304:
        /* <DEDUP_REMOVED lines=10> */
.L_x_306:
        /* <DEDUP_REMOVED lines=15> */
.L_x_308:
[----:B------:R-:W-:Y:S05]  /*dea0*/  BSYNC.RECONVERGENT B2 ;  /* 0x0000000000027941 */ /* 0x000fea0003800200 */
.L_x_307:
        /* <DEDUP_REMOVED lines=22> */
.L_x_310:
[----:B------:R-:W-:Y:S05]  /*e010*/  BSYNC.RECONVERGENT B3 ;  /* 0x0000000000037941 */ /* 0x000fea0003800200 */
.L_x_309:
[----:B------:R-:W-:Y:S01]  /*e020*/  IMAD.MOV.U32 R4, RZ, RZ, 0x0 ;  /* 0x00000000ff047424 */ /* 0x000fe200078e00ff */
[----:B------:R-:W-:Y:S01]  /*e030*/  UMOV UR4, 0xfd73e4e4 ;  /* 0xfd73e4e400047882 */ /* 0x000fe20000000000 */
[----:B------:R-:W-:Y:S01]  /*e040*/  IMAD.MOV.U32 R5, RZ, RZ, 0x40000000 ;  /* 0x40000000ff057424 */ /* 0x000fe200078e00ff */
[----:B------:R-:W-:Y:S01]  /*e050*/  UMOV UR5, 0x40407307 ;  /* 0x4040730700057882 */ /* 0x000fe20000000000 */
[----:B------:R-:W-:Y:S04]  /*e060*/  BSSY.RECONVERGENT B3, `(.L_x_311) ;  /* 0x000007e000037945 */ /* 0x000fe80003800200 */
[----:B------:R-:W-:-:S08]  /*e070*/  DFMA R46, R46, R4, -1 ;  /* 0xbff000002e2e742b */ /* 0x000fd00000000004 */
[----:B------:R-:W-:Y:S01]  /*e080*/  DMUL R46, R70, R46 ;  /* 0x0000002e462e7228 */ /* 0x000fe20000000000 */
[----:B------:R-:W-:-:S07]  /*e090*/  CS2R R70, SRZ ;  /* 0x0000000000467805 */ /* 0x000fce000001ff00 */
        /* <DEDUP_REMOVED lines=19> */
.L_x_313:
        /* <DEDUP_REMOVED lines=25> */
.L_x_314:
        /* <DEDUP_REMOVED lines=28> */
[----:B------:R-:W-:Y:S01]  /*e520*/  MOV R40, RZ ;  /* 0x000000ff00287202 */ /* 0x000fe20000000f00 */
[----:B------:R-:W-:Y:S01]  /*e530*/  IMAD.MOV.U32 R41, RZ, RZ, 0x40080000 ;  /* 0x40080000ff297424 */ /* 0x000fe200078e00ff */
[----:B------:R-:W-:-:S07]  /*e540*/  MOV R0, 0xe560 ;  /* 0x0000e56000007802 */ /* 0x000fce0000000f00 */
[----:B------:R-:W-:Y:S05]  /*e550*/  CALL.REL.NOINC `($__internal_1_$__cuda_sm20_div_rn_f64_full) ;  /* 0x000001d400b47944 */ /* 0x000fea0003c00000 */
[----:B------:R-:W-:Y:S02]  /*e560*/  IMAD.MOV.U32 R76, RZ, RZ, R46 ;  /* 0x000000ffff4c7224 */ /* 0x000fe400078e002e */
[----:B------:R-:W-:-:S07]  /*e570*/  IMAD.MOV.U32 R77, RZ, RZ, R47 ;  /* 0x000000ffff4d7224 */ /* 0x000fce00078e002f */
.L_x_316:
[----:B------:R-:W-:Y:S05]  /*e580*/  BSYNC.RECONVERGENT B4 ;  /* 0x0000000000047941 */ /* 0x000fea0003800200 */
.L_x_315:
        /* <DEDUP_REMOVED lines=8> */
.L_x_317:
        /* <DEDUP_REMOVED lines=25> */
.L_x_318:
        /* <DEDUP_REMOVED lines=10> */
.L_x_312:
[----:B------:R-:W-:Y:S05]  /*e840*/  BSYNC.RECONVERGENT B3 ;  /* 0x0000000000037941 */ /* 0x000fea0003800200 */
.L_x_311:
        /* <DEDUP_REMOVED lines=9> */
.L_x_320:
[----:B------:R-:W-:Y:S05]  /*e8e0*/  BSYNC.RECONVERGENT B2 ;  /* 0x0000000000027941 */ /* 0x000fea0003800200 */
.L_x_319:
[----:B------:R-:W-:Y:S01]  /*e8f0*/  DADD R64, R64, 1 ;  /* 0x3ff0000040407429 */ /* 0x000fe20000000000 */
[----:B------:R-:W-:Y:S01]  /*e900*/  IMAD.MOV.U32 R38, RZ, RZ, 0x0 ;  /* 0x00000000ff267424 */ /* 0x000fe200078e00ff */
[----:B------:R-:W0:Y:S01]  /*e910*/  LDC.64 R46, c[0x0][0x380] ;  /* 0x0000e000ff2e7b82 */ /* 0x000e220000000a00 */
[----:B------:R-:W-:Y:S01]  /*e920*/  IMAD.MOV.U32 R39, RZ, RZ, 0x3fd80000 ;  /* 0x3fd80000ff277424 */ /* 0x000fe200078e00ff */
[----:B------:R-:W-:Y:S01]  /*e930*/  DSETP.NEU.AND P0, PT, R2, 1, PT ;  /* 0x3ff000000200742a */ /* 0x000fe20003f0d000 */
[----:B------:R-:W-:Y:S01]  /*e940*/  BSSY.RECONVERGENT B3, `(.L_x_321) ;  /* 0x0000019000037945 */ /* 0x000fe20003800200 */
        /* <DEDUP_REMOVED lines=21> */
[----:B------:R-:W-:-:S07]  /*eaa0*/  IMAD.MOV.U32 R5, RZ, RZ, R45 ;  /* 0x000000ffff057224 */ /* 0x000fce00078e002d */
[----:B------:R-:W-:Y:S05]  /*eab0*/  CALL.REL.NOINC `($__internal_2_$__cuda_sm20_dsqrt_rn_f64_mediumpath_v1) ;  /* 0x000001d400e87944 */ /* 0x000fea0003c00000 */
[----:B------:R-:W-:-:S07]  /*eac0*/  IMAD.MOV.U32 R38, RZ, RZ, R6 ;  /* 0x000000ffff267224 */ /* 0x000fce00078e0006 */
.L_x_322:
[----:B------:R-:W-:Y:S05]  /*ead0*/  BSYNC.RECONVERGENT B3 ;  /* 0x0000000000037941 */ /* 0x000fea0003800200 */
.L_x_321:
[----:B------:R-:W-:Y:S01]  /*eae0*/  FSEL R63, R39, 1.9267766475677490234, P0 ;  /* 0x3ff6a09e273f7808 */ /* 0x000fe20000000000 */
[----:B------:R-:W-:Y:S01]  /*eaf0*/  BSSY.RECONVERGENT B3, `(.L_x_323) ;  /* 0x0000013000037945 */ /* 0x000fe20003800200 */
[----:B------:R-:W-:Y:S02]  /*eb00*/  FSEL R62, R38, 3.01326645709721542066e+23, P0 ;  /* 0x667f3bcd263e7808 */ /* 0x000fe40000000000 */
[----:B------:R-:W0:Y:S01]  /*eb10*/  MUFU.RCP64H R5, R63 ;  /* 0x0000003f00057308 */ /* 0x000e220000001800 */
[----:B------:R-:W-:-:S04]  /*eb20*/  IADD3 R4, PT, PT, R63, 0x300402, RZ ;  /* 0x003004023f047810 */ /* 0x000fc80007ffe0ff */
[----:B------:R-:W-:Y:S02]  /*eb30*/  FSETP.GEU.AND P0, PT, |R4|, 5.8789094863358348022e-39, PT ;  /* 0x004004020400780b */ /* 0x000fe40003f0e200 */
        /* <DEDUP_REMOVED lines=14> */
.L_x_324:
[----:B------:R-:W-:Y:S05]  /*ec20*/  BSYNC.RECONVERGENT B3 ;  /* 0x0000000000037941 */ /* 0x000fea0003800200 */
.L_x_323:
[----:B------:R-:W-:Y:S01]  /*ec30*/  DADD R6, -RZ, |R64| ;  /* 0x00000000ff067229 */ /* 0x000fe20000000540 */
[----:B------:R-:W-:Y:S01]  /*ec40*/  BSSY.RECONVERGENT B2, `(.L_x_325) ;  /* 0x0000005000027945 */ /* 0x000fe20003800200 */
[----:B------:R-:W-:Y:S01]  /*ec50*/  IMAD.MOV.U32 R4, RZ, RZ, 0x40000000 ;  /* 0x40000000ff047424 */ /* 0x000fe200078e00ff */
[----:B------:R-:W-:-:S07]  /*ec60*/  MOV R0, 0xec90 ;  /* 0x0000ec9000007802 */ /* 0x000fce0000000f00 */
[----:B------:R-:W-:-:S07]  /*ec70*/  IMAD.MOV.U32 R5, RZ, RZ, R7 ;  /* 0x000000ffff057224 */ /* 0x000fce00078e0007 */
[----:B------:R-:W-:Y:S05]  /*ec80*/  CALL.REL.NOINC `($_Z23distributor_probabilityddPdS_iS_i$__internal_accurate_pow) ;  /* 0x000001d8001c7944 */ /* 0x000fea0003c00000 */
[----:B------:R-:W-:Y:S05]  /*ec90*/  BSYNC.RECONVERGENT B2 ;  /* 0x0000000000027941 */ /* 0x000fea0003800200 */
.L_x_325:
        /* <DEDUP_REMOVED lines=19> */
.L_x_327:
[----:B------:R-:W-:Y:S05]  /*edd0*/  BSYNC.RECONVERGENT B2 ;  /* 0x0000000000027941 */ /* 0x000fea0003800200 */
.L_x_326:
        /* <DEDUP_REMOVED lines=8> */
[----:B------:R-:W-:Y:S02]  /*ee60*/  @!P0 IMAD.MOV.U32 R66, RZ, RZ, 0x0 ;  /* 0x00000000ff428424 */ /* 0x000fe400078e00ff */
[----:B------:R-:W-:-:S07]  /*ee70*/  @!P0 IMAD.MOV.U32 R67, RZ, RZ, 0x7ff00000 ;  /* 0x7ff00000ff438424 */ /* 0x000fce00078e00ff */
.L_x_329:
[----:B------:R-:W-:Y:S05]  /*ee80*/  BSYNC.RECONVERGENT B2 ;  /* 0x0000000000027941 */ /* 0x000fea0003800200 */
.L_x_328:
        /* <DEDUP_REMOVED lines=10> */
.L_x_331:
[----:B------:R-:W-:Y:S05]  /*ef30*/  BSYNC.RECONVERGENT B2 ;  /* 0x0000000000027941 */ /* 0x000fea0003800200 */
.L_x_330:
[----:B------:R-:W-:Y:S01]  /*ef40*/  DADD R38, -RZ, |R62| ;  /* 0x00000000ff267229 */ /* 0x000fe2000000053e */
[----:B------:R-:W-:Y:S01]  /*ef50*/  FSEL R6, R68, RZ, P3 ;  /* 0x000000ff44067208 */ /* 0x000fe20001800000 */
[----:B------:R-:W-:Y:S01]  /*ef60*/  BSSY.RECONVERGENT B2, `(.L_x_332) ;  /* 0x0000009000027945 */ /* 0x000fe20003800200 */
[----:B------:R-:W-:Y:S01]  /*ef70*/  FSEL R7, R69, 1.875, P3 ;  /* 0x3ff0000045077808 */ /* 0x000fe20001800000 */
[----:B------:R-:W-:Y:S01]  /*ef80*/  DMUL R2, R2, -R4 ;  /* 0x8000000402027228 */ /* 0x000fe20000000000 */
[----:B------:R-:W-:Y:S01]  /*ef90*/  MOV R0, 0xeff0 ;  /* 0x0000eff000007802 */ /* 0x000fe20000000f00 */
[----:B------:R-:W-:-:S03]  /*efa0*/  IMAD.MOV.U32 R4, RZ, RZ, 0x40000000 ;  /* 0x40000000ff047424 */ /* 0x000fc600078e00ff */
[----:B------:R-:W-:Y:S01]  /*efb0*/  DADD R12, R12, R6 ;  /* 0x000000000c0c7229 */ /* 0x000fe20000000006 */
[----:B------:R-:W-:Y:S02]  /*efc0*/  IMAD.MOV.U32 R5, RZ, RZ, R39 ;  /* 0x000000ffff057224 */ /* 0x000fe400078e0027 */
[----:B------:R-:W-:-:S08]  /*efd0*/  IMAD.MOV.U32 R6, RZ, RZ, R38 ;  /* 0x000000ffff067224 */ /* 0x000fd000078e0026 */
[----:B------:R-:W-:Y:S05]  /*efe0*/  CALL.REL.NOINC `($_Z23distributor_probabilityddPdS_iS_i$__internal_accurate_pow) ;  /* 0x000001d400447944 */ /* 0x000fea0003c00000 */
[----:B------:R-:W-:Y:S05]  /*eff0*/  BSYNC.RECONVERGENT B2 ;  /* 0x0000000000027941 */ /* 0x000fea0003800200 */
.L_x_332:
        /* <DEDUP_REMOVED lines=15> */
.L_x_334:
[----:B------:R-:W-:Y:S05]  /*f0f0*/  BSYNC.RECONVERGENT B2 ;  /* 0x0000000000027941 */ /* 0x000fea0003800200 */
.L_x_333:
        /* <DEDUP_REMOVED lines=20> */
.L_x_336:
[----:B------:R-:W-:Y:S05]  /*f240*/  BSYNC.RECONVERGENT B3 ;  /* 0x0000000000037941 */ /* 0x000fea0003800200 */
.L_x_335:
[----:B------:R-:W-:Y:S01]  /*f250*/  IMAD.MOV.U32 R12, RZ, RZ, 0x652b82fe ;  /* 0x652b82feff0c7424 */ /* 0x000fe200078e00ff */
[----:B------:R-:W-:Y:S01]  /*f260*/  UMOV UR4, 0xfefa39ef ;  /* 0xfefa39ef00047882 */ /* 0x000fe20000000000 */
[----:B------:R-:W-:Y:S01]  /*f270*/  IMAD.MOV.U32 R13, RZ, RZ, 0x3ff71547 ;  /* 0x3ff71547ff0d7424 */ /* 0x000fe200078e00ff */
[----:B------:R-:W-:Y:S01]  /*f280*/  UMOV UR5, 0x3fe62e42 ;  /* 0x3fe62e4200057882 */ /* 0x000fe20000000000 */
[----:B------:R-:W0:Y:S01]  /*f290*/  MUFU.RCP64H R39, 3.7178592681884765625 ;  /* 0x400dbe2d00277908 */ /* 0x000e220000001800 */
[----:B------:R-:W-:Y:S01]  /*f2a0*/  MOV R40, 0xf9b01d21 ;  /* 0xf9b01d2100287802 */ /* 0x000fe20000000f00 */
[----:B------:R-:W-:Y:S01]  /*f2b0*/  IMAD.MOV.U32 R41, RZ, RZ, 0x400dbe2d ;  /* 0x400dbe2dff297424 */ /* 0x000fe200078e00ff */
[----:B------:R-:W-:Y:S01]  /*f2c0*/  DMUL R66, R28, R24 ;  /* 0x000000181c427228 */ /* 0x000fe20000000000 */
[----:B------:R-:W-:Y:S01]  /*f2d0*/  IMAD.MOV.U32 R38, RZ, RZ, 0x1 ;  /* 0x00000001ff267424 */ /* 0x000fe200078e00ff */
[----:B------:R-:W-:Y:S01]  /*f2e0*/  DFMA R12, R46, R12, 6.75539944105574400000e+15 ;  /* 0x433800002e0c742b */ /* 0x000fe2000000000c */
[----:B------:R-:W-:Y:S01]  /*f2f0*/  FSETP.GEU.AND P0, PT, |R47|, 4.1917929649353027344, PT ;  /* 0x4086232b2f00780b */ /* 0x000fe20003f0e200 */
[----:B------:R-:W-:Y:S01]  /*f300*/  DMUL R62, R28, R80 ;  /* 0x000000501c3e7228 */ /* 0x000fe20000000000 */
[----:B------:R-:W-:Y:S01]  /*f310*/  BSSY.RECONVERGENT B2, `(.L_x_337) ;  /* 0x000003e000027945 */ /* 0x000fe20003800200 */
[----:B------:R-:W-:-:S02]  /*f320*/  DMUL R72, R72, 0.5 ;  /* 0x3fe0000048487828 */ /* 0x000fc40000000000 */
[----:B------:R-:W-:Y:S02]  /*f330*/  DFMA R66, R66, 0.09375, R22 ;  /* 0x3fb800004242782b */ /* 0x000fe40000000016 */
[----:B------:R-:W-:Y:S02]  /*f340*/  DADD R4, R12, -6.75539944105574400000e+15 ;  /* 0xc33800000c047429 */ /* 0x000fe40000000000 */
[----:B0-----:R-:W-:-:S04]  /*f350*/  DFMA R42, R38, -R40, 1 ;  /* 0x3ff00000262a742b */ /* 0x001fc80000000828 */
[----:B------:R-:W-:Y:S02]  /*f360*/  DFMA R66, R62, 0.28125, R66 ;  /* 0x3fd200003e42782b */ /* 0x000fe40000000042 */
        /* <DEDUP_REMOVED lines=56> */
.L_x_338:
[----:B------:R-:W-:Y:S05]  /*f6f0*/  BSYNC.RECONVERGENT B2 ;  /* 0x0000000000027941 */ /* 0x000fea0003800200 */
.L_x_337:
        /* <DEDUP_REMOVED lines=9> */
[----:B------:R-:W-:Y:S02]  /*f790*/  DFMA R56, R56, 0.09375, R8 ;  /* 0x3fb800003838782b */ /* 0x000fe40000000008 */
[----:B------:R-:W-:Y:S02]  /*f7a0*/  DFMA R64, R64, 0.09375, R14 ;  /* 0x3fb800004040782b */ /* 0x000fe4000000000e */
[----:B------:R-:W-:Y:S01]  /*f7b0*/  FSETP.GT.AND P0, PT, |R0|, 1.469367938527859385e-39, PT ;  /* 0x001000000000780b */ /* 0x000fe20003f04200 */
[C---:B------:R-:W-:Y:S02]  /*f7c0*/  DMUL R70, R28.reuse, R74 ;  /* 0x0000004a1c467228 */ /* 0x040fe40000000000 */
[C---:B------:R-:W-:Y:S02]  /*f7d0*/  DMUL R68, R28.reuse, R78 ;  /* 0x0000004e1c447228 */ /* 0x040fe40000000000 */
[----:B------:R-:W-:-:S02]  /*f7e0*/  DFMA R74, R28, 0.375, R26 ;  /* 0x3fd800001c4a782b */ /* 0x000fc4000000001a */
[----:B------:R-:W-:Y:S02]  /*f7f0*/  DFMA R56, R60, 0.28125, R56 ;  /* 0x3fd200003c38782b */ /* 0x000fe40000000038 */
[----:B------:R-:W-:Y:S02]  /*f800*/  DFMA R64, R58, 0.28125, R64 ;  /* 0x3fd200003a40782b */ /* 0x000fe40000000040 */
[----:B------:R-:W-:Y:S02]  /*f810*/  DMUL R72, R28, R72 ;  /* 0x000000481c487228 */ /* 0x000fe40000000000 */
[----:B------:R-:W-:Y:S09]  /*f820*/  @P0 BRA P1, `(.L_x_340) ;  /* 0x0000000000200947 */ /* 0x000ff20000800000 */
        /* <DEDUP_REMOVED lines=8> */
.L_x_340:
[----:B------:R-:W-:Y:S05]  /*f8b0*/  BSYNC.RECONVERGENT B3 ;  /* 0x0000000000037941 */ /* 0x000fea0003800200 */
.L_x_339:
[----:B------:R-:W-:Y:S01]  /*f8c0*/  DADD R6, -RZ, |R2| ;  /* 0x00000000ff067229 */ /* 0x000fe20000000502 */
[----:B------:R-:W-:Y:S01]  /*f8d0*/  BSSY.RECONVERGENT B2, `(.L_x_341) ;  /* 0x0000005000027945 */ /* 0x000fe20003800200 */
[----:B------:R-:W-:Y:S01]  /*f8e0*/  IMAD.MOV.U32 R4, RZ, RZ, 0x40000000 ;  /* 0x40000000ff047424 */ /* 0x000fe200078e00ff */
[----:B------:R-:W-:-:S07]  /*f8f0*/  MOV R0, 0xf920 ;  /* 0x0000f92000007802 */ /* 0x000fce0000000f00 */
[----:B------:R-:W-:-:S07]  /*f900*/  IMAD.MOV.U32 R5, RZ, RZ, R7 ;  /* 0x000000ffff057224 */ /* 0x000fce00078e0007 */
[----:B------:R-:W-:Y:S05]  /*f910*/  CALL.REL.NOINC `($_Z23distributor_probabilityddPdS_iS_i$__internal_accurate_pow) ;  /* 0x000001c800f87944 */ /* 0x000fea0003c00000 */
[----:B------:R-:W-:Y:S05]  /*f920*/  BSYNC.RECONVERGENT B2 ;  /* 0x0000000000027941 */ /* 0x000fea0003800200 */
.L_x_341:
        /* <DEDUP_REMOVED lines=18> */
.L_x_343:
[----:B------:R-:W-:Y:S05]  /*fa50*/  BSYNC.RECONVERGENT B2 ;  /* 0x0000000000027941 */ /* 0x000fea0003800200 */
.L_x_342:
[----:B------:R-:W-:Y:S01]  /*fa60*/  DADD R40, R4, 1 ;  /* 0x3ff0000004287429 */ /* 0x000fe20000000000 */
[----:B------:R-:W-:Y:S01]  /*fa70*/  IMAD.MOV.U32 R38, RZ, RZ, 0x0 ;  /* 0x00000000ff267424 */ /* 0x000fe200078e00ff */
[----:B------:R-:W-:Y:S01]  /*fa80*/  MOV R39, 0x3fd80000 ;  /* 0x3fd8000000277802 */ /* 0x000fe20000000f00 */
[----:B------:R-:W-:Y:S01]  /*fa90*/  BSSY.RECONVERGENT B3, `(.L_x_344) ;  /* 0x000001b000037945 */ /* 0x000fe20003800200 */
        /* <DEDUP_REMOVED lines=26> */
.L_x_345:
[----:B------:R-:W-:Y:S05]  /*fc40*/  BSYNC.RECONVERGENT B3 ;  /* 0x0000000000037941 */ /* 0x000fea0003800200 */
.L_x_344:
        /* <DEDUP_REMOVED lines=10> */
.L_x_346:
        /* <DEDUP_REMOVED lines=15> */
.L_x_348:
[----:B------:R-:W-:Y:S05]  /*fde0*/  BSYNC.RECONVERGENT B2 ;  /* 0x0000000000027941 */ /* 0x000fea0003800200 */
.L_x_347:
        /* <DEDUP_REMOVED lines=21> */
.L_x_350:
[----:B------:R-:W-:Y:S05]  /*ff40*/  BSYNC.RECONVERGENT B3 ;  /* 0x0000000000037941 */ /* 0x000fea0003800200 */
.L_x_349:
        /* <DEDUP_REMOVED lines=25> */
.L_x_353:
        /* <DEDUP_REMOVED lines=25> */
.L_x_354:
        /* <DEDUP_REMOVED lines=34> */
.L_x_356:
[----:B------:R-:W-:Y:S05]  /*10490*/  BSYNC.RECONVERGENT B4 ;  /* 0x0000000000047941 */ /* 0x000fea0003800200 */
.L_x_355:
        /* <DEDUP_REMOVED lines=8> */
.L_x_357:
        /* <DEDUP_REMOVED lines=25> */
.L_x_358:
        /* <DEDUP_REMOVED lines=10> */
.L_x_352:
[----:B------:R-:W-:Y:S05]  /*10750*/  BSYNC.RECONVERGENT B3 ;  /* 0x0000000000037941 */ /* 0x000fea0003800200 */
.L_x_351:
        /* <DEDUP_REMOVED lines=13> */
.L_x_360:
[----:B------:R-:W-:Y:S05]  /*10830*/  BSYNC.RECONVERGENT B2 ;  /* 0x0000000000027941 */ /* 0x000fea0003800200 */
.L_x_359:
        /* <DEDUP_REMOVED lines=33> */
.L_x_362:
[----:B------:R-:W-:Y:S05]  /*10a50*/  BSYNC.RECONVERGENT B3 ;  /* 0x0000000000037941 */ /* 0x000fea0003800200 */
.L_x_361:
        /* <DEDUP_REMOVED lines=20> */
.L_x_364:
[----:B------:R-:W-:Y:S05]  /*10ba0*/  BSYNC.RECONVERGENT B3 ;  /* 0x0000000000037941 */ /* 0x000fea0003800200 */
.L_x_363:
        /* <DEDUP_REMOVED lines=8> */
.L_x_365:
        /* <DEDUP_REMOVED lines=16> */
.L_x_367:
[----:B------:R-:W-:Y:S05]  /*10d30*/  BSYNC.RECONVERGENT B2 ;  /* 0x0000000000027941 */ /* 0x000fea0003800200 */
.L_x_366:
        /* <DEDUP_REMOVED lines=10> */
.L_x_368:
        /* <DEDUP_REMOVED lines=20> */
.L_x_370:
[----:B------:R-:W-:Y:S05]  /*10f20*/  BSYNC.RECONVERGENT B2 ;  /* 0x0000000000027941 */ /* 0x000fea0003800200 */
.L_x_369:
[----:B------:R-:W-:Y:S01]  /*10f30*/  BSSY.RECONVERGENT B2, `(.L_x_371) ;  /* 0x0000005000027945 */ /* 0x000fe20003800200 */
[----:B------:R-:W-:Y:S01]  /*10f40*/  IMAD.MOV.U32 R5, RZ, RZ, R39 ;  /* 0x000000ffff057224 */ /* 0x000fe200078e0027 */
[----:B------:R-:W-:Y:S01]  /*10f50*/  MOV R0, 0x10f80 ;  /* 0x00010f8000007802 */ /* 0x000fe20000000f00 */
[----:B------:R-:W-:-:S07]  /*10f60*/  IMAD.MOV.U32 R4, RZ, RZ, 0x40000000 ;  /* 0x40000000ff047424 */ /* 0x000fce00078e00ff */
[----:B------:R-:W-:Y:S05]  /*10f70*/  CALL.REL.NOINC `($_Z23distributor_probabilityddPdS_iS_i$__internal_accurate_pow) ;  /* 0x000001b400607944 */ /* 0x000fea0003c00000 */
[----:B------:R-:W-:Y:S05]  /*10f80*/  BSYNC.RECONVERGENT B2 ;  /* 0x0000000000027941 */ /* 0x000fea0003800200 */
.L_x_371:
        /* <DEDUP_REMOVED lines=23> */
.L_x_373:
[----:B------:R-:W-:Y:S05]  /*11100*/  BSYNC.RECONVERGENT B2 ;  /* 0x0000000000027941 */ /* 0x000fea0003800200 */
.L_x_372:
        /* <DEDUP_REMOVED lines=10> */
.L_x_374:
        /* <DEDUP_REMOVED lines=15> */
.L_x_376:
[----:B------:R-:W-:Y:S05]  /*112a0*/  BSYNC.RECONVERGENT B2 ;  /* 0x0000000000027941 */ /* 0x000fea0003800200 */
.L_x_375:
        /* <DEDUP_REMOVED lines=20> */
.L_x_378:
[----:B------:R-:W-:Y:S05]  /*113f0*/  BSYNC.RECONVERGENT B3 ;  /* 0x0000000000037941 */ /* 0x000fea0003800200 */
.L_x_377:
        /* <DEDUP_REMOVED lines=61> */
.L_x_380:
[----:B------:R-:W-:Y:S05]  /*117d0*/  BSYNC.RECONVERGENT B2 ;  /* 0x0000000000027941 */ /* 0x000fea0003800200 */
.L_x_379:
        /* <DEDUP_REMOVED lines=10> */
.L_x_382:
[----:B------:R-:W-:Y:S05]  /*11880*/  BSYNC.RECONVERGENT B2 ;  /* 0x0000000000027941 */ /* 0x000fea0003800200 */
.L_x_381:
        /* <DEDUP_REMOVED lines=33> */
.L_x_384:
[----:B------:R-:W-:Y:S05]  /*11aa0*/  BSYNC.RECONVERGENT B3 ;  /* 0x0000000000037941 */ /* 0x000fea0003800200 */
.L_x_383:
        /* <DEDUP_REMOVED lines=10> */
.L_x_385:
        /* <DEDUP_REMOVED lines=15> */
.L_x_387:
[----:B------:R-:W-:Y:S05]  /*11c40*/  BSYNC.RECONVERGENT B2 ;  /* 0x0000000000027941 */ /* 0x000fea0003800200 */
.L_x_386:
        /* <DEDUP_REMOVED lines=22> */
.L_x_389:
[----:B------:R-:W-:Y:S05]  /*11db0*/  BSYNC.RECONVERGENT B3 ;  /* 0x0000000000037941 */ /* 0x000fea0003800200 */
.L_x_388:
        /* <DEDUP_REMOVED lines=24> */
.L_x_392:
        /* <DEDUP_REMOVED lines=25> */
.L_x_393:
        /* <DEDUP_REMOVED lines=34> */
.L_x_395:
[----:B------:R-:W-:Y:S05]  /*122f0*/  BSYNC.RECONVERGENT B4 ;  /* 0x0000000000047941 */ /* 0x000fea0003800200 */
.L_x_394:
        /* <DEDUP_REMOVED lines=8> */
.L_x_396:
        /* <DEDUP_REMOVED lines=25> */
.L_x_397:
        /* <DEDUP_REMOVED lines=10> */
.L_x_391:
[----:B------:R-:W-:Y:S05]  /*125b0*/  BSYNC.RECONVERGENT B3 ;  /* 0x0000000000037941 */ /* 0x000fea0003800200 */
.L_x_390:
        /* <DEDUP_REMOVED lines=13> */
.L_x_399:
[----:B------:R-:W-:Y:S05]  /*12690*/  BSYNC.RECONVERGENT B2 ;  /* 0x0000000000027941 */ /* 0x000fea0003800200 */
.L_x_398:
        /* <DEDUP_REMOVED lines=33> */
.L_x_401:
[----:B------:R-:W-:Y:S05]  /*128b0*/  BSYNC.RECONVERGENT B3 ;  /* 0x0000000000037941 */ /* 0x000fea0003800200 */
.L_x_400:
        /* <DEDUP_REMOVED lines=20> */
.L_x_403:
[----:B------:R-:W-:Y:S05]  /*12a00*/  BSYNC.RECONVERGENT B3 ;  /* 0x0000000000037941 */ /* 0x000fea0003800200 */
.L_x_402:
        /* <DEDUP_REMOVED lines=8> */
.L_x_404:
        /* <DEDUP_REMOVED lines=19> */
.L_x_406:
[----:B------:R-:W-:Y:S05]  /*12bc0*/  BSYNC.RECONVERGENT B2 ;  /* 0x0000000000027941 */ /* 0x000fea0003800200 */
.L_x_405:
        /* <DEDUP_REMOVED lines=16> */
.L_x_408:
[----:B------:R-:W-:Y:S05]  /*12cd0*/  BSYNC.RECONVERGENT B2 ;  /* 0x0000000000027941 */ /* 0x000fea0003800200 */
.L_x_407:
        /* <DEDUP_REMOVED lines=10> */
.L_x_410:
[----:B------:R-:W-:Y:S05]  /*12d80*/  BSYNC.RECONVERGENT B2 ;  /* 0x0000000000027941 */ /* 0x000fea0003800200 */
.L_x_409:
        /* <DEDUP_REMOVED lines=14> */
.L_x_411:
        /* <DEDUP_REMOVED lines=15> */
.L_x_413:
[----:B------:R-:W-:Y:S05]  /*12f60*/  BSYNC.RECONVERGENT B2 ;  /* 0x0000000000027941 */ /* 0x000fea0003800200 */
.L_x_412:
        /* <DEDUP_REMOVED lines=20> */
.L_x_415:
[----:B------:R-:W-:Y:S05]  /*130b0*/  BSYNC.RECONVERGENT B3 ;  /* 0x0000000000037941 */ /* 0x000fea0003800200 */
.L_x_414:
        /* <DEDUP_REMOVED lines=61> */
.L_x_417:
[----:B------:R-:W-:Y:S05]  /*13490*/  BSYNC.RECONVERGENT B2 ;  /* 0x0000000000027941 */ /* 0x000fea0003800200 */
.L_x_416:
        /* <DEDUP_REMOVED lines=10> */
.L_x_419:
[----:B------:R-:W-:Y:S05]  /*13540*/  BSYNC.RECONVERGENT B2 ;  /* 0x0000000000027941 */ /* 0x000fea0003800200 */
.L_x_418:
        /* <DEDUP_REMOVED lines=33> */
.L_x_421:
[----:B------:R-:W-:Y:S05]  /*13760*/  BSYNC.RECONVERGENT B3 ;  /* 0x0000000000037941 */ /* 0x000fea0003800200 */
.L_x_420:
        /* <DEDUP_REMOVED lines=15> */
.L_x_423:
[----:B------:R-:W-:Y:S05]  /*13860*/  BSYNC.RECONVERGENT B3 ;  /* 0x0000000000037941 */ /* 0x000fea0003800200 */
.L_x_422:
        /* <DEDUP_REMOVED lines=10> */
.L_x_424:
        /* <DEDUP_REMOVED lines=27> */
[----:B------:R-:W-:Y:S01]  /*13ac0*/  @!P4 MOV R4, 0x0 ;  /* 0x000000000004c802 */ /* 0x000fe20000000f00 */
[----:B------:R-:W-:-:S07]  /*13ad0*/  @!P4 IMAD.MOV.U32 R5, RZ, RZ, 0x7ff00000 ;  /* 0x7ff00000ff05c424 */ /* 0x000fce00078e00ff */
.L_x_426:
[----:B------:R-:W-:Y:S05]  /*13ae0*/  BSYNC.RECONVERGENT B2 ;  /* 0x0000000000027941 */ /* 0x000fea0003800200 */
.L_x_425:
        /* <DEDUP_REMOVED lines=10> */
.L_x_428:
[----:B------:R-:W-:Y:S05]  /*13b90*/  BSYNC.RECONVERGENT B3 ;  /* 0x0000000000037941 */ /* 0x000fea0003800200 */
.L_x_427:
[----:B------:R-:W-:Y:S01]  /*13ba0*/  BSSY.RECONVERGENT B2, `(.L_x_429) ;  /* 0x0000012000027945 */ /* 0x000fe20003800200 */
[----:B------:R-:W-:Y:S01]  /*13bb0*/  ISETP.NE.AND P1, PT, R13, 0x7ff00000, PT ;  /* 0x7ff000000d00780c */ /* 0x000fe20003f25270 */
[----:B------:R-:W-:Y:S01]  /*13bc0*/  IMAD.MOV.U32 R38, RZ, RZ, R80 ;  /* 0x000000ffff267224 */ /* 0x000fe200078e0050 */
[----:B------:R-:W-:Y:S01]  /*13bd0*/  ISETP.NE.AND P2, PT, R7, 0x7ff00000, PT ;  /* 0x7ff000000700780c */ /* 0x000fe20003f45270 */
[----:B------:R-:W-:Y:S02]  /*13be0*/  IMAD.MOV.U32 R39, RZ, RZ, R81 ;  /* 0x000000ffff277224 */ /* 0x000fe400078e0051 */
[----:B------:R-:W-:Y:S02]  /*13bf0*/  IMAD.MOV.U32 R40, RZ, RZ, R76 ;  /* 0x000000ffff287224 */ /* 0x000fe400078e004c */
[----:B------:R-:W-:Y:S02]  /*13c00*/  IMAD.MOV.U32 R41, RZ, RZ, R77 ;  /* 0x000000ffff297224 */ /* 0x000fe400078e004d */
[----:B------:R-:W-:-:S02]  /*13c10*/  IMAD.MOV.U32 R4, RZ, RZ, R78 ;  /* 0x000000ffff047224 */ /* 0x000fc400078e004e */
        /* <DEDUP_REMOVED lines=10> */
.L_x_430:
[----:B------:R-:W-:Y:S05]  /*13cc0*/  BSYNC.RECONVERGENT B2 ;  /* 0x0000000000027941 */ /* 0x000fea0003800200 */
.L_x_429:
        /* <DEDUP_REMOVED lines=10> */
.L_x_432:
[----:B------:R-:W-:Y:S05]  /*13d70*/  BSYNC.RECONVERGENT B2 ;  /* 0x0000000000027941 */ /* 0x000fea0003800200 */
.L_x_431:
        /* <DEDUP_REMOVED lines=10> */
.L_x_434:
[----:B------:R-:W-:Y:S05]  /*13e20*/  BSYNC.RECONVERGENT B2 ;  /* 0x0000000000027941 */ /* 0x000fea0003800200 */
.L_x_433:
        /* <DEDUP_REMOVED lines=9> */
[----:B------:R-:W-:-:S02]  /*13ec0*/  IADD3 R44, PT, PT, R49, -0x3500000, RZ ;  /* 0xfcb00000312c7810 */ /* 0x000fc40007ffe0ff */
[----:B------:R-:W-:Y:S02]  /*13ed0*/  FSEL R83, R5, 1.875, P1 ;  /* 0x3ff0000005537808 */ /* 0x000fe40000800000 */
[----:B------:R-:W-:Y:S02]  /*13ee0*/  ISETP.GE.U32.AND P1, PT, R44, 0x7ca00000, PT ;  /* 0x7ca000002c00780c */ /* 0x000fe40003f26070 */
[----:B------:R-:W-:Y:S02]  /*13ef0*/  FSEL R38, R38, RZ, P0 ;  /* 0x000000ff26267208 */ /* 0x000fe40000000000 */
        /* <DEDUP_REMOVED lines=25> */
.L_x_436:
[----:B------:R-:W-:Y:S05]  /*14090*/  BSYNC.RECONVERGENT B3 ;  /* 0x0000000000037941 */ /* 0x000fea0003800200 */
.L_x_435:
        /* <DEDUP_REMOVED lines=10> */
.L_x_437:
        /* <DEDUP_REMOVED lines=15> */
.L_x_439:
[----:B------:R-:W-:Y:S05]  /*14230*/  BSYNC.RECONVERGENT B2 ;  /* 0x0000000000027941 */ /* 0x000fea0003800200 */
.L_x_438:
        /* <DEDUP_REMOVED lines=22> */
.L_x_441:
[----:B------:R-:W-:Y:S05]  /*143a0*/  BSYNC.RECONVERGENT B3 ;  /* 0x0000000000037941 */ /* 0x000fea0003800200 */
.L_x_440:
        /* <DEDUP_REMOVED lines=11> */
[----:B------:R-:W-:Y:S01]  /*14460*/  MOV R66, 0x0 ;  /* 0x0000000000427802 */ /* 0x000fe20000000f00 */
[----:B------:R-:W-:-:S04]  /*14470*/  IMAD.MOV.U32 R67, RZ, RZ, 0x3ff00000 ;  /* 0x3ff00000ff437424 */ /* 0x000fc800078e00ff */
        /* <DEDUP_REMOVED lines=14> */
.L_x_444:
        /* <DEDUP_REMOVED lines=25> */
.L_x_445:
        /* <DEDUP_REMOVED lines=34> */
.L_x_447:
[----:B------:R-:W-:Y:S05]  /*14910*/  BSYNC.RECONVERGENT B4 ;  /* 0x0000000000047941 */ /* 0x000fea0003800200 */
.L_x_446:
        /* <DEDUP_REMOVED lines=8> */
.L_x_448:
        /* <DEDUP_REMOVED lines=25> */
.L_x_449:
        /* <DEDUP_REMOVED lines=10> */
.L_x_443:
[----:B------:R-:W-:Y:S05]  /*14bd0*/  BSYNC.RECONVERGENT B3 ;  /* 0x0000000000037941 */ /* 0x000fea0003800200 */
.L_x_442:
        /* <DEDUP_REMOVED lines=9> */
.L_x_451:
[----:B------:R-:W-:Y:S05]  /*14c70*/  BSYNC.RECONVERGENT B2 ;  /* 0x0000000000027941 */ /* 0x000fea0003800200 */
.L_x_450:
[----:B------:R-:W-:Y:S01]  /*14c80*/  DADD R76, R76, 1 ;  /* 0x3ff000004c4c7429 */ /* 0x000fe20000000000 */
[----:B------:R-:W-:Y:S01]  /*14c90*/  IMAD.MOV.U32 R38, RZ, RZ, 0x0 ;  /* 0x00000000ff267424 */ /* 0x000fe200078e00ff */
[----:B------:R-:W0:Y:S01]  /*14ca0*/  LDC.64 R46, c[0x0][0x380] ;  /* 0x0000e000ff2e7b82 */ /* 0x000e220000000a00 */
[----:B------:R-:W-:Y:S01]  /*14cb0*/  IMAD.MOV.U32 R39, RZ, RZ, 0x3fd80000 ;  /* 0x3fd80000ff277424 */ /* 0x000fe200078e00ff */
[----:B------:R-:W-:Y:S01]  /*14cc0*/  DSETP.NEU.AND P0, PT, R2, 1, PT ;  /* 0x3ff000000200742a */ /* 0x000fe20003f0d000 */
[----:B------:R-:W-:Y:S01]  /*14cd0*/  BSSY.RECONVERGENT B3, `(.L_x_452) ;  /* 0x0000019000037945 */ /* 0x000fe20003800200 */
        /* <DEDUP_REMOVED lines=24> */
.L_x_453:
[----:B------:R-:W-:Y:S05]  /*14e60*/  BSYNC.RECONVERGENT B3 ;  /* 0x0000000000037941 */ /* 0x000fea0003800200 */
.L_x_452:
        /* <DEDUP_REMOVED lines=20> */
.L_x_455:
[----:B------:R-:W-:Y:S05]  /*14fb0*/  BSYNC.RECONVERGENT B3 ;  /* 0x0000000000037941 */ /* 0x000fea0003800200 */
.L_x_454:
[----:B------:R-:W-:Y:S01]  /*14fc0*/  DADD R6, -RZ, |R74| ;  /* 0x00000000ff067229 */ /* 0x000fe2000000054a */
[----:B------:R-:W-:Y:S01]  /*14fd0*/  BSSY.RECONVERGENT B2, `(.L_x_456) ;  /* 0x0000005000027945 */ /* 0x000fe20003800200 */
[----:B------:R-:W-:Y:S01]  /*14fe0*/  IMAD.MOV.U32 R4, RZ, RZ, 0x40000000 ;  /* 0x40000000ff047424 */ /* 0x000fe200078e00ff */
[----:B------:R-:W-:-:S07]  /*14ff0*/  MOV R0, 0x15020 ;  /* 0x0001502000007802 */ /* 0x000fce0000000f00 */
[----:B------:R-:W-:-:S07]  /*15000*/  IMAD.MOV.U32 R5, RZ, RZ, R7 ;  /* 0x000000ffff057224 */ /* 0x000fce00078e0007 */
[----:B------:R-:W-:Y:S05]  /*15010*/  CALL.REL.NOINC `($_Z23distributor_probabilityddPdS_iS_i$__internal_accurate_pow) ;  /* 0x0000017400387944 */ /* 0x000fea0003c00000 */
[----:B------:R-:W-:Y:S05]  /*15020*/  BSYNC.RECONVERGENT B2 ;  /* 0x0000000000027941 */ /* 0x000fea0003800200 */
.L_x_456:
        /* <DEDUP_REMOVED lines=19> */
.L_x_458:
[----:B------:R-:W-:Y:S05]  /*15160*/  BSYNC.RECONVERGENT B2 ;  /* 0x0000000000027941 */ /* 0x000fea0003800200 */
.L_x_457:
        /* <DEDUP_REMOVED lines=10> */
.L_x_460:
[----:B------:R-:W-:Y:S05]  /*15210*/  BSYNC.RECONVERGENT B2 ;  /* 0x0000000000027941 */ /* 0x000fea0003800200 */
.L_x_459:
        /* <DEDUP_REMOVED lines=10> */
.L_x_462:
[----:B------:R-:W-:Y:S05]  /*152c0*/  BSYNC.RECONVERGENT B2 ;  /* 0x0000000000027941 */ /* 0x000fea0003800200 */
.L_x_461:
        /* <DEDUP_REMOVED lines=12> */
.L_x_463:
        /* <DEDUP_REMOVED lines=15> */
.L_x_465:
[----:B------:R-:W-:Y:S05]  /*15480*/  BSYNC.RECONVERGENT B2 ;  /* 0x0000000000027941 */ /* 0x000fea0003800200 */
.L_x_464:
        /* <DEDUP_REMOVED lines=20> */
.L_x_467:
[----:B------:R-:W-:Y:S05]  /*155d0*/  BSYNC.RECONVERGENT B3 ;  /* 0x0000000000037941 */ /* 0x000fea0003800200 */
.L_x_466:
[----:B------:R-:W-:Y:S01]  /*155e0*/  IMAD.MOV.U32 R12, RZ, RZ, 0x652b82fe ;  /* 0x652b82feff0c7424 */ /* 0x000fe200078e00ff */
[----:B------:R-:W-:Y:S01]  /*155f0*/  UMOV UR4, 0xfefa39ef ;  /* 0xfefa39ef00047882 */ /* 0x000fe20000000000 */
[----:B------:R-:W-:Y:S01]  /*15600*/  IMAD.MOV.U32 R13, RZ, RZ, 0x3ff71547 ;  /* 0x3ff71547ff0d7424 */ /* 0x000fe200078e00ff */
[----:B------:R-:W-:Y:S01]  /*15610*/  UMOV UR5, 0x3fe62e42 ;  /* 0x3fe62e4200057882 */ /* 0x000fe20000000000 */
[----:B------:R-:W0:Y:S01]  /*15620*/  MUFU.RCP64H R39, 3.7178592681884765625 ;  /* 0x400dbe2d00277908 */ /* 0x000e220000001800 */
[----:B------:R-:W-:Y:S01]  /*15630*/  IMAD.MOV.U32 R44, RZ, RZ, -0x64fe2df ;  /* 0xf9b01d21ff2c7424 */ /* 0x000fe200078e00ff */
[----:B------:R-:W-:Y:S01]  /*15640*/  FSETP.GEU.AND P0, PT, |R47|, 4.1917929649353027344, PT ;  /* 0x4086232b2f00780b */ /* 0x000fe20003f0e200 */
[----:B------:R-:W-:Y:S01]  /*15650*/  IMAD.MOV.U32 R45, RZ, RZ, 0x400dbe2d ;  /* 0x400dbe2dff2d7424 */ /* 0x000fe200078e00ff */
[----:B------:R-:W-:Y:S01]  /*15660*/  DFMA R12, R46, R12, 6.75539944105574400000e+15 ;  /* 0x433800002e0c742b */ /* 0x000fe2000000000c */
[----:B------:R-:W-:Y:S01]  /*15670*/  IMAD.MOV.U32 R38, RZ, RZ, 0x1 ;  /* 0x00000001ff267424 */ /* 0x000fe200078e00ff */
[----:B------:R-:W-:Y:S06]  /*15680*/  BSSY.RECONVERGENT B2, `(.L_x_468) ;  /* 0x000003a000027945 */ /* 0x000fec0003800200 */
[----:B------:R-:W-:-:S02]  /*15690*/  DADD R4, R12, -6.75539944105574400000e+15 ;  /* 0xc33800000c047429 */ /* 0x000fc40000000000 */
        /* <DEDUP_REMOVED lines=10> */
[----:B------:R-:W-:Y:S02]  /*15740*/  DFMA R40, R38, R40, R38 ;  /* 0x000000282628722b */ /* 0x000fe40000000026 */
[----:B------:R-:W-:-:S03]  /*15750*/  DMUL R38, R28, R24 ;  /* 0x000000181c267228 */ /* 0x000fc60000000000 */
        /* <DEDUP_REMOVED lines=26> */
[----:B------:R-:W-:Y:S02]  /*15900*/  DFMA R6, R6, R4, 1 ;  /* 0x3ff000000606742b */ /* 0x000fe40000000004 */
[----:B------:R-:W-:-:S08]  /*15910*/  DFMA R4, R32, 0.09375, R24 ;  /* 0x3fb800002004782b */ /* 0x000fd00000000018 */
[----:B------:R-:W-:Y:S01]  /*15920*/  DFMA R56, R72, 0.28125, R4 ;  /* 0x3fd200004838782b */ /* 0x000fe20000000004 */
[----:B------:R-:W-:Y:S02]  /*15930*/  IMAD R5, R12, 0x100000, R7 ;  /* 0x001000000c057824 */ /* 0x000fe400078e0207 */
[----:B------:R-:W-:Y:S01]  /*15940*/  IMAD.MOV.U32 R4, RZ, RZ, R6 ;  /* 0x000000ffff047224 */ /* 0x000fe200078e0006 */
[----:B------:R-:W-:Y:S07]  /*15950*/  @!P0 BRA `(.L_x_469) ;  /* 0x0000000000308947 */ /* 0x000fee0003800000 */
        /* <DEDUP_REMOVED lines=12> */
.L_x_469:
[----:B------:R-:W-:Y:S05]  /*15a20*/  BSYNC.RECONVERGENT B2 ;  /* 0x0000000000027941 */ /* 0x000fea0003800200 */
.L_x_468:
[----:B------:R-:W-:Y:S01]  /*15a30*/  UMOV UR4, 0x9189614c ;  /* 0x9189614c00047882 */ /* 0x000fe20000000000 */
[----:B------:R-:W-:Y:S01]  /*15a40*/  UMOV UR5, 0x3fec23e3 ;  /* 0x3fec23e300057882 */ /* 0x000fe20000000000 */
[----:B------:R-:W-:Y:S01]  /*15a50*/  UMOV UR6, 0xa108bd3c ;  /* 0xa108bd3c00067882 */ /* 0x000fe20000000000 */
[----:B------:R-:W-:Y:S01]  /*15a60*/  DFMA R6, R38, UR4, R22 ;  /* 0x0000000426067c2b */ /* 0x000fe20008000016 */
[----:B------:R-:W-:Y:S01]  /*15a70*/  UMOV UR7, 0x400a37b2 ;  /* 0x400a37b200077882 */ /* 0x000fe20000000000 */
[----:B------:R-:W-:Y:S01]  /*15a80*/  DMUL R56, R28, R56 ;  /* 0x000000381c387228 */ /* 0x000fe20000000000 */
[----:B------:R-:W-:Y:S01]  /*15a90*/  UMOV UR8, 0xe408db10 ;  /* 0xe408db1000087882 */ /* 0x000fe20000000000 */
[----:B------:R-:W-:Y:S01]  /*15aa0*/  DFMA R12, R40, -R44, 1 ;  /* 0x3ff00000280c742b */ /* 0x000fe2000000082c */
[----:B------:R-:W-:Y:S01]  /*15ab0*/  UMOV UR9, 0x400a912f ;  /* 0x400a912f00097882 */ /* 0x000fe20000000000 */
[----:B------:R-:W-:Y:S01]  /*15ac0*/  DMUL R4, R2, R4 ;  /* 0x0000000402047228 */ /* 0x000fe20000000000 */
[----:B------:R-:W-:Y:S01]  /*15ad0*/  BSSY.RECONVERGENT B3, `(.L_x_470) ;  /* 0x0000029000037945 */ /* 0x000fe20003800200 */
[----:B------:R-:W-:-:S02]  /*15ae0*/  DFMA R6, R62, -UR6, R6 ;  /* 0x800000063e067c2b */ /* 0x000fc40008000006 */
[----:B------:R-:W-:Y:S02]  /*15af0*/  DMUL R38, R28, R10 ;  /* 0x0000000a1c267228 */ /* 0x000fe40000000000 */
[----:B------:R-:W-:Y:S02]  /*15b00*/  DFMA R46, R40, R12, R40 ;  /* 0x0000000c282e722b */ /* 0x000fe40000000028 */
[----:B------:R-:W-:Y:S02]  /*15b10*/  DMUL R40, R28, R20 ;  /* 0x000000141c287228 */ /* 0x000fe40000000000 */
[----:B------:R-:W-:Y:S02]  /*15b20*/  DFMA R78, R56, UR8, R6 ;  /* 0x00000008384e7c2b */ /* 0x000fe40008000006 */
[----:B------:R-:W-:Y:S02]  /*15b30*/  DFMA R6, R36, 0.09375, R10 ;  /* 0x3fb800002406782b */ /* 0x000fe4000000000a */
[----:B------:R-:W-:-:S02]  /*15b40*/  DFMA R12, R34, 0.09375, R20 ;  /* 0x3fb80000220c782b */ /* 0x000fc40000000014 */
[----:B------:R-:W-:Y:S02]  /*15b50*/  DFMA R38, R38, UR4, R8 ;  /* 0x0000000426267c2b */ /* 0x000fe40008000008 */
[----:B------:R-:W-:Y:S02]  /*15b60*/  DMUL R42, R46, R78 ;  /* 0x0000004e2e2a7228 */ /* 0x000fe40000000000 */
[----:B------:R-:W-:Y:S01]  /*15b70*/  DFMA R40, R40, UR4, R14 ;  /* 0x0000000428287c2b */ /* 0x000fe2000800000e */
[----:B------:R-:W-:Y:S01]  /*15b80*/  FSETP.GEU.AND P1, PT, |R79|, 6.5827683646048100446e-37, PT ;  /* 0x036000004f00780b */ /* 0x000fe20003f2e200 */
[----:B------:R-:W-:Y:S01]  /*15b90*/  DFMA R6, R68, 0.28125, R6 ;  /* 0x3fd200004406782b */ /* 0x000fe20000000006 */
[----:B------:R-:W-:Y:S01]  /*15ba0*/  UMOV UR4, 0x9d89d89e ;  /* 0x9d89d89e00047882 */ /* 0x000fe20000000000 */
[----:B------:R-:W-:Y:S01]  /*15bb0*/  DFMA R12, R70, 0.28125, R12 ;  /* 0x3fd20000460c782b */ /* 0x000fe2000000000c */
[----:B------:R-:W-:Y:S01]  /*15bc0*/  UMOV UR5, 0x3fed89d8 ;  /* 0x3fed89d800057882 */ /* 0x000fe20000000000 */
[----:B------:R-:W-:-:S02]  /*15bd0*/  DFMA R2, R42, -R44, R78 ;  /* 0x8000002c2a02722b */ /* 0x000fc4000000004e */
[----:B------:R-:W-:Y:S02]  /*15be0*/  DMUL R82, R82, 0.5 ;  /* 0x3fe0000052527828 */ /* 0x000fe40000000000 */
[----:B------:R-:W-:Y:S02]  /*15bf0*/  DFMA R38, R60, -UR6, R38 ;  /* 0x800000063c267c2b */ /* 0x000fe40008000026 */
[----:B------:R-:W-:Y:S02]  /*15c00*/  DFMA R40, R58, -UR6, R40 ;  /* 0x800000063a287c2b */ /* 0x000fe40008000028 */
[----:B------:R-:W-:Y:S02]  /*15c10*/  DFMA R2, R46, R2, R42 ;  /* 0x000000022e02722b */ /* 0x000fe4000000002a */
[C---:B------:R-:W-:Y:S02]  /*15c20*/  DMUL R62, R28.reuse, R6 ;  /* 0x000000061c3e7228 */ /* 0x040fe40000000000 */
[----:B------:R-:W-:-:S02]  /*15c30*/  DMUL R64, R28, R12 ;  /* 0x0000000c1c407228 */ /* 0x000fc40000000000 */
[----:B------:R-:W-:Y:S02]  /*15c40*/  DMUL R4, R4, R82 ;  /* 0x0000005204047228 */ /* 0x000fe40000000000 */
[----:B------:R-:W-:Y:S02]  /*15c50*/  DFMA R80, R28, UR4, R26 ;  /* 0x000000041c507c2b */ /* 0x000fe4000800001a */
[----:B------:R-:W-:Y:S01]  /*15c60*/  FFMA R0, RZ, 2.2147324085235595703, R3 ;  /* 0x400dbe2dff007823 */ /* 0x000fe20000000003 */
[----:B------:R-:W-:Y:S02]  /*15c70*/  DFMA R76, R62, UR8, R38 ;  /* 0x000000083e4c7c2b */ /* 0x000fe40008000026 */
[----:B------:R-:W-:Y:S02]  /*15c80*/  DFMA R74, R64, UR8, R40 ;  /* 0x00000008404a7c2b */ /* 0x000fe40008000028 */
[----:B------:R-:W-:Y:S01]  /*15c90*/  FSETP.GT.AND P0, PT, |R0|, 1.469367938527859385e-39, PT ;  /* 0x001000000000780b */ /* 0x000fe20003f04200 */
[----:B------:R-:W-:-:S02]  /*15ca0*/  DMUL R58, R28, R88 ;  /* 0x000000581c3a7228 */ /* 0x000fc40000000000 */
[C---:B------:R-:W-:Y:S02]  /*15cb0*/  DMUL R60, R28.reuse, R84 ;  /* 0x000000541c3c7228 */ /* 0x040fe40000000000 */
[----:B------:R-:W-:-:S08]  /*15cc0*/  DMUL R66, R28, R4 ;  /* 0x000000041c427228 */ /* 0x000fd00000000000 */
[----:B------:R-:W-:Y:S05]  /*15cd0*/  @P0 BRA P1, `(.L_x_471) ;  /* 0x0000000000200947 */ /* 0x000fea0000800000 */
[----:B------:R-:W-:Y:S01]  /*15ce0*/  IMAD.MOV.U32 R100, RZ, RZ, R78 ;  /* 0x000000ffff647224 */ /* 0x000fe200078e004e */
[----:B------:R-:W-:Y:S01]  /*15cf0*/  MOV R0, 0x15d40 ;  /* 0x00015d4000007802 */ /* 0x000fe20000000f00 */
[----:B------:R-:W-:Y:S02]  /*15d00*/  IMAD.MOV.U32 R101, RZ, RZ, R79 ;  /* 0x000000ffff657224 */ /* 0x000fe400078e004f */
[----:B------:R-:W-:Y:S02]  /*15d10*/  IMAD.MOV.U32 R40, RZ, RZ, -0x64fe2df ;  /* 0xf9b01d21ff287424 */ /* 0x000fe400078e00ff */
[----:B------:R-:W-:-:S07]  /*15d20*/  IMAD.MOV.U32 R41, RZ, RZ, 0x400dbe2d ;  /* 0x400dbe2dff297424 */ /* 0x000fce00078e00ff */
[----:B------:R-:W-:Y:S05]  /*15d30*/  CALL.REL.NOINC `($__internal_1_$__cuda_sm20_div_rn_f64_full) ;  /* 0x0000015c00bc7944 */ /* 0x000fea0003c00000 */
[----:B------:R-:W-:Y:S01]  /*15d40*/  IMAD.MOV.U32 R2, RZ, RZ, R46 ;  /* 0x000000ffff027224 */ /* 0x000fe200078e002e */
[----:B------:R-:W-:-:S07]  /*15d50*/  MOV R3, R47 ;  /* 0x0000002f00037202 */ /* 0x000fce0000000f00 */
.L_x_471:
[----:B------:R-:W-:Y:S05]  /*15d60*/  BSYNC.RECONVERGENT B3 ;  /* 0x0000000000037941 */ /* 0x000fea0003800200 */
.L_x_470:
[----:B------:R-:W-:Y:S01]  /*15d70*/  DADD R6, -RZ, |R2| ;  /* 0x00000000ff067229 */ /* 0x000fe20000000502 */
[----:B------:R-:W-:Y:S01]  /*15d80*/  BSSY.RECONVERGENT B2, `(.L_x_472) ;  /* 0x0000005000027945 */ /* 0x000fe20003800200 */
[----:B------:R-:W-:Y:S01]  /*15d90*/  IMAD.MOV.U32 R4, RZ, RZ, 0x40000000 ;  /* 0x40000000ff047424 */ /* 0x000fe200078e00ff */
[----:B------:R-:W-:-:S07]  /*15da0*/  MOV R0, 0x15dd0 ;  /* 0x00015dd000007802 */ /* 0x000fce0000000f00 */
[----:B------:R-:W-:-:S07]  /*15db0*/  IMAD.MOV.U32 R5, RZ, RZ, R7 ;  /* 0x000000ffff057224 */ /* 0x000fce00078e0007 */
[----:B------:R-:W-:Y:S05]  /*15dc0*/  CALL.REL.NOINC `($_Z23distributor_probabilityddPdS_iS_i$__internal_accurate_pow) ;  /* 0x0000016400cc7944 */ /* 0x000fea0003c00000 */
[----:B------:R-:W-:Y:S05]  /*15dd0*/  BSYNC.RECONVERGENT B2 ;  /* 0x0000000000027941 */ /* 0x000fea0003800200 */
.L_x_472:
        /* <DEDUP_REMOVED lines=18> */
.L_x_474:
[----:B------:R-:W-:Y:S05]  /*15f00*/  BSYNC.RECONVERGENT B2 ;  /* 0x0000000000027941 */ /* 0x000fea0003800200 */
.L_x_473:
        /* <DEDUP_REMOVED lines=30> */
.L_x_476:
[----:B------:R-:W-:Y:S05]  /*160f0*/  BSYNC.RECONVERGENT B3 ;  /* 0x0000000000037941 */ /* 0x000fea0003800200 */
.L_x_475:
[----:B------:R-:W-:Y:S01]  /*16100*/  FSEL R12, R38, 3.01326645709721542066e+23, P0 ;  /* 0x667f3bcd260c7808 */ /* 0x000fe20000000000 */
[----:B------:R-:W-:Y:S01]  /*16110*/  BSSY.RECONVERGENT B2, `(.L_x_477) ;  /* 0x0000008000027945 */ /* 0x000fe20003800200 */
[----:B------:R-:W-:Y:S01]  /*16120*/  FSEL R13, R39, 1.9267766475677490234, P0 ;  /* 0x3ff6a09e270d7808 */ /* 0x000fe20000000000 */
[----:B------:R-:W-:Y:S01]  /*16130*/  IMAD.MOV.U32 R4, RZ, RZ, 0x40000000 ;  /* 0x40000000ff047424 */ /* 0x000fe200078e00ff */
[----:B------:R-:W-:-:S04]  /*16140*/  MOV R0, 0x16190 ;  /* 0x0001619000007802 */ /* 0x000fc80000000f00 */
[----:B------:R-:W-:-:S10]  /*16150*/  DADD R38, -RZ, |R12| ;  /* 0x00000000ff267229 */ /* 0x000fd4000000050c */
[----:B------:R-:W-:Y:S01]  /*16160*/  MOV R6, R38 ;  /* 0x0000002600067202 */ /* 0x000fe20000000f00 */
[----:B------:R-:W-:-:S07]  /*16170*/  IMAD.MOV.U32 R5, RZ, RZ, R39 ;  /* 0x000000ffff057224 */ /* 0x000fce00078e0027 */
[----:B------:R-:W-:Y:S05]  /*16180*/  CALL.REL.NOINC `($_Z23distributor_probabilityddPdS_iS_i$__internal_accurate_pow) ;  /* 0x0000016000dc7944 */ /* 0x000fea0003c00000 */
[----:B------:R-:W-:Y:S05]  /*16190*/  BSYNC.RECONVERGENT B2 ;  /* 0x0000000000027941 */ /* 0x000fea0003800200 */
.L_x_477:
        /* <DEDUP_REMOVED lines=15> */
.L_x_479:
[----:B------:R-:W-:Y:S05]  /*16290*/  BSYNC.RECONVERGENT B2 ;  /* 0x0000000000027941 */ /* 0x000fea0003800200 */
.L_x_478:
        /* <DEDUP_REMOVED lines=21> */
.L_x_481:
[----:B------:R-:W-:Y:S05]  /*163f0*/  BSYNC.RECONVERGENT B3 ;  /* 0x0000000000037941 */ /* 0x000fea0003800200 */
.L_x_480:
        /* <DEDUP_REMOVED lines=25> */
.L_x_484:
        /* <DEDUP_REMOVED lines=25> */
.L_x_485:
        /* <DEDUP_REMOVED lines=34> */
.L_x_487:
[----:B------:R-:W-:Y:S05]  /*16940*/  BSYNC.RECONVERGENT B4 ;  /* 0x0000000000047941 */ /* 0x000fea0003800200 */
.L_x_486:
[----:B------:R-:W-:Y:S01]  /*16950*/  DADD R38, -RZ, |R80| ;  /* 0x00000000ff267229 */ /* 0x000fe20000000550 */
[----:B------:R-:W-:Y:S01]  /*16960*/  BSSY.RECONVERGENT B2, `(.L_x_488) ;  /* 0x0000006000027945 */ /* 0x000fe20003800200 */
[----:B------:R-:W-:Y:S01]  /*16970*/  IMAD.MOV.U32 R4, RZ, RZ, 0x40080000 ;  /* 0x40080000ff047424 */ /* 0x000fe200078e00ff */
[----:B------:R-:W-:-:S07]  /*16980*/  MOV R0, 0x169c0 ;  /* 0x000169c000007802 */ /* 0x000fce0000000f00 */
[----:B------:R-:W-:Y:S01]  /*16990*/  IMAD.MOV.U32 R6, RZ, RZ, R38 ;  /* 0x000000ffff067224 */ /* 0x000fe200078e0026 */
[----:B------:R-:W-:-:S07]  /*169a0*/  MOV R5, R39 ;  /* 0x0000002700057202 */ /* 0x000fce0000000f00 */
[----:B------:R-:W-:Y:S05]  /*169b0*/  CALL.REL.NOINC `($_Z23distributor_probabilityddPdS_iS_i$__internal_accurate_pow) ;  /* 0x0000015800d07944 */ /* 0x000fea0003c00000 */
[----:B------:R-:W-:Y:S05]  /*169c0*/  BSYNC.RECONVERGENT B2 ;  /* 0x0000000000027941 */ /* 0x000fea0003800200 */
.L_x_488:
        /* <DEDUP_REMOVED lines=25> */
.L_x_489:
        /* <DEDUP_REMOVED lines=10> */
.L_x_483:
[----:B------:R-:W-:Y:S05]  /*16c00*/  BSYNC.RECONVERGENT B3 ;  /* 0x0000000000037941 */ /* 0x000fea0003800200 */
.L_x_482:
        /* <DEDUP_REMOVED lines=13> */
.L_x_491:
[----:B------:R-:W-:Y:S05]  /*16ce0*/  BSYNC.RECONVERGENT B2 ;  /* 0x0000000000027941 */ /* 0x000fea0003800200 */
.L_x_490:
        /* <DEDUP_REMOVED lines=33> */
.L_x_493:
[----:B------:R-:W-:Y:S05]  /*16f00*/  BSYNC.RECONVERGENT B3 ;  /* 0x0000000000037941 */ /* 0x000fea0003800200 */
.L_x_492:
        /* <DEDUP_REMOVED lines=20> */
.L_x_495:
[----:B------:R-:W-:Y:S05]  /*17050*/  BSYNC.RECONVERGENT B3 ;  /* 0x0000000000037941 */ /* 0x000fea0003800200 */
.L_x_494:
        /* <DEDUP_REMOVED lines=8> */
.L_x_496:
        /* <DEDUP_REMOVED lines=16> */
.L_x_498:
[----:B------:R-:W-:Y:S05]  /*171e0*/  BSYNC.RECONVERGENT B2 ;  /* 0x0000000000027941 */ /* 0x000fea0003800200 */
.L_x_497:
        /* <DEDUP_REMOVED lines=10> */
.L_x_499:
        /* <DEDUP_REMOVED lines=20> */
.L_x_501:
[----:B------:R-:W-:Y:S05]  /*173d0*/  BSYNC.RECONVERGENT B2 ;  /* 0x0000000000027941 */ /* 0x000fea0003800200 */
.L_x_500:
[----:B------:R-:W-:Y:S01]  /*173e0*/  BSSY.RECONVERGENT B2, `(.L_x_502) ;  /* 0x0000005000027945 */ /* 0x000fe20003800200 */
[----:B------:R-:W-:Y:S01]  /*173f0*/  IMAD.MOV.U32 R5, RZ, RZ, R39 ;  /* 0x000000ffff057224 */ /* 0x000fe200078e0027 */
[----:B------:R-:W-:Y:S01]  /*17400*/  MOV R0, 0x17430 ;  /* 0x0001743000007802 */ /* 0x000fe20000000f00 */
[----:B------:R-:W-:-:S07]  /*17410*/  IMAD.MOV.U32 R4, RZ, RZ, 0x40000000 ;  /* 0x40000000ff047424 */ /* 0x000fce00078e00ff */
[----:B------:R-:W-:Y:S05]  /*17420*/  CALL.REL.NOINC `($_Z23distributor_probabilityddPdS_iS_i$__internal_accurate_pow) ;  /* 0x0000015000347944 */ /* 0x000fea0003c00000 */
[----:B------:R-:W-:Y:S05]  /*17430*/  BSYNC.RECONVERGENT B2 ;  /* 0x0000000000027941 */ /* 0x000fea0003800200 */
.L_x_502:
        /* <DEDUP_REMOVED lines=11> */
[----:B------:R-:W-:Y:S02]  /*174f0*/  FSEL R94, R94, RZ, P3 ;  /* 0x000000ff5e5e7208 */ /* 0x000fe40001800000 */
[----:B------:R-:W-:Y:S02]  /*17500*/  FSEL R95, R95, 1.875, P3 ;  /* 0x3ff000005f5f7808 */ /* 0x000fe40001800000 */
[----:B------:R-:W-:-:S07]  /*17510*/  MOV R4, R86 ;  /* 0x0000005600047202 */ /* 0x000fce0000000f00 */
        /* <DEDUP_REMOVED lines=9> */
.L_x_504:
[----:B------:R-:W-:Y:S05]  /*175b0*/  BSYNC.RECONVERGENT B2 ;  /* 0x0000000000027941 */ /* 0x000fea0003800200 */
.L_x_503:
        /* <DEDUP_REMOVED lines=10> */
.L_x_505:
        /* <DEDUP_REMOVED lines=15> */
.L_x_507:
[----:B------:R-:W-:Y:S05]  /*17750*/  BSYNC.RECONVERGENT B2 ;  /* 0x0000000000027941 */ /* 0x000fea0003800200 */
.L_x_506:
        /* <DEDUP_REMOVED lines=20> */
.L_x_509:
[----:B------:R-:W-:Y:S05]  /*178a0*/  BSYNC.RECONVERGENT B3 ;  /* 0x0000000000037941 */ /* 0x000fea0003800200 */
.L_x_508:
        /* <DEDUP_REMOVED lines=61> */
.L_x_511:
[----:B------:R-:W-:Y:S05]  /*17c80*/  BSYNC.RECONVERGENT B2 ;  /* 0x0000000000027941 */ /* 0x000fea0003800200 */
.L_x_510:
[----:B------:R-:W-:Y:S04]  /*17c90*/  BSSY.RECONVERGENT B2, `(.L_x_512) ;  /* 0x000000a000027945 */ /* 0x000fe80003800200 */
[----:B------:R-:W-:Y:S05]  /*17ca0*/  @P2 BRA `(.L_x_513) ;  /* 0x0000000000202947 */ /* 0x000fea0003800000 */
        /* <DEDUP_REMOVED lines=8> */
.L_x_513:
[----:B------:R-:W-:Y:S05]  /*17d30*/  BSYNC.RECONVERGENT B2 ;  /* 0x0000000000027941 */ /* 0x000fea0003800200 */
.L_x_512:
        /* <DEDUP_REMOVED lines=33> */
.L_x_515:
[----:B------:R-:W-:Y:S05]  /*17f50*/  BSYNC.RECONVERGENT B3 ;  /* 0x0000000000037941 */ /* 0x000fea0003800200 */
.L_x_514:
        /* <DEDUP_REMOVED lines=10> */
.L_x_516:
        /* <DEDUP_REMOVED lines=15> */
.L_x_518:
[----:B------:R-:W-:Y:S05]  /*180f0*/  BSYNC.RECONVERGENT B2 ;  /* 0x0000000000027941 */ /* 0x000fea0003800200 */
.L_x_517:
        /* <DEDUP_REMOVED lines=19> */
[----:B------:R-:W-:Y:S02]  /*18230*/  MOV R101, R75 ;  /* 0x0000004b00657202 */ /* 0x000fe40000000f00 */
[----:B------:R-:W-:-:S07]  /*18240*/  MOV R0, 0x18260 ;  /* 0x0001826000007802 */ /* 0x000fce0000000f00 */
[----:B------:R-:W-:Y:S05]  /*18250*/  CALL.REL.NOINC `($__internal_1_$__cuda_sm20_div_rn_f64_full) ;  /* 0x0000013800747944 */ /* 0x000fea0003c00000 */
.L_x_520:
[----:B------:R-:W-:Y:S05]  /*18260*/  BSYNC.RECONVERGENT B3 ;  /* 0x0000000000037941 */ /* 0x000fea0003800200 */
.L_x_519:
        /* <DEDUP_REMOVED lines=24> */
.L_x_523:
        /* <DEDUP_REMOVED lines=25> */
.L_x_524:
        /* <DEDUP_REMOVED lines=34> */
.L_x_526:
[----:B------:R-:W-:Y:S05]  /*187a0*/  BSYNC.RECONVERGENT B4 ;  /* 0x0000000000047941 */ /* 0x000fea0003800200 */
.L_x_525:
        /* <DEDUP_REMOVED lines=8> */
.L_x_527:
        /* <DEDUP_REMOVED lines=25> */
.L_x_528:
        /* <DEDUP_REMOVED lines=10> */
.L_x_522:
[----:B------:R-:W-:Y:S05]  /*18a60*/  BSYNC.RECONVERGENT B3 ;  /* 0x0000000000037941 */ /* 0x000fea0003800200 */
.L_x_521:
[----:B------:R-:W-:Y:S01]  /*18a70*/  ISETP.NE.AND P0, PT, R7, 0x7ff00000, PT ;  /* 0x7ff000000700780c */ /* 0x000fe20003f05270 */
[----:B------:R-:W-:Y:S01]  /*18a80*/  BSSY.RECONVERGENT B2, `(.L_x_529) ;  /* 0x000000c000027945 */ /* 0x000fe20003800200 */
[----:B------:R-:W-:Y:S01]  /*18a90*/  IMAD.MOV.U32 R4, RZ, RZ, R82 ;  /* 0x000000ffff047224 */ /* 0x000fe200078e0052 */
[----:B------:R-:W-:-:S10]  /*18aa0*/  MOV R5, R83 ;  /* 0x0000005300057202 */ /* 0x000fd40000000f00 */
        /* <DEDUP_REMOVED lines=9> */
.L_x_530:
[----:B------:R-:W-:Y:S05]  /*18b40*/  BSYNC.RECONVERGENT B2 ;  /* 0x0000000000027941 */ /* 0x000fea0003800200 */
.L_x_529:
        /* <DEDUP_REMOVED lines=33> */
.L_x_532:
[----:B------:R-:W-:Y:S05]  /*18d60*/  BSYNC.RECONVERGENT B3 ;  /* 0x0000000000037941 */ /* 0x000fea0003800200 */
.L_x_531:
        /* <DEDUP_REMOVED lines=18> */
[----:B------:R-:W-:Y:S01]  /*18e90*/  IMAD.MOV.U32 R96, RZ, RZ, R6 ;  /* 0x000000ffff607224 */ /* 0x000fe200078e0006 */
[----:B------:R-:W-:-:S07]  /*18ea0*/  MOV R97, R39 ;  /* 0x0000002700617202 */ /* 0x000fce0000000f00 */
.L_x_534:
[----:B------:R-:W-:Y:S05]  /*18eb0*/  BSYNC.RECONVERGENT B3 ;  /* 0x0000000000037941 */ /* 0x000fea0003800200 */
.L_x_533:
        /* <DEDUP_REMOVED lines=8> */
.L_x_535:
        /* <DEDUP_REMOVED lines=19> */
.L_x_537:
[----:B------:R-:W-:Y:S05]  /*19070*/  BSYNC.RECONVERGENT B2 ;  /* 0x0000000000027941 */ /* 0x000fea0003800200 */
.L_x_536:
        /* <DEDUP_REMOVED lines=16> */
.L_x_539:
[----:B------:R-:W-:Y:S05]  /*19180*/  BSYNC.RECONVERGENT B2 ;  /* 0x0000000000027941 */ /* 0x000fea0003800200 */
.L_x_538:
        /* <DEDUP_REMOVED lines=10> */
.L_x_541:
[----:B------:R-:W-:Y:S05]  /*19230*/  BSYNC.RECONVERGENT B2 ;  /* 0x0000000000027941 */ /* 0x000fea0003800200 */
.L_x_540:
        /* <DEDUP_REMOVED lines=14> */
.L_x_542:
        /* <DEDUP_REMOVED lines=15> */
.L_x_544:
[----:B------:R-:W-:Y:S05]  /*19410*/  BSYNC.RECONVERGENT B2 ;  /* 0x0000000000027941 */ /* 0x000fea0003800200 */
.L_x_543:
        /* <DEDUP_REMOVED lines=20> */
.L_x_546:
[----:B------:R-:W-:Y:S05]  /*19560*/  BSYNC.RECONVERGENT B3 ;  /* 0x0000000000037941 */ /* 0x000fea0003800200 */
.L_x_545:
[----:B------:R-:W-:Y:S01]  /*19570*/  MOV R40, 0x652b82fe ;  /* 0x652b82fe00287802 */ /* 0x000fe20000000f00 */
[----:B------:R-:W-:Y:S01]  /*19580*/  IMAD.MOV.U32 R41, RZ, RZ, 0x3ff71547 ;  /* 0x3ff71547ff297424 */ /* 0x000fe200078e00ff */
[----:B------:R-:W-:Y:S01]  /*19590*/  UMOV UR4, 0xfefa39ef ;  /* 0xfefa39ef00047882 */ /* 0x000fe20000000000 */
[----:B------:R-:W-:Y:S01]  /*195a0*/  UMOV UR5, 0x3fe62e42 ;  /* 0x3fe62e4200057882 */ /* 0x000fe20000000000 */
[----:B------:R-:W-:Y:S01]  /*195b0*/  FSETP.GEU.AND P0, PT, |R47|, 4.1917929649353027344, PT ;  /* 0x4086232b2f00780b */ /* 0x000fe20003f0e200 */
[----:B------:R-:W-:Y:S01]  /*195c0*/  BSSY.RECONVERGENT B2, `(.L_x_547) ;  /* 0x0000038000027945 */ /* 0x000fe20003800200 */
[----:B------:R-:W-:Y:S01]  /*195d0*/  ISETP.NE.AND P2, PT, R7, 0x7ff00000, PT ;  /* 0x7ff000000700780c */ /* 0x000fe20003f45270 */
[----:B------:R-:W-:Y:S01]  /*195e0*/  DFMA R40, R46, R40, 6.75539944105574400000e+15 ;  /* 0x433800002e28742b */ /* 0x000fe20000000028 */
[----:B------:R-:W-:Y:S02]  /*195f0*/  IMAD.MOV.U32 R42, RZ, RZ, R82 ;  /* 0x000000ffff2a7224 */ /* 0x000fe400078e0052 */
[----:B------:R-:W-:-:S05]  /*19600*/  IMAD.MOV.U32 R43, RZ, RZ, R83 ;  /* 0x000000ffff2b7224 */ /* 0x000fca00078e0053 */
        /* <DEDUP_REMOVED lines=51> */
.L_x_548:
[----:B------:R-:W-:Y:S05]  /*19940*/  BSYNC.RECONVERGENT B2 ;  /* 0x0000000000027941 */ /* 0x000fea0003800200 */
.L_x_547:
        /* <DEDUP_REMOVED lines=10> */
.L_x_550:
[----:B------:R-:W-:Y:S05]  /*199f0*/  BSYNC.RECONVERGENT B2 ;  /* 0x0000000000027941 */ /* 0x000fea0003800200 */
.L_x_549:
        /* <DEDUP_REMOVED lines=33> */
.L_x_552:
[----:B------:R-:W-:Y:S05]  /*19c10*/  BSYNC.RECONVERGENT B3 ;  /* 0x0000000000037941 */ /* 0x000fea0003800200 */
.L_x_551:
        /* <DEDUP_REMOVED lines=15> */
.L_x_554:
[----:B------:R-:W-:Y:S05]  /*19d10*/  BSYNC.RECONVERGENT B3 ;  /* 0x0000000000037941 */ /* 0x000fea0003800200 */
.L_x_553:
        /* <DEDUP_REMOVED lines=10> */
.L_x_555:
        /* <DEDUP_REMOVED lines=29> */
.L_x_557:
[----:B------:R-:W-:Y:S05]  /*19f90*/  BSYNC.RECONVERGENT B2 ;  /* 0x0000000000027941 */ /* 0x000fea0003800200 */
.L_x_556:
        /* <DEDUP_REMOVED lines=10> */
.L_x_559:
[----:B------:R-:W-:Y:S05]  /*1a040*/  BSYNC.RECONVERGENT B3 ;  /* 0x0000000000037941 */ /* 0x000fea0003800200 */
.L_x_558:
        /* <DEDUP_REMOVED lines=18> */
.L_x_561:
[----:B------:R-:W-:Y:S05]  /*1a170*/  BSYNC.RECONVERGENT B2 ;  /* 0x0000000000027941 */ /* 0x000fea0003800200 */
.L_x_560:
        /* <DEDUP_REMOVED lines=10> */
.L_x_563:
[----:B------:R-:W-:Y:S05]  /*1a220*/  BSYNC.RECONVERGENT B2 ;  /* 0x0000000000027941 */ /* 0x000fea0003800200 */
.L_x_562:
        /* <DEDUP_REMOVED lines=10> */
.L_x_565:
[----:B------:R-:W-:Y:S05]  /*1a2d0*/  BSYNC.RECONVERGENT B2 ;  /* 0x0000000000027941 */ /* 0x000fea0003800200 */
.L_x_564:
        /* <DEDUP_REMOVED lines=38> */
.L_x_567:
[----:B------:R-:W-:Y:S05]  /*1a540*/  BSYNC.RECONVERGENT B3 ;  /* 0x0000000000037941 */ /* 0x000fea0003800200 */
.L_x_566:
        /* <DEDUP_REMOVED lines=10> */
.L_x_568:
        /* <DEDUP_REMOVED lines=15> */
.L_x_570:
[----:B------:R-:W-:Y:S05]  /*1a6e0*/  BSYNC.RECONVERGENT B2 ;  /* 0x0000000000027941 */ /* 0x000fea0003800200 */
.L_x_569:
        /* <DEDUP_REMOVED lines=22> */
.L_x_572:
[----:B------:R-:W-:Y:S05]  /*1a850*/  BSYNC.RECONVERGENT B3 ;  /* 0x0000000000037941 */ /* 0x000fea0003800200 */
.L_x_571:
        /* <DEDUP_REMOVED lines=27> */
.L_x_575:
        /* <DEDUP_REMOVED lines=25> */
.L_x_576:
        /* <DEDUP_REMOVED lines=32> */
[----:B------:R-:W-:Y:S01]  /*1ada0*/  MOV R92, R46 ;  /* 0x0000002e005c7202 */ /* 0x000fe20000000f00 */
[----:B------:R-:W-:-:S07]  /*1adb0*/  IMAD.MOV.U32 R93, RZ, RZ, R47 ;  /* 0x000000ffff5d7224 */ /* 0x000fce00078e002f */
.L_x_578:
[----:B------:R-:W-:Y:S05]  /*1adc0*/  BSYNC.RECONVERGENT B4 ;  /* 0x0000000000047941 */ /* 0x000fea0003800200 */
.L_x_577:
        /* <DEDUP_REMOVED lines=8> */
.L_x_579:
        /* <DEDUP_REMOVED lines=25> */
.L_x_580:
        /* <DEDUP_REMOVED lines=10> */
.L_x_574:
[----:B------:R-:W-:Y:S05]  /*1b080*/  BSYNC.RECONVERGENT B3 ;  /* 0x0000000000037941 */ /* 0x000fea0003800200 */
.L_x_573:
        /* <DEDUP_REMOVED lines=9> */
.L_x_582:
[----:B------:R-:W-:Y:S05]  /*1b120*/  BSYNC.RECONVERGENT B2 ;  /* 0x0000000000027941 */ /* 0x000fea0003800200 */
.L_x_581:
        /* <DEDUP_REMOVED lines=30> */
.L_x_584:
[----:B------:R-:W-:Y:S05]  /*1b310*/  BSYNC.RECONVERGENT B3 ;  /* 0x0000000000037941 */ /* 0x000fea0003800200 */
.L_x_583:
        /* <DEDUP_REMOVED lines=14> */
[----:B------:R-:W-:Y:S02]  /*1b400*/  MOV R5, R79 ;  /* 0x0000004f00057202 */ /* 0x000fe40000000f00 */
[----:B------:R-:W-:Y:S01]  /*1b410*/  MOV R0, 0x1b440 ;  /* 0x0001b44000007802 */ /* 0x000fe20000000f00 */
[----:B------:R-:W-:-:S07]  /*1b420*/  VIADD R40, R40, 0xfff00000 ;  /* 0xfff0000028287836 */ /* 0x000fce0000000000 */
[----:B------:R-:W-:Y:S05]  /*1b430*/  CALL.REL.NOINC `($__internal_0_$__cuda_sm20_dblrcp_rn_slowpath_v3) ;  /* 0x0000010400587944 */ /* 0x000fea0003c00000 */
[----:B------:R-:W-:Y:S02]  /*1b440*/  IMAD.MOV.U32 R80, RZ, RZ, R6 ;  /* 0x000000ffff507224 */ /* 0x000fe400078e0006 */
[----:B------:R-:W-:-:S07]  /*1b450*/  IMAD.MOV.U32 R81, RZ, RZ, R39 ;  /* 0x000000ffff517224 */ /* 0x000fce00078e0027 */
.L_x_586:
[----:B------:R-:W-:Y:S05]  /*1b460*/  BSYNC.RECONVERGENT B3 ;  /* 0x0000000000037941 */ /* 0x000fea0003800200 */
.L_x_585:
[----:B------:R-:W-:Y:S01]  /*1b470*/  DADD R6, -RZ, |R80| ;  /* 0x00000000ff067229 */ /* 0x000fe20000000550 */
[----:B------:R-:W-:Y:S01]  /*1b480*/  BSSY.RECONVERGENT B2, `(.L_x_587) ;  /* 0x0000005000027945 */ /* 0x000fe20003800200 */
[----:B------:R-:W-:Y:S01]  /*1b490*/  IMAD.MOV.U32 R4, RZ, RZ, 0x40000000 ;  /* 0x40000000ff047424 */ /* 0x000fe200078e00ff */
[----:B------:R-:W-:-:S07]  /*1b4a0*/  MOV R0, 0x1b4d0 ;  /* 0x0001b4d000007802 */ /* 0x000fce0000000f00 */
[----:B------:R-:W-:-:S07]  /*1b4b0*/  IMAD.MOV.U32 R5, RZ, RZ, R7 ;  /* 0x000000ffff057224 */ /* 0x000fce00078e0007 */
[----:B------:R-:W-:Y:S05]  /*1b4c0*/  CALL.REL.NOINC `($_Z23distributor_probabilityddPdS_iS_i$__internal_accurate_pow) ;  /* 0x00000110000c7944 */ /* 0x000fea0003c00000 */
[----:B------:R-:W-:Y:S05]  /*1b4d0*/  BSYNC.RECONVERGENT B2 ;  /* 0x0000000000027941 */ /* 0x000fea0003800200 */
.L_x_587:
        /* <DEDUP_REMOVED lines=19> */
.L_x_589:
[----:B------:R-:W-:Y:S05]  /*1b610*/  BSYNC.RECONVERGENT B2 ;  /* 0x0000000000027941 */ /* 0x000fea0003800200 */
.L_x_588:
        /* <DEDUP_REMOVED lines=10> */
.L_x_591:
[----:B------:R-:W-:Y:S05]  /*1b6c0*/  BSYNC.RECONVERGENT B2 ;  /* 0x0000000000027941 */ /* 0x000fea0003800200 */
.L_x_590:
        /* <DEDUP_REMOVED lines=10> */
.L_x_593:
[----:B------:R-:W-:Y:S05]  /*1b770*/  BSYNC.RECONVERGENT B2 ;  /* 0x0000000000027941 */ /* 0x000fea0003800200 */
.L_x_592:
        /* <DEDUP_REMOVED lines=12> */
.L_x_594:
        /* <DEDUP_REMOVED lines=15> */
.L_x_596:
[----:B------:R-:W-:Y:S05]  /*1b930*/  BSYNC.RECONVERGENT B2 ;  /* 0x0000000000027941 */ /* 0x000fea0003800200 */
.L_x_595:
        /* <DEDUP_REMOVED lines=20> */
.L_x_598:
[----:B------:R-:W-:Y:S05]  /*1ba80*/  BSYNC.RECONVERGENT B3 ;  /* 0x0000000000037941 */ /* 0x000fea0003800200 */
.L_x_597:
[----:B------:R-:W-:Y:S01]  /*1ba90*/  IMAD.MOV.U32 R12, RZ, RZ, 0x652b82fe ;  /* 0x652b82feff0c7424 */ /* 0x000fe200078e00ff */
[----:B------:R-:W-:Y:S01]  /*1baa0*/  UMOV UR4, 0xfefa39ef ;  /* 0xfefa39ef00047882 */ /* 0x000fe20000000000 */
[----:B------:R-:W-:Y:S01]  /*1bab0*/  IMAD.MOV.U32 R13, RZ, RZ, 0x3ff71547 ;  /* 0x3ff71547ff0d7424 */ /* 0x000fe200078e00ff */
[----:B------:R-:W-:Y:S01]  /*1bac0*/  UMOV UR5, 0x3fe62e42 ;  /* 0x3fe62e4200057882 */ /* 0x000fe20000000000 */
[----:B------:R-:W0:Y:S01]  /*1bad0*/  MUFU.RCP64H R43, 3.7178592681884765625 ;  /* 0x400dbe2d002b7908 */ /* 0x000e220000001800 */
[----:B------:R-:W-:Y:S01]  /*1bae0*/  FSETP.GEU.AND P0, PT, |R47|, 4.1917929649353027344, PT ;  /* 0x4086232b2f00780b */ /* 0x000fe20003f0e200 */
[----:B------:R-:W-:Y:S01]  /*1baf0*/  IMAD.MOV.U32 R48, RZ, RZ, -0x64fe2df ;  /* 0xf9b01d21ff307424 */ /* 0x000fe200078e00ff */
[----:B------:R-:W-:Y:S01]  /*1bb00*/  MOV R42, 0x1 ;  /* 0x00000001002a7802 */ /* 0x000fe20000000f00 */
[----:B------:R-:W-:Y:S01]  /*1bb10*/  DFMA R12, R46, R12, 6.75539944105574400000e+15 ;  /* 0x433800002e0c742b */ /* 0x000fe2000000000c */
[----:B------:R-:W-:Y:S01]  /*1bb20*/  IMAD.MOV.U32 R49, RZ, RZ, 0x400dbe2d ;  /* 0x400dbe2dff317424 */ /* 0x000fe200078e00ff */
[----:B------:R-:W-:Y:S01]  /*1bb30*/  BSSY.RECONVERGENT B2, `(.L_x_599) ;  /* 0x0000037000027945 */ /* 0x000fe20003800200 */
[----:B------:R-:W-:-:S02]  /*1bb40*/  DMUL R40, R28, R24 ;  /* 0x000000181c287228 */ /* 0x000fc40000000000 */
[----:B------:R-:W-:-:S03]  /*1bb50*/  DFMA R38, R32, 0.25, R24 ;  /* 0x3fd000002026782b */ /* 0x000fc60000000018 */
[----:B------:R-:W-:Y:S02]  /*1bb60*/  DADD R4, R12, -6.75539944105574400000e+15 ;  /* 0xc33800000c047429 */ /* 0x000fe40000000000 */
[----:B0-----:R-:W-:-:S06]  /*1bb70*/  DFMA R44, R42, -R48, 1 ;  /* 0x3ff000002a2c742b */ /* 0x001fcc0000000830 */
        /* <DEDUP_REMOVED lines=50> */
.L_x_600:
[----:B------:R-:W-:Y:S05]  /*1bea0*/  BSYNC.RECONVERGENT B2 ;  /* 0x0000000000027941 */ /* 0x000fea0003800200 */
.L_x_599:
[----:B------:R-:W-:Y:S01]  /*1beb0*/  UMOV UR10, 0x9189614c ;  /* 0x9189614c000a7882 */ /* 0x000fe20000000000 */
[----:B------:R-:W-:Y:S01]  /*1bec0*/  UMOV UR11, 0x3fec23e3 ;  /* 0x3fec23e3000b7882 */ /* 0x000fe20000000000 */
[----:B------:R-:W-:Y:S01]  /*1bed0*/  UMOV UR4, 0xd097b426 ;  /* 0xd097b42600047882 */ /* 0x000fe20000000000 */
[----:B------:R-:W-:Y:S01]  /*1bee0*/  DFMA R6, R32, UR10, R24 ;  /* 0x0000000a20067c2b */ /* 0x000fe20008000018 */
[----:B------:R-:W-:Y:S01]  /*1bef0*/  UMOV UR5, 0x4000425e ;  /* 0x4000425e00057882 */ /* 0x000fe20000000000 */
[----:B------:R-:W-:Y:S01]  /*1bf00*/  UMOV UR12, 0xa108bd3c ;  /* 0xa108bd3c000c7882 */ /* 0x000fe20000000000 */
[----:B------:R-:W-:Y:S01]  /*1bf10*/  UMOV UR13, 0x400a37b2 ;  /* 0x400a37b2000d7882 */ /* 0x000fe20000000000 */
[----:B------:R-:W-:Y:S01]  /*1bf20*/  DMUL R38, R28, R38 ;  /* 0x000000261c267228 */ /* 0x000fe20000000000 */
[----:B------:R-:W-:Y:S01]  /*1bf30*/  UMOV UR14, 0xe408db10 ;  /* 0xe408db10000e7882 */ /* 0x000fe20000000000 */
[----:B------:R-:W-:Y:S01]  /*1bf40*/  DFMA R44, R44, R44, R44 ;  /* 0x0000002c2c2c722b */ /* 0x000fe2000000002c */
[----:B------:R-:W-:Y:S01]  /*1bf50*/  UMOV UR15, 0x400a912f ;  /* 0x400a912f000f7882 */ /* 0x000fe20000000000 */
[----:B------:R-:W-:Y:S01]  /*1bf60*/  DFMA R12, R40, UR4, R22 ;  /* 0x00000004280c7c2b */ /* 0x000fe20008000016 */
[----:B------:R-:W-:Y:S01]  /*1bf70*/  UMOV UR6, 0x2c69cb1a ;  /* 0x2c69cb1a00067882 */ /* 0x000fe20000000000 */
[----:B------:R-:W-:Y:S01]  /*1bf80*/  DFMA R6, R72, -UR12, R6 ;  /* 0x8000000c48067c2b */ /* 0x000fe20008000006 */
[----:B------:R-:W-:Y:S01]  /*1bf90*/  UMOV UR7, 0x401cb1a7 ;  /* 0x401cb1a700077882 */ /* 0x000fe20000000000 */
[----:B------:R-:W-:Y:S01]  /*1bfa0*/  UMOV UR8, 0x96b4a5ad ;  /* 0x96b4a5ad00087882 */ /* 0x000fe20000000000 */
[----:B------:R-:W-:Y:S01]  /*1bfb0*/  UMOV UR9, 0x3fca5ad2 ;  /* 0x3fca5ad200097882 */ /* 0x000fe20000000000 */
[----:B------:R-:W-:Y:S01]  /*1bfc0*/  DFMA R44, R42, R44, R42 ;  /* 0x0000002c2a2c722b */ /* 0x000fe2000000002a */
[----:B------:R-:W-:Y:S01]  /*1bfd0*/  BSSY.RECONVERGENT B3, `(.L_x_601) ;  /* 0x0000034000037945 */ /* 0x000fe20003800200 */
[----:B------:R-:W-:-:S02]  /*1bfe0*/  DFMA R12, R38, -8, R12 ;  /* 0xc0200000260c782b */ /* 0x000fc4000000000c */
[----:B------:R-:W-:Y:S02]  /*1bff0*/  DFMA R6, R66, UR14, R6 ;  /* 0x0000000e42067c2b */ /* 0x000fe40008000006 */
[----:B------:R-:W-:Y:S02]  /*1c000*/  DMUL R2, R2, R4 ;  /* 0x0000000402027228 */ /* 0x000fe40000000000 */
[----:B------:R-:W-:Y:S02]  /*1c010*/  DFMA R38, R44, -R48, 1 ;  /* 0x3ff000002c26742b */ /* 0x000fe40000000830 */
[----:B------:R-:W-:Y:S02]  /*1c020*/  DFMA R12, R56, UR6, R12 ;  /* 0x00000006380c7c2b */ /* 0x000fe4000800000c */
[----:B------:R-:W-:Y:S02]  /*1c030*/  DMUL R74, R28, R6 ;  /* 0x000000061c4a7228 */ /* 0x000fe40000000000 */
[----:B------:R-:W-:-:S02]  /*1c040*/  DMUL R88, R88, 0.5 ;  /* 0x3fe0000058587828 */ /* 0x000fc40000000000 */
[----:B------:R-:W-:Y:S02]  /*1c050*/  DFMA R50, R44, R38, R44 ;  /* 0x000000262c32722b */ /* 0x000fe4000000002c */
[----:B------:R-:W-:Y:S02]  /*1c060*/  DFMA R38, R36, 0.25, R10 ;  /* 0x3fd000002426782b */ /* 0x000fe4000000000a */
[----:B------:R-:W-:Y:S02]  /*1c070*/  DFMA R96, R74, -UR8, R12 ;  /* 0x800000084a607c2b */ /* 0x000fe4000800000c */
[----:B------:R-:W-:Y:S02]  /*1c080*/  DFMA R42, R34, 0.25, R20 ;  /* 0x3fd00000222a782b */ /* 0x000fe40000000014 */
[C---:B------:R-:W-:Y:S02]  /*1c090*/  DMUL R12, R28.reuse, R10 ;  /* 0x0000000a1c0c7228 */ /* 0x040fe40000000000 */
[----:B------:R-:W-:-:S02]  /*1c0a0*/  DMUL R40, R28, R20 ;  /* 0x000000141c287228 */ /* 0x000fc40000000000 */
[----:B------:R-:W-:Y:S02]  /*1c0b0*/  DMUL R44, R50, R96 ;  /* 0x00000060322c7228 */ /* 0x000fe40000000000 */
[----:B------:R-:W-:Y:S01]  /*1c0c0*/  DFMA R4, R36, UR10, R10 ;  /* 0x0000000a24047c2b */ /* 0x000fe2000800000a */
[----:B------:R-:W-:Y:S01]  /*1c0d0*/  FSETP.GEU.AND P1, PT, |R97|, 6.5827683646048100446e-37, PT ;  /* 0x036000006100780b */ /* 0x000fe20003f2e200 */
[----:B------:R-:W-:Y:S02]  /*1c0e0*/  DFMA R6, R34, UR10, R20 ;  /* 0x0000000a22067c2b */ /* 0x000fe40008000014 */
[----:B------:R-:W-:Y:S02]  /*1c0f0*/  DMUL R84, R2, R88 ;  /* 0x0000005802547228 */ /* 0x000fe40000000000 */
[----:B------:R-:W-:Y:S02]  /*1c100*/  DFMA R46, R44, -R48, R96 ;  /* 0x800000302c2e722b */ /* 0x000fe40000000060 */
[----:B------:R-:W-:-:S02]  /*1c110*/  DMUL R38, R28, R38 ;  /* 0x000000261c267228 */ /* 0x000fc40000000000 */
[----:B------:R-:W-:Y:S02]  /*1c120*/  DMUL R42, R28, R42 ;  /* 0x0000002a1c2a7228 */ /* 0x000fe40000000000 */
[----:B------:R-:W-:Y:S02]  /*1c130*/  DFMA R12, R12, UR4, R8 ;  /* 0x000000040c0c7c2b */ /* 0x000fe40008000008 */
[----:B------:R-:W-:Y:S02]  /*1c140*/  DFMA R2, R50, R46, R44 ;  /* 0x0000002e3202722b */ /* 0x000fe4000000002c */
[----:B------:R-:W-:Y:S02]  /*1c150*/  DFMA R4, R68, -UR12, R4 ;  /* 0x8000000c44047c2b */ /* 0x000fe40008000004 */
[----:B------:R-:W-:Y:S02]  /*1c160*/  DFMA R40, R40, UR4, R14 ;  /* 0x0000000428287c2b */ /* 0x000fe4000800000e */
[----:B------:R-:W-:-:S02]  /*1c170*/  DFMA R6, R70, -UR12, R6 ;  /* 0x8000000c46067c2b */ /* 0x000fc40008000006 */
[----:B------:R-:W-:Y:S02]  /*1c180*/  DFMA R12, R38, -8, R12 ;  /* 0xc0200000260c782b */ /* 0x000fe4000000000c */
[----:B------:R-:W-:Y:S01]  /*1c190*/  FFMA R0, RZ, 2.2147324085235595703, R3 ;  /* 0x400dbe2dff007823 */ /* 0x000fe20000000003 */
[----:B------:R-:W-:Y:S02]  /*1c1a0*/  DFMA R4, R58, UR14, R4 ;  /* 0x0000000e3a047c2b */ /* 0x000fe40008000004 */
[----:B------:R-:W-:Y:S02]  /*1c1b0*/  DFMA R40, R42, -8, R40 ;  /* 0xc02000002a28782b */ /* 0x000fe40000000028 */
[----:B------:R-:W-:Y:S01]  /*1c1c0*/  DFMA R6, R60, UR14, R6 ;  /* 0x0000000e3c067c2b */ /* 0x000fe20008000006 */
[----:B------:R-:W-:Y:S01]  /*1c1d0*/  FSETP.GT.AND P0, PT, |R0|, 1.469367938527859385e-39, PT ;  /* 0x001000000000780b */ /* 0x000fe20003f04200 */
[----:B------:R-:W-:Y:S02]  /*1c1e0*/  DFMA R12, R62, UR6, R12 ;  /* 0x000000063e0c7c2b */ /* 0x000fe4000800000c */
[----:B------:R-:W-:-:S02]  /*1c1f0*/  DMUL R80, R28, R4 ;  /* 0x000000041c507228 */ /* 0x000fc40000000000 */
[----:B------:R-:W-:Y:S02]  /*1c200*/  DFMA R40, R64, UR6, R40 ;  /* 0x0000000640287c2b */ /* 0x000fe40008000028 */
[C---:B------:R-:W-:Y:S02]  /*1c210*/  DMUL R82, R28.reuse, R6 ;  /* 0x000000061c527228 */ /* 0x040fe40000000000 */
[----:B------:R-:W-:Y:S02]  /*1c220*/  DMUL R76, R28, R94 ;  /* 0x0000005e1c4c7228 */ /* 0x000fe40000000000 */
[----:B------:R-:W-:Y:S02]  /*1c230*/  DFMA R86, R80, -UR8, R12 ;  /* 0x8000000850567c2b */ /* 0x000fe4000800000c */
[----:B------:R-:W-:Y:S02]  /*1c240*/  DMUL R78, R28, R90 ;  /* 0x0000005a1c4e7228 */ /* 0x000fe40000000000 */
[----:B------:R-:W-:-:S02]  /*1c250*/  DFMA R88, R82, -UR8, R40 ;  /* 0x8000000852587c2b */ /* 0x000fc40008000028 */
[C---:B------:R-:W-:Y:S02]  /*1c260*/  DADD R26, R28.reuse, R26 ;  /* 0x000000001c1a7229 */ /* 0x040fe4000000001a */
[----:B------:R-:W-:Y:S01]  /*1c270*/  DMUL R84, R28, R84 ;  /* 0x000000541c547228 */ /* 0x000fe20000000000 */
[----:B------:R-:W-:Y:S10]  /*1c280*/  @P0 BRA P1, `(.L_x_602) ;  /* 0x0000000000200947 */ /* 0x000ff40000800000 */
        /* <DEDUP_REMOVED lines=8> */
.L_x_602:
[----:B------:R-:W-:Y:S05]  /*1c310*/  BSYNC.RECONVERGENT B3 ;  /* 0x0000000000037941 */ /* 0x000fea0003800200 */
.L_x_601:
[----:B------:R-:W-:Y:S01]  /*1c320*/  DADD R6, -RZ, |R2| ;  /* 0x00000000ff067229 */ /* 0x000fe20000000502 */
[----:B------:R-:W-:Y:S01]  /*1c330*/  BSSY.RECONVERGENT B2, `(.L_x_603) ;  /* 0x0000005000027945 */ /* 0x000fe20003800200 */
[----:B------:R-:W-:Y:S01]  /*1c340*/  IMAD.MOV.U32 R4, RZ, RZ, 0x40000000 ;  /* 0x40000000ff047424 */ /* 0x000fe200078e00ff */
[----:B------:R-:W-:-:S07]  /*1c350*/  MOV R0, 0x1c380 ;  /* 0x0001c38000007802 */ /* 0x000fce0000000f00 */
[----:B------:R-:W-:-:S07]  /*1c360*/  IMAD.MOV.U32 R5, RZ, RZ, R7 ;  /* 0x000000ffff057224 */ /* 0x000fce00078e0007 */
[----:B------:R-:W-:Y:S05]  /*1c370*/  CALL.REL.NOINC `($_Z23distributor_probabilityddPdS_iS_i$__internal_accurate_pow) ;  /* 0x0000010000607944 */ /* 0x000fea0003c00000 */
[----:B------:R-:W-:Y:S05]  /*1c380*/  BSYNC.RECONVERGENT B2 ;  /* 0x0000000000027941 */ /* 0x000fea0003800200 */
.L_x_603:
        /* <DEDUP_REMOVED lines=18> */
.L_x_605:
[----:B------:R-:W-:Y:S05]  /*1c4b0*/  BSYNC.RECONVERGENT B2 ;  /* 0x0000000000027941 */ /* 0x000fea0003800200 */
.L_x_604:
        /* <DEDUP_REMOVED lines=14> */
[----:B------:R-:W-:Y:S01]  /*1c5a0*/  VIADD R43, R5, 0xfff00000 ;  /* 0xfff00000052b7836 */ /* 0x000fe20000000000 */
[----:B------:R-:W-:-:S05]  /*1c5b0*/  MOV R42, R4 ;  /* 0x00000004002a7202 */ /* 0x000fca0000000f00 */
        /* <DEDUP_REMOVED lines=14> */
.L_x_607:
[----:B------:R-:W-:Y:S05]  /*1c6a0*/  BSYNC.RECONVERGENT B3 ;  /* 0x0000000000037941 */ /* 0x000fea0003800200 */
.L_x_606:
        /* <DEDUP_REMOVED lines=10> */
.L_x_608:
        /* <DEDUP_REMOVED lines=15> */
.L_x_610:
[----:B------:R-:W-:Y:S05]  /*1c840*/  BSYNC.RECONVERGENT B2 ;  /* 0x0000000000027941 */ /* 0x000fea0003800200 */
.L_x_609:
        /* <DEDUP_REMOVED lines=21> */
.L_x_612:
[----:B------:R-:W-:Y:S05]  /*1c9a0*/  BSYNC.RECONVERGENT B3 ;  /* 0x0000000000037941 */ /* 0x000fea0003800200 */
.L_x_611:
        /* <DEDUP_REMOVED lines=14> */
[C---:B------:R-:W-:Y:S01]  /*1ca90*/  DSETP.NEU.AND P3, PT, R26.reuse, RZ, PT ;  /* 0x000000ff1a00722a */ /* 0x040fe20003f6d000 */
[----:B------:R-:W-:Y:S01]  /*1caa0*/  BSSY.RECONVERGENT B2, `(.L_x_615) ;  /* 0x000000a000027945 */ /* 0x000fe20003800200 */
[C---:B------:R-:W-:Y:S01]  /*1cab0*/  DSETP.NEU.AND P2, PT, R26.reuse, +INF , PT ;  /* 0x7ff000001a00742a */ /* 0x040fe20003f4d000 */
[----:B------:R-:W-:Y:S01]  /*1cac0*/  ISETP.GE.AND P4, PT, R27, RZ, PT ;  /* 0x000000ff1b00720c */ /* 0x000fe20003f86270 */
[----:B------:R-:W-:Y:S01]  /*1cad0*/  DSETP.NEU.AND P0, PT, R26, 1, PT ;  /* 0x3ff000001a00742a */ /* 0x000fe20003f0d000 */
[--C-:B------:R-:W-:Y:S01]  /*1cae0*/  IMAD.MOV.U32 R92, RZ, RZ, R27.reuse ;  /* 0x000000ffff5c7224 */ /* 0x100fe200078e001b */
[----:B------:R-:W-:Y:S01]  /*1caf0*/  MOV R0, 0x1cb40 ;  /* 0x0001cb4000007802 */ /* 0x000fe20000000f00 */
[----:B------:R-:W-:Y:S02]  /*1cb00*/  IMAD.MOV.U32 R6, RZ, RZ, R26 ;  /* 0x000000ffff067224 */ /* 0x000fe400078e001a */
[----:B------:R-:W-:-:S02]  /*1cb10*/  IMAD.MOV.U32 R5, RZ, RZ, R27 ;  /* 0x000000ffff057224 */ /* 0x000fc400078e001b */
[----:B0-----:R-:W-:-:S07]  /*1cb20*/  IMAD.MOV.U32 R4, RZ, RZ, 0x3ff00000 ;  /* 0x3ff00000ff047424 */ /* 0x001fce00078e00ff */
[----:B-----5:R-:W-:Y:S05]  /*1cb30*/  CALL.REL.NOINC `($_Z23distributor_probabilityddPdS_iS_i$__internal_accurate_pow) ;  /* 0x000000f800707944 */ /* 0x020fea0003c00000 */
[----:B------:R-:W-:Y:S05]  /*1cb40*/  BSYNC.RECONVERGENT B2 ;  /* 0x0000000000027941 */ /* 0x000fea0003800200 */
.L_x_615:
[----:B------:R-:W2:Y:S01]  /*1cb50*/  LD.E.64 R38, desc[UR36][R16.64+0x8] ;  /* 0x0000082410267980 */ /* 0x000ea2000c101b00 */
[----:B------:R-:W-:Y:S01]  /*1cb60*/  DADD R12, R26, 1 ;  /* 0x3ff000001a0c7429 */ /* 0x000fe20000000000 */
[----:B------:R-:W-:Y:S01]  /*1cb70*/  MOV R0, 0xfff00000 ;  /* 0xfff0000000007802 */ /* 0x000fe20000000f00 */
[----:B------:R-:W-:Y:S01]  /*1cb80*/  DADD R40, -RZ, -R4 ;  /* 0x00000000ff287229 */ /* 0x000fe20000000904 */
[----:B------:R-:W-:Y:S01]  /*1cb90*/  BSSY.RECONVERGENT B2, `(.L_x_616) ;  /* 0x0000013000027945 */ /* 0x000fe20003800200 */
[----:B------:R-:W-:Y:S01]  /*1cba0*/  IMAD.MOV.U32 R6, RZ, RZ, R26 ;  /* 0x000000ffff067224 */ /* 0x000fe200078e001a */
[----:B------:R-:W-:-:S05]  /*1cbb0*/  SEL R0, R0, 0x7ff00000, !P4 ;  /* 0x7ff0000000007807 */ /* 0x000fca0006000000 */
[----:B------:R-:W-:Y:S02]  /*1cbc0*/  LOP3.LUT R12, R13, 0x7ff00000, RZ, 0xc0, !PT ;  /* 0x7ff000000d0c7812 */ /* 0x000fe400078ec0ff */
[----:B------:R-:W-:Y:S02]  /*1cbd0*/  FSEL R4, R40, R4, !P4 ;  /* 0x0000000428047208 */ /* 0x000fe40006000000 */
[----:B------:R-:W-:Y:S02]  /*1cbe0*/  ISETP.NE.AND P1, PT, R12, 0x7ff00000, PT ;  /* 0x7ff000000c00780c */ /* 0x000fe40003f25270 */
[----:B------:R-:W-:Y:S02]  /*1cbf0*/  FSEL R5, R41, R5, !P4 ;  /* 0x0000000529057208 */ /* 0x000fe40006000000 */
[----:B------:R-:W-:Y:S02]  /*1cc00*/  FSEL R4, R4, RZ, P3 ;  /* 0x000000ff04047208 */ /* 0x000fe40001800000 */
[----:B------:R-:W-:-:S07]  /*1cc10*/  FSEL R5, R92, R5, !P3 ;  /* 0x000000055c057208 */ /* 0x000fce0005800000 */
[----:B------:R-:W-:Y:S02]  /*1cc20*/  @!P1 FSEL R4, R4, RZ, P2 ;  /* 0x000000ff04049208 */ /* 0x000fe40001000000 */
        /* <DEDUP_REMOVED lines=10> */
.L_x_616:
        /* <DEDUP_REMOVED lines=34> */
.L_x_618:
[----:B------:R-:W-:Y:S05]  /*1cef0*/  BSYNC.RECONVERGENT B4 ;  /* 0x0000000000047941 */ /* 0x000fea0003800200 */
.L_x_617:
[----:B------:R-:W-:Y:S01]  /*1cf00*/  BSSY.RECONVERGENT B2, `(.L_x_619) ;  /* 0x0000006000027945 */ /* 0x000fe20003800200 */
[----:B------:R-:W-:Y:S01]  /*1cf10*/  IMAD.MOV.U32 R6, RZ, RZ, R26 ;  /* 0x000000ffff067224 */ /* 0x000fe200078e001a */
[----:B------:R-:W-:Y:S01]  /*1cf20*/  MOV R0, 0x1cf60 ;  /* 0x0001cf6000007802 */ /* 0x000fe20000000f00 */
[----:B------:R-:W-:Y:S02]  /*1cf30*/  IMAD.MOV.U32 R5, RZ, RZ, R27 ;  /* 0x000000ffff057224 */ /* 0x000fe400078e001b */
[----:B------:R-:W-:-:S07]  /*1cf40*/  IMAD.MOV.U32 R4, RZ, RZ, 0x40080000 ;  /* 0x40080000ff047424 */ /* 0x000fce00078e00ff */
[----:B------:R-:W-:Y:S05]  /*1cf50*/  CALL.REL.NOINC `($_Z23distributor_probabilityddPdS_iS_i$__internal_accurate_pow) ;  /* 0x000000f400687944 */ /* 0x000fea0003c00000 */
[----:B------:R-:W-:Y:S05]  /*1cf60*/  BSYNC.RECONVERGENT B2 ;  /* 0x0000000000027941 */ /* 0x000fea0003800200 */
.L_x_619:
[----:B------:R-:W2:Y:S01]  /*1cf70*/  LD.E.64 R40, desc[UR36][R16.64+0x18] ;  /* 0x0000182410287980 */ /* 0x000ea2000c101b00 */
[----:B------:R-:W-:Y:S01]  /*1cf80*/  DADD R38, R26, 3 ;  /* 0x400800001a267429 */ /* 0x000fe20000000000 */
[----:B------:R-:W-:Y:S01]  /*1cf90*/  IMAD.MOV.U32 R6, RZ, RZ, -0x100000 ;  /* 0xfff00000ff067424 */ /* 0x000fe200078e00ff */
[----:B------:R-:W-:Y:S08]  /*1cfa0*/  BSSY.RECONVERGENT B2, `(.L_x_620) ;  /* 0x0000013000027945 */ /* 0x000ff00003800200 */
[----:B------:R-:W-:Y:S01]  /*1cfb0*/  LOP3.LUT R0, R39, 0x7ff00000, RZ, 0xc0, !PT ;  /* 0x7ff0000027007812 */ /* 0x000fe200078ec0ff */
[----:B------:R-:W-:-:S03]  /*1cfc0*/  DADD R38, -RZ, -R4 ;  /* 0x00000000ff267229 */ /* 0x000fc60000000904 */
[----:B------:R-:W-:-:S07]  /*1cfd0*/  ISETP.NE.AND P1, PT, R0, 0x7ff00000, PT ;  /* 0x7ff000000000780c */ /* 0x000fce0003f25270 */
[----:B------:R-:W-:Y:S02]  /*1cfe0*/  FSEL R0, R38, R4, !P4 ;  /* 0x0000000426007208 */ /* 0x000fe40006000000 */
[----:B------:R-:W-:Y:S02]  /*1cff0*/  @P3 FSEL R92, R39, R5, !P4 ;  /* 0x00000005275c3208 */ /* 0x000fe40006000000 */
[----:B------:R-:W-:Y:S01]  /*1d000*/  SEL R5, R6, 0x7ff00000, !P4 ;  /* 0x7ff0000006057807 */ /* 0x000fe20006000000 */
[----:B------:R-:W-:Y:S01]  /*1d010*/  IMAD.MOV.U32 R6, RZ, RZ, R26 ;  /* 0x000000ffff067224 */ /* 0x000fe200078e001a */
[----:B------:R-:W-:Y:S02]  /*1d020*/  FSEL R0, R0, RZ, P3 ;  /* 0x000000ff00007208 */ /* 0x000fe40001800000 */
[----:B------:R-:W-:Y:S02]  /*1d030*/  @!P1 FSEL R92, R5, R92, !P2 ;  /* 0x0000005c055c9208 */ /* 0x000fe40005000000 */
[----:B------:R-:W-:-:S02]  /*1d040*/  @!P1 FSEL R0, R0, RZ, P2 ;  /* 0x000000ff00009208 */ /* 0x000fc40001000000 */
[----:B------:R-:W-:Y:S02]  /*1d050*/  FSEL R5, R92, 1.875, P0 ;  /* 0x3ff000005c057808 */ /* 0x000fe40000000000 */
[----:B------:R-:W-:Y:S02]  /*1d060*/  FSEL R4, R0, RZ, P0 ;  /* 0x000000ff00047208 */ /* 0x000fe40000000000 */
[----:B------:R-:W-:-:S04]  /*1d070*/  MOV R0, 0x1d0d0 ;  /* 0x0001d0d000007802 */ /* 0x000fc80000000f00 */
[----:B------:R-:W-:Y:S01]  /*1d080*/  DFMA R12, R94, R4, R12 ;  /* 0x000000045e0c722b */ /* 0x000fe2000000000c */
[----:B------:R-:W-:Y:S02]  /*1d090*/  IMAD.MOV.U32 R5, RZ, RZ, R27 ;  /* 0x000000ffff057224 */ /* 0x000fe400078e001b */
[----:B------:R-:W-:Y:S01]  /*1d0a0*/  IMAD.MOV.U32 R4, RZ, RZ, 0x40100000 ;  /* 0x40100000ff047424 */ /* 0x000fe200078e00ff */
[----:B--2---:R-:W-:-:S11]  /*1d0b0*/  DMUL R92, R40, 0.25 ;  /* 0x3fd00000285c7828 */ /* 0x004fd60000000000 */
[----:B------:R-:W-:Y:S05]  /*1d0c0*/  CALL.REL.NOINC `($_Z23distributor_probabilityddPdS_iS_i$__internal_accurate_pow) ;  /* 0x000000f4000c7944 */ /* 0x000fea0003c00000 */
[----:B------:R-:W-:Y:S05]  /*1d0d0*/  BSYNC.RECONVERGENT B2 ;  /* 0x0000000000027941 */ /* 0x000fea0003800200 */
.L_x_620:
        /* <DEDUP_REMOVED lines=10> */
.L_x_614:
[----:B------:R-:W-:Y:S05]  /*1d180*/  BSYNC.RECONVERGENT B3 ;  /* 0x0000000000037941 */ /* 0x000fea0003800200 */
.L_x_613:
        /* <DEDUP_REMOVED lines=13> */
.L_x_622:
[----:B------:R-:W-:Y:S05]  /*1d260*/  BSYNC.RECONVERGENT B2 ;  /* 0x0000000000027941 */ /* 0x000fea0003800200 */
.L_x_621:
        /* <DEDUP_REMOVED lines=33> */
.L_x_624:
[----:B------:R-:W-:Y:S05]  /*1d480*/  BSYNC.RECONVERGENT B3 ;  /* 0x0000000000037941 */ /* 0x000fea0003800200 */
.L_x_623:
        /* <DEDUP_REMOVED lines=20> */
.L_x_626:
[----:B------:R-:W-:Y:S05]  /*1d5d0*/  BSYNC.RECONVERGENT B3 ;  /* 0x0000000000037941 */ /* 0x000fea0003800200 */
.L_x_625:
        /* <DEDUP_REMOVED lines=8> */
.L_x_627:
        /* <DEDUP_REMOVED lines=16> */
.L_x_629:
[----:B------:R-:W-:Y:S05]  /*1d760*/  BSYNC.RECONVERGENT B2 ;  /* 0x0000000000027941 */ /* 0x000fea0003800200 */
.L_x_628:
        /* <DEDUP_REMOVED lines=10> */
.L_x_630:
        /* <DEDUP_REMOVED lines=20> */
.L_x_632:
[----:B------:R-:W-:Y:S05]  /*1d950*/  BSYNC.RECONVERGENT B2 ;  /* 0x0000000000027941 */ /* 0x000fea0003800200 */
.L_x_631:
[----:B------:R-:W-:Y:S01]  /*1d960*/  BSSY.RECONVERGENT B2, `(.L_x_633) ;  /* 0x0000005000027945 */ /* 0x000fe20003800200 */
[----:B------:R-:W-:Y:S01]  /*1d970*/  IMAD.MOV.U32 R5, RZ, RZ, R39 ;  /* 0x000000ffff057224 */ /* 0x000fe200078e0027 */
[----:B------:R-:W-:Y:S01]  /*1d980*/  MOV R0, 0x1d9b0 ;  /* 0x0001d9b000007802 */ /* 0x000fe20000000f00 */
[----:B------:R-:W-:-:S07]  /*1d990*/  IMAD.MOV.U32 R4, RZ, RZ, 0x40000000 ;  /* 0x40000000ff047424 */ /* 0x000fce00078e00ff */
[----:B------:R-:W-:Y:S05]  /*1d9a0*/  CALL.REL.NOINC `($_Z23distributor_probabilityddPdS_iS_i$__internal_accurate_pow) ;  /* 0x000000e800d47944 */ /* 0x000fea0003c00000 */
[----:B------:R-:W-:Y:S05]  /*1d9b0*/  BSYNC.RECONVERGENT B2 ;  /* 0x0000000000027941 */ /* 0x000fea0003800200 */
.L_x_633:
        /* <DEDUP_REMOVED lines=23> */
.L_x_635:
[----:B------:R-:W-:Y:S05]  /*1db30*/  BSYNC.RECONVERGENT B2 ;  /* 0x0000000000027941 */ /* 0x000fea0003800200 */
.L_x_634:
        /* <DEDUP_REMOVED lines=10> */
.L_x_636:
        /* <DEDUP_REMOVED lines=15> */
.L_x_638:
[----:B------:R-:W-:Y:S05]  /*1dcd0*/  BSYNC.RECONVERGENT B2 ;  /* 0x0000000000027941 */ /* 0x000fea0003800200 */
.L_x_637:
        /* <DEDUP_REMOVED lines=20> */
.L_x_640:
[----:B------:R-:W-:Y:S05]  /*1de20*/  BSYNC.RECONVERGENT B3 ;  /* 0x0000000000037941 */ /* 0x000fea0003800200 */
.L_x_639:
        /* <DEDUP_REMOVED lines=61> */
.L_x_642:
[----:B------:R-:W-:Y:S05]  /*1e200*/  BSYNC.RECONVERGENT B2 ;  /* 0x0000000000027941 */ /* 0x000fea0003800200 */
.L_x_641:
        /* <DEDUP_REMOVED lines=10> */
.L_x_644:
[----:B------:R-:W-:Y:S05]  /*1e2b0*/  BSYNC.RECONVERGENT B2 ;  /* 0x0000000000027941 */ /* 0x000fea0003800200 */
.L_x_643:
        /* <DEDUP_REMOVED lines=33> */
.L_x_646:
[----:B------:R-:W-:Y:S05]  /*1e4d0*/  BSYNC.RECONVERGENT B3 ;  /* 0x0000000000037941 */ /* 0x000fea0003800200 */
.L_x_645:
        /* <DEDUP_REMOVED lines=10> */
.L_x_647:
        /* <DEDUP_REMOVED lines=15> */
.L_x_649:
[----:B------:R-:W-:Y:S05]  /*1e670*/  BSYNC.RECONVERGENT B2 ;  /* 0x0000000000027941 */ /* 0x000fea0003800200 */
.L_x_648:
        /* <DEDUP_REMOVED lines=22> */
.L_x_651:
[----:B------:R-:W-:Y:S05]  /*1e7e0*/  BSYNC.RECONVERGENT B3 ;  /* 0x0000000000037941 */ /* 0x000fea0003800200 */
.L_x_650:
        /* <DEDUP_REMOVED lines=25> */
.L_x_654:
[----:B------:R-:W2:Y:S01]  /*1e980*/  LD.E.64 R102, desc[UR36][R16.64+0x8] ;  /* 0x0000082410667980 */ /* 0x000ea2000c101b00 */
[----:B------:R-:W-:Y:S01]  /*1e990*/  DADD R40, R26, 1 ;  /* 0x3ff000001a287429 */ /* 0x000fe20000000000 */
[----:B------:R-:W-:Y:S01]  /*1e9a0*/  IMAD.MOV.U32 R0, RZ, RZ, -0x100000 ;  /* 0xfff00000ff007424 */ /* 0x000fe200078e00ff */
[----:B------:R-:W-:Y:S01]  /*1e9b0*/  DADD R38, -RZ, -R4 ;  /* 0x00000000ff267229 */ /* 0x000fe20000000904 */
[----:B------:R-:W-:Y:S01]  /*1e9c0*/  BSSY.RECONVERGENT B2, `(.L_x_655) ;  /* 0x0000013000027945 */ /* 0x000fe20003800200 */
[----:B------:R-:W-:Y:S02]  /*1e9d0*/  IMAD.MOV.U32 R6, RZ, RZ, R26 ;  /* 0x000000ffff067224 */ /* 0x000fe400078e001a */
[----:B------:R-:W-:-:S04]  /*1e9e0*/  SEL R0, R0, 0x7ff00000, !P4 ;  /* 0x7ff0000000007807 */ /* 0x000fc80006000000 */
        /* <DEDUP_REMOVED lines=17> */
.L_x_655:
[----:B------:R-:W2:Y:S01]  /*1eb00*/  LD.E.64 R40, desc[UR36][R16.64+0x10] ;  /* 0x0000102410287980 */ /* 0x000ea2000c101b00 */
[----:B------:R-:W0:Y:S01]  /*1eb10*/  MUFU.RCP64H R39, 3 ;  /* 0x4008000000277908 */ /* 0x000e220000001800 */
[----:B------:R-:W-:Y:S01]  /*1eb20*/  MOV R42, 0x0 ;  /* 0x00000000002a7802 */ /* 0x000fe20000000f00 */
[----:B------:R-:W-:Y:S01]  /*1eb30*/  IMAD.MOV.U32 R43, RZ, RZ, 0x3ff00000 ;  /* 0x3ff00000ff2b7424 */ /* 0x000fe200078e00ff */
[----:B------:R-:W-:Y:S01]  /*1eb40*/  FSEL R4, R4, RZ, P3 ;  /* 0x000000ff04047208 */ /* 0x000fe20001800000 */
[----:B------:R-:W-:Y:S01]  /*1eb50*/  IMAD.MOV.U32 R38, RZ, RZ, 0x1 ;  /* 0x00000001ff267424 */ /* 0x000fe200078e00ff */
[----:B------:R-:W-:Y:S01]  /*1eb60*/  FSEL R5, R5, RZ, P3 ;  /* 0x000000ff05057208 */ /* 0x000fe20001800000 */
[----:B------:R-:W-:Y:S04]  /*1eb70*/  BSSY.RECONVERGENT B4, `(.L_x_656) ;  /* 0x000001d000047945 */ /* 0x000fe80003800200 */
        /* <DEDUP_REMOVED lines=20> */
[----:B------:R-:W-:Y:S01]  /*1ecc0*/  IMAD.MOV.U32 R100, RZ, RZ, R40 ;  /* 0x000000ffff647224 */ /* 0x000fe200078e0028 */
[----:B------:R-:W-:Y:S01]  /*1ecd0*/  MOV R0, 0x1ed20 ;  /* 0x0001ed2000007802 */ /* 0x000fe20000000f00 */
[----:B------:R-:W-:Y:S02]  /*1ece0*/  IMAD.MOV.U32 R101, RZ, RZ, R41 ;  /* 0x000000ffff657224 */ /* 0x000fe400078e0029 */
[----:B------:R-:W-:Y:S02]  /*1ecf0*/  IMAD.MOV.U32 R40, RZ, RZ, RZ ;  /* 0x000000ffff287224 */ /* 0x000fe400078e00ff */
[----:B------:R-:W-:-:S07]  /*1ed00*/  IMAD.MOV.U32 R41, RZ, RZ, 0x40080000 ;  /* 0x40080000ff297424 */ /* 0x000fce00078e00ff */
[----:B------:R-:W-:Y:S05]  /*1ed10*/  CALL.REL.NOINC `($__internal_1_$__cuda_sm20_div_rn_f64_full) ;  /* 0x000000cc00c47944 */ /* 0x000fea0003c00000 */
[----:B------:R-:W-:Y:S02]  /*1ed20*/  IMAD.MOV.U32 R100, RZ, RZ, R46 ;  /* 0x000000ffff647224 */ /* 0x000fe400078e002e */
[----:B------:R-:W-:-:S07]  /*1ed30*/  IMAD.MOV.U32 R101, RZ, RZ, R47 ;  /* 0x000000ffff657224 */ /* 0x000fce00078e002f */
.L_x_657:
[----:B------:R-:W-:Y:S05]  /*1ed40*/  BSYNC.RECONVERGENT B4 ;  /* 0x0000000000047941 */ /* 0x000fea0003800200 */
.L_x_656:
[----:B------:R-:W-:Y:S01]  /*1ed50*/  BSSY.RECONVERGENT B2, `(.L_x_658) ;  /* 0x0000006000027945 */ /* 0x000fe20003800200 */
[----:B------:R-:W-:Y:S01]  /*1ed60*/  IMAD.MOV.U32 R6, RZ, RZ, R26 ;  /* 0x000000ffff067224 */ /* 0x000fe200078e001a */
[----:B------:R-:W-:Y:S01]  /*1ed70*/  MOV R0, 0x1edb0 ;  /* 0x0001edb000007802 */ /* 0x000fe20000000f00 */
[----:B------:R-:W-:Y:S02]  /*1ed80*/  IMAD.MOV.U32 R5, RZ, RZ, R27 ;  /* 0x000000ffff057224 */ /* 0x000fe400078e001b */
[----:B------:R-:W-:-:S07]  /*1ed90*/  IMAD.MOV.U32 R4, RZ, RZ, 0x40080000 ;  /* 0x40080000ff047424 */ /* 0x000fce00078e00ff */
[----:B------:R-:W-:Y:S05]  /*1eda0*/  CALL.REL.NOINC `($_Z23distributor_probabilityddPdS_iS_i$__internal_accurate_pow) ;  /* 0x000000d400d47944 */ /* 0x000fea0003c00000 */
[----:B------:R-:W-:Y:S05]  /*1edb0*/  BSYNC.RECONVERGENT B2 ;  /* 0x0000000000027941 */ /* 0x000fea0003800200 */
.L_x_658:
        /* <DEDUP_REMOVED lines=23> */
.L_x_659:
        /* <DEDUP_REMOVED lines=10> */
.L_x_653:
[----:B------:R-:W-:Y:S05]  /*1efd0*/  BSYNC.RECONVERGENT B3 ;  /* 0x0000000000037941 */ /* 0x000fea0003800200 */
.L_x_652:
        /* <DEDUP_REMOVED lines=13> */
.L_x_661:
[----:B------:R-:W-:Y:S05]  /*1f0b0*/  BSYNC.RECONVERGENT B2 ;  /* 0x0000000000027941 */ /* 0x000fea0003800200 */
.L_x_660:
[----:B------:R-:W-:Y:S01]  /*1f0c0*/  DADD R40, R4, 1 ;  /* 0x3ff0000004287429 */ /* 0x000fe20000000000 */
[----:B------:R-:W-:Y:S01]  /*1f0d0*/  IMAD.MOV.U32 R38, RZ, RZ, 0x0 ;  /* 0x00000000ff267424 */ /* 0x000fe200078e00ff */
[----:B------:R-:W-:Y:S01]  /*1f0e0*/  MOV R39, 0x3fd80000 ;  /* 0x3fd8000000277802 */ /* 0x000fe20000000f00 */
[----:B------:R-:W0:Y:S01]  /*1f0f0*/  LDC.64 R50, c[0x0][0x380] ;  /* 0x0000e000ff327b82 */ /* 0x000e220000000a00 */
        /* <DEDUP_REMOVED lines=29> */
.L_x_663:
[----:B------:R-:W-:Y:S05]  /*1f2d0*/  BSYNC.RECONVERGENT B3 ;  /* 0x0000000000037941 */ /* 0x000fea0003800200 */
.L_x_662:
        /* <DEDUP_REMOVED lines=20> */
.L_x_665:
[----:B------:R-:W-:Y:S05]  /*1f420*/  BSYNC.RECONVERGENT B3 ;  /* 0x0000000000037941 */ /* 0x000fea0003800200 */
.L_x_664:
        /* <DEDUP_REMOVED lines=8> */
.L_x_666:
        /* <DEDUP_REMOVED lines=19> */
.L_x_668:
[----:B------:R-:W-:Y:S05]  /*1f5e0*/  BSYNC.RECONVERGENT B2 ;  /* 0x0000000000027941 */ /* 0x000fea0003800200 */
.L_x_667:
[----:B------:R-:W-:Y:S01]  /*1f5f0*/  BSSY.RECONVERGENT B2, `(.L_x_669) ;  /* 0x0000010000027945 */ /* 0x000fe20003800200 */
[----:B------:R-:W-:Y:S01]  /*1f600*/  FSEL R40, R4, RZ, P0 ;  /* 0x000000ff04287208 */ /* 0x000fe20000000000 */
[----:B------:R-:W-:Y:S01]  /*1f610*/  IMAD.MOV.U32 R38, RZ, RZ, R94 ;  /* 0x000000ffff267224 */ /* 0x000fe200078e005e */
[----:B------:R-:W-:Y:S01]  /*1f620*/  FSEL R41, R5, 1.875, P0 ;  /* 0x3ff0000005297808 */ /* 0x000fe20000000000 */
[----:B------:R-:W-:Y:S01]  /*1f630*/  IMAD.MOV.U32 R4, RZ, RZ, R92 ;  /* 0x000000ffff047224 */ /* 0x000fe200078e005c */
[----:B------:R-:W-:Y:S01]  /*1f640*/  MOV R39, R95 ;  /* 0x0000005f00277202 */ /* 0x000fe20000000f00 */
        /* <DEDUP_REMOVED lines=10> */
.L_x_670:
[----:B------:R-:W-:Y:S05]  /*1f6f0*/  BSYNC.RECONVERGENT B2 ;  /* 0x0000000000027941 */ /* 0x000fea0003800200 */
.L_x_669:
        /* <DEDUP_REMOVED lines=10> */
.L_x_672:
[----:B------:R-:W-:Y:S05]  /*1f7a0*/  BSYNC.RECONVERGENT B2 ;  /* 0x0000000000027941 */ /* 0x000fea0003800200 */
.L_x_671:
        /* <DEDUP_REMOVED lines=14> */
.L_x_673:
        /* <DEDUP_REMOVED lines=15> */
.L_x_675:
[----:B------:R-:W-:Y:S05]  /*1f980*/  BSYNC.RECONVERGENT B2 ;  /* 0x0000000000027941 */ /* 0x000fea0003800200 */
.L_x_674:
        /* <DEDUP_REMOVED lines=20> */
.L_x_677:
[----:B------:R-:W-:Y:S05]  /*1fad0*/  BSYNC.RECONVERGENT B3 ;  /* 0x0000000000037941 */ /* 0x000fea0003800200 */
.L_x_676:
        /* <DEDUP_REMOVED lines=46> */
[----:B------:R-:W-:Y:S01]  /*1fdc0*/  IMAD R5, R40, 0x100000, R39 ;  /* 0x0010000028057824 */ /* 0x000fe200078e0227 */
[----:B------:R-:W-:Y:S01]  /*1fdd0*/  MOV R4, R38 ;  /* 0x0000002600047202 */ /* 0x000fe20000000f00 */
        /* <DEDUP_REMOVED lines=13> */
.L_x_679:
[----:B------:R-:W-:Y:S05]  /*1feb0*/  BSYNC.RECONVERGENT B2 ;  /* 0x0000000000027941 */ /* 0x000fea0003800200 */
.L_x_678:
        /* <DEDUP_REMOVED lines=10> */
.L_x_681:
[----:B------:R-:W-:Y:S05]  /*1ff60*/  BSYNC.RECONVERGENT B2 ;  /* 0x0000000000027941 */ /* 0x000fea0003800200 */
.L_x_680:
        /* <DEDUP_REMOVED lines=33> */
.L_x_683:
[----:B------:R-:W-:Y:S05]  /*20180*/  BSYNC.RECONVERGENT B3 ;  /* 0x0000000000037941 */ /* 0x000fea0003800200 */
.L_x_682:
        /* <DEDUP_REMOVED lines=15> */
.L_x_685:
[----:B------:R-:W-:Y:S05]  /*20280*/  BSYNC.RECONVERGENT B3 ;  /* 0x0000000000037941 */ /* 0x000fea0003800200 */
.L_x_684:
[----:B------:R-:W-:Y:S01]  /*20290*/  FSEL R98, R38, 3.01326627695323032584e+23, P0 ;  /* 0x667f3bcc26627808 */ /* 0x000fe20000000000 */
[----:B------:R-:W-:Y:S01]  /*202a0*/  BSSY.RECONVERGENT B2, `(.L_x_686) ;  /* 0x0000008000027945 */ /* 0x000fe20003800200 */
[----:B------:R-:W-:Y:S02]  /*202b0*/  FSEL R99, R39, 1.8017766475677490234, P0 ;  /* 0x3fe6a09e27637808 */ /* 0x000fe40000000000 */
[----:B------:R-:W-:Y:S02]  /*202c0*/  MOV R4, 0x40000000 ;  /* 0x4000000000047802 */ /* 0x000fe40000000f00 */
[----:B------:R-:W-:Y:S02]  /*202d0*/  MOV R0, 0x20320 ;  /* 0x0002032000007802 */ /* 0x000fe40000000f00 */
[----:B------:R-:W-:-:S10]  /*202e0*/  DADD R38, -RZ, |R98| ;  /* 0x00000000ff267229 */ /* 0x000fd40000000562 */
[----:B------:R-:W-:Y:S02]  /*202f0*/  IMAD.MOV.U32 R6, RZ, RZ, R38 ;  /* 0x000000ffff067224 */ /* 0x000fe400078e0026 */
[----:B------:R-:W-:-:S07]  /*20300*/  IMAD.MOV.U32 R5, RZ, RZ, R39 ;  /* 0x000000ffff057224 */ /* 0x000fce00078e0027 */
[----:B------:R-:W-:Y:S05]  /*20310*/  CALL.REL.NOINC `($_Z23distributor_probabilityddPdS_iS_i$__internal_accurate_pow) ;  /* 0x000000c000787944 */ /* 0x000fea0003c00000 */
[----:B------:R-:W-:Y:S05]  /*20320*/  BSYNC.RECONVERGENT B2 ;  /* 0x0000000000027941 */ /* 0x000fea0003800200 */
.L_x_686:
[----:B------:R-:W0:Y:S01]  /*20330*/  MUFU.RCP64H R39, R31 ;  /* 0x0000001f00277308 */ /* 0x000e220000001800 */
[----:B------:R-:W-:Y:S01]  /*20340*/  IMAD.MOV.U32 R38, RZ, RZ, 0x1 ;  /* 0x00000001ff267424 */ /* 0x000fe200078e00ff */
[C---:B------:R-:W-:Y:S01]  /*20350*/  DSETP.NEU.AND P0, PT, R98.reuse, RZ, PT ;  /* 0x000000ff6200722a */ /* 0x040fe20003f0d000 */
[----:B------:R-:W-:Y:S01]  /*20360*/  BSSY.RECONVERGENT B2, `(.L_x_687) ;  /* 0x0000017000027945 */ /* 0x000fe20003800200 */
[----:B------:R-:W-:-:S04]  /*20370*/  DSETP.NEU.AND P1, PT, R98, 1, PT ;  /* 0x3ff000006200742a */ /* 0x000fc80003f2d000 */
        /* <DEDUP_REMOVED lines=13> */
[----:B------:R-:W-:Y:S01]  /*20450*/  FFMA R0, RZ, R31, R47 ;  /* 0x0000001fff007223 */ /* 0x000fe2000000002f */
[----:B------:R-:W-:Y:S06]  /*20460*/  @P5 BRA `(.L_x_688) ;  /* 0x0000000000185947 */ /* 0x000fec0003800000 */
[----:B------:R-:W-:-:S14]  /*20470*/  DSETP.NAN.AND P0, PT, R98, R98, PT ;  /* 0x000000626200722a */ /* 0x000fdc0003f08000 */
[----:B------:R-:W-:Y:S01]  /*20480*/  @P0 DADD R4, R98, 2 ;  /* 0x4000000062040429 */ /* 0x000fe20000000000 */
[----:B------:R-:W-:Y:S10]  /*20490*/  @P0 BRA `(.L_x_688) ;  /* 0x00000000000c0947 */ /* 0x000ff40003800000 */
[----:B------:R-:W-:-:S14]  /*204a0*/  DSETP.NEU.AND P0, PT, |R98|, +INF , PT ;  /* 0x7ff000006200742a */ /* 0x000fdc0003f0d200 */
[----:B------:R-:W-:Y:S02]  /*204b0*/  @!P0 IMAD.MOV.U32 R4, RZ, RZ, 0x0 ;  /* 0x00000000ff048424 */ /* 0x000fe400078e00ff */
[----:B------:R-:W-:-:S07]  /*204c0*/  @!P0 IMAD.MOV.U32 R5, RZ, RZ, 0x7ff00000 ;  /* 0x7ff00000ff058424 */ /* 0x000fce00078e00ff */
.L_x_688:
[----:B------:R-:W-:Y:S05]  /*204d0*/  BSYNC.RECONVERGENT B2 ;  /* 0x0000000000027941 */ /* 0x000fea0003800200 */
.L_x_687:
[----:B------:R-:W-:Y:S01]  /*204e0*/  FSETP.GT.AND P5, PT, |R0|, 1.469367938527859385e-39, PT ;  /* 0x001000000000780b */ /* 0x000fe20003fa4200 */
[----:B------:R-:W-:Y:S01]  /*204f0*/  BSSY.RECONVERGENT B3, `(.L_x_689) ;  /* 0x000000c000037945 */ /* 0x000fe20003800200 */
[----:B------:R-:W-:Y:S02]  /*20500*/  FSETP.GEU.AND P6, PT, |R97|, 6.5827683646048100446e-37, PT ;  /* 0x036000006100780b */ /* 0x000fe40003fce200 */
[----:B------:R-:W-:Y:S02]  /*20510*/  ISETP.NE.AND P0, PT, R12, 0x7ff00000, PT ;  /* 0x7ff000000c00780c */ /* 0x000fe40003f05270 */
[----:B------:R-:W-:Y:S02]  /*20520*/  FSEL R98, R4, RZ, P1 ;  /* 0x000000ff04627208 */ /* 0x000fe40000800000 */
[----:B------:R-:W-:-:S07]  /*20530*/  FSEL R99, R5, 1.875, P1 ;  /* 0x3ff0000005637808 */ /* 0x000fce0000800000 */
[----:B------:R-:W-:Y:S05]  /*20540*/  @P5 BRA P6, `(.L_x_690) ;  /* 0x0000000000185947 */ /* 0x000fea0003000000 */
[----:B------:R-:W-:Y:S01]  /*20550*/  IMAD.MOV.U32 R100, RZ, RZ, R96 ;  /* 0x000000ffff647224 */ /* 0x000fe200078e0060 */
[----:B------:R-:W-:Y:S01]  /*20560*/  MOV R0, 0x205b0 ;  /* 0x000205b000007802 */ /* 0x000fe20000000f00 */
[----:B------:R-:W-:Y:S02]  /*20570*/  IMAD.MOV.U32 R101, RZ, RZ, R97 ;  /* 0x000000ffff657224 */ /* 0x000fe400078e0061 */
[----:B------:R-:W-:Y:S02]  /*20580*/  IMAD.MOV.U32 R40, RZ, RZ, R30 ;  /* 0x000000ffff287224 */ /* 0x000fe400078e001e */
[----:B------:R-:W-:-:S07]  /*20590*/  IMAD.MOV.U32 R41, RZ, RZ, R31 ;  /* 0x000000ffff297224 */ /* 0x000fce00078e001f */
[----:B------:R-:W-:Y:S05]  /*205a0*/  CALL.REL.NOINC `($__internal_1_$__cuda_sm20_div_rn_f64_full) ;  /* 0x000000b400a07944 */ /* 0x000fea0003c00000 */
.L_x_690:
[----:B------:R-:W-:Y:S05]  /*205b0*/  BSYNC.RECONVERGENT B3 ;  /* 0x0000000000037941 */ /* 0x000fea0003800200 */
.L_x_689:
[----:B------:R-:W-:Y:S01]  /*205c0*/  BSSY.RECONVERGENT B2, `(.L_x_691) ;  /* 0x0000011000027945 */ /* 0x000fe20003800200 */
[----:B------:R-:W-:Y:S01]  /*205d0*/  ISETP.NE.AND P1, PT, R13, 0x7ff00000, PT ;  /* 0x7ff000000d00780c */ /* 0x000fe20003f25270 */
[----:B------:R-:W-:Y:S02]  /*205e0*/  IMAD.MOV.U32 R38, RZ, RZ, R94 ;  /* 0x000000ffff267224 */ /* 0x000fe400078e005e */
        /* <DEDUP_REMOVED lines=14> */
.L_x_692:
[----:B------:R-:W-:Y:S05]  /*206d0*/  BSYNC.RECONVERGENT B2 ;  /* 0x0000000000027941 */ /* 0x000fea0003800200 */
.L_x_691:
        /* <DEDUP_REMOVED lines=10> */
.L_x_694:
[----:B------:R-:W-:Y:S05]  /*20780*/  BSYNC.RECONVERGENT B2 ;  /* 0x0000000000027941 */ /* 0x000fea0003800200 */
.L_x_693:
        /* <DEDUP_REMOVED lines=10> */
.L_x_696:
[----:B------:R-:W-:Y:S05]  /*20830*/  BSYNC.RECONVERGENT B2 ;  /* 0x0000000000027941 */ /* 0x000fea0003800200 */
.L_x_695:
[----:B------:R-:W-:Y:S01]  /*20840*/  DADD R48, R40, 1 ;  /* 0x3ff0000028307429 */ /* 0x000fe20000000000 */
[----:B------:R-:W-:Y:S01]  /*20850*/  IMAD.MOV.U32 R42, RZ, RZ, 0x0 ;  /* 0x00000000ff2a7424 */ /* 0x000fe200078e00ff */
[----:B------:R-:W-:Y:S01]  /*20860*/  DMUL R96, R46, R98 ;  /* 0x000000622e607228 */ /* 0x000fe20000000000 */
[----:B------:R-:W-:Y:S01]  /*20870*/  IMAD.MOV.U32 R43, RZ, RZ, 0x3fd80000 ;  /* 0x3fd80000ff2b7424 */ /* 0x000fe200078e00ff */
[----:B------:R-:W-:Y:S01]  /*20880*/  FSEL R98, R4, RZ, P2 ;  /* 0x000000ff04627208 */ /* 0x000fe20001000000 */
[----:B------:R-:W-:Y:S01]  /*20890*/  BSSY.RECONVERGENT B3, `(.L_x_697) ;  /* 0x000001f000037945 */ /* 0x000fe20003800200 */
[----:B------:R-:W0:Y:S01]  /*208a0*/  MUFU.RSQ64H R45, R49 ;  /* 0x00000031002d7308 */ /* 0x000e220000001c00 */
[----:B------:R-:W-:Y:S01]  /*208b0*/  FSEL R99, R5, 1.875, P2 ;  /* 0x3ff0000005637808 */ /* 0x000fe20001000000 */
[----:B------:R-:W-:Y:S01]  /*208c0*/  DSETP.NEU.AND P0, PT, R2, 1, PT ;  /* 0x3ff000000200742a */ /* 0x000fe20003f0d000 */
[----:B------:R-:W-:Y:S01]  /*208d0*/  FSEL R38, R38, RZ, P3 ;  /* 0x000000ff26267208 */ /* 0x000fe20001800000 */
[----:B------:R-:W-:Y:S01]  /*208e0*/  VIADD R44, R49, 0xfcb00000 ;  /* 0xfcb00000312c7836 */ /* 0x000fe20000000000 */
[----:B------:R-:W-:-:S04]  /*208f0*/  FSEL R39, R39, 1.875, P3 ;  /* 0x3ff0000027277808 */ /* 0x000fc80001800000 */
[----:B------:R-:W-:Y:S02]  /*20900*/  ISETP.GE.U32.AND P1, PT, R44, 0x7ca00000, PT ;  /* 0x7ca000002c00780c */ /* 0x000fe40003f26070 */
[----:B------:R-:W-:Y:S02]  /*20910*/  DADD R98, R98, R38 ;  /* 0x0000000062627229 */ /* 0x000fe40000000026 */
        /* <DEDUP_REMOVED lines=22> */
.L_x_698:
[----:B------:R-:W-:Y:S05]  /*20a80*/  BSYNC.RECONVERGENT B3 ;  /* 0x0000000000037941 */ /* 0x000fea0003800200 */
.L_x_697:
        /* <DEDUP_REMOVED lines=10> */
.L_x_699:
        /* <DEDUP_REMOVED lines=15> */
.L_x_701:
[----:B------:R-:W-:Y:S05]  /*20c20*/  BSYNC.RECONVERGENT B2 ;  /* 0x0000000000027941 */ /* 0x000fea0003800200 */
.L_x_700:
        /* <DEDUP_REMOVED lines=18> */
[----:B------:R-:W-:Y:S01]  /*20d50*/  MOV R100, R98 ;  /* 0x0000006200647202 */ /* 0x000fe20000000f00 */
[----:B------:R-:W-:Y:S01]  /*20d60*/  IMAD.MOV.U32 R101, RZ, RZ, R99 ;  /* 0x000000ffff657224 */ /* 0x000fe200078e0063 */
[----:B------:R-:W-:-:S07]  /*20d70*/  MOV R0, 0x20d90 ;  /* 0x00020d9000007802 */ /* 0x000fce0000000f00 */
[----:B------:R-:W-:Y:S05]  /*20d80*/  CALL.REL.NOINC `($__internal_1_$__cuda_sm20_div_rn_f64_full) ;  /* 0x000000ac00a87944 */ /* 0x000fea0003c00000 */
.L_x_703:
[----:B------:R-:W-:Y:S05]  /*20d90*/  BSYNC.RECONVERGENT B3 ;  /* 0x0000000000037941 */ /* 0x000fea0003800200 */
.L_x_702:
        /* <DEDUP_REMOVED lines=28> */
.L_x_706:
        /* <DEDUP_REMOVED lines=24> */
.L_x_707:
        /* <DEDUP_REMOVED lines=36> */
.L_x_709:
[----:B------:R-:W-:Y:S05]  /*21320*/  BSYNC.RECONVERGENT B4 ;  /* 0x0000000000047941 */ /* 0x000fea0003800200 */
.L_x_708:
[----:B------:R-:W-:Y:S01]  /*21330*/  BSSY.RECONVERGENT B2, `(.L_x_710) ;  /* 0x0000006000027945 */ /* 0x000fe20003800200 */
[----:B------:R-:W-:Y:S01]  /*21340*/  IMAD.MOV.U32 R6, RZ, RZ, R26 ;  /* 0x000000ffff067224 */ /* 0x000fe200078e001a */
[----:B------:R-:W-:Y:S01]  /*21350*/  MOV R5, R27 ;  /* 0x0000001b00057202 */ /* 0x000fe20000000f00 */
[----:B------:R-:W-:Y:S01]  /*21360*/  IMAD.MOV.U32 R4, RZ, RZ, 0x40080000 ;  /* 0x40080000ff047424 */ /* 0x000fe200078e00ff */
[----:B------:R-:W-:-:S07]  /*21370*/  MOV R0, 0x21390 ;  /* 0x0002139000007802 */ /* 0x000fce0000000f00 */
[----:B------:R-:W-:Y:S05]  /*21380*/  CALL.REL.NOINC `($_Z23distributor_probabilityddPdS_iS_i$__internal_accurate_pow) ;  /* 0x000000b0005c7944 */ /* 0x000fea0003c00000 */
[----:B------:R-:W-:Y:S05]  /*21390*/  BSYNC.RECONVERGENT B2 ;  /* 0x0000000000027941 */ /* 0x000fea0003800200 */
.L_x_710:
        /* <DEDUP_REMOVED lines=23> */
.L_x_711:
        /* <DEDUP_REMOVED lines=10> */
.L_x_705:
[----:B------:R-:W-:Y:S05]  /*215b0*/  BSYNC.RECONVERGENT B3 ;  /* 0x0000000000037941 */ /* 0x000fea0003800200 */
.L_x_704:
        /* <DEDUP_REMOVED lines=9> */
.L_x_713:
[----:B------:R-:W-:Y:S05]  /*21650*/  BSYNC.RECONVERGENT B2 ;  /* 0x0000000000027941 */ /* 0x000fea0003800200 */
.L_x_712:
        /* <DEDUP_REMOVED lines=30> */
.L_x_715:
[----:B------:R-:W-:Y:S05]  /*21840*/  BSYNC.RECONVERGENT B3 ;  /* 0x0000000000037941 */ /* 0x000fea0003800200 */
.L_x_714:
        /* <DEDUP_REMOVED lines=20> */
.L_x_717:
[----:B------:R-:W-:Y:S05]  /*21990*/  BSYNC.RECONVERGENT B3 ;  /* 0x0000000000037941 */ /* 0x000fea0003800200 */
.L_x_716:
[----:B------:R-:W-:Y:S01]  /*219a0*/  DADD R6, -RZ, |R96| ;  /* 0x00000000ff067229 */ /* 0x000fe20000000560 */
[----:B------:R-:W-:Y:S01]  /*219b0*/  BSSY.RECONVERGENT B2, `(.L_x_718) ;  /* 0x0000005000027945 */ /* 0x000fe20003800200 */
[----:B------:R-:W-:Y:S01]  /*219c0*/  IMAD.MOV.U32 R4, RZ, RZ, 0x40000000 ;  /* 0x40000000ff047424 */ /* 0x000fe200078e00ff */
[----:B------:R-:W-:-:S07]  /*219d0*/  MOV R0, 0x21a00 ;  /* 0x00021a0000007802 */ /* 0x000fce0000000f00 */
[----:B------:R-:W-:-:S07]  /*219e0*/  IMAD.MOV.U32 R5, RZ, RZ, R7 ;  /* 0x000000ffff057224 */ /* 0x000fce00078e0007 */
[----:B------:R-:W-:Y:S05]  /*219f0*/  CALL.REL.NOINC `($_Z23distributor_probabilityddPdS_iS_i$__internal_accurate_pow) ;  /* 0x000000a800c07944 */ /* 0x000fea0003c00000 */
[----:B------:R-:W-:Y:S05]  /*21a00*/  BSYNC.RECONVERGENT B2 ;  /* 0x0000000000027941 */ /* 0x000fea0003800200 */
.L_x_718:
        /* <DEDUP_REMOVED lines=19> */
.L_x_720:
[----:B------:R-:W-:Y:S05]  /*21b40*/  BSYNC.RECONVERGENT B2 ;  /* 0x0000000000027941 */ /* 0x000fea0003800200 */
.L_x_719:
        /* <DEDUP_REMOVED lines=10> */
.L_x_722:
[----:B------:R-:W-:Y:S05]  /*21bf0*/  BSYNC.RECONVERGENT B2 ;  /* 0x0000000000027941 */ /* 0x000fea0003800200 */
.L_x_721:
        /* <DEDUP_REMOVED lines=10> */
.L_x_724:
[----:B------:R-:W-:Y:S05]  /*21ca0*/  BSYNC.RECONVERGENT B2 ;  /* 0x0000000000027941 */ /* 0x000fea0003800200 */
.L_x_723:
        /* <DEDUP_REMOVED lines=12> */
.L_x_725:
        /* <DEDUP_REMOVED lines=15> */
.L_x_727:
[----:B------:R-:W-:Y:S05]  /*21e60*/  BSYNC.RECONVERGENT B2 ;  /* 0x0000000000027941 */ /* 0x000fea0003800200 */
.L_x_726:
        /* <DEDUP_REMOVED lines=20> */
.L_x_729:
[----:B------:R-:W-:Y:S05]  /*21fb0*/  BSYNC.RECONVERGENT B3 ;  /* 0x0000000000037941 */ /* 0x000fea0003800200 */
.L_x_728:
        /* <DEDUP_REMOVED lines=23> */
[----:B------:R-:W-:-:S03]  /*22130*/  DFMA R38, R32, 0.25, R24 ;  /* 0x3fd000002026782b */ /* 0x000fc60000000018 */
        /* <DEDUP_REMOVED lines=36> */
[----:B------:R-:W-:-:S04]  /*22380*/  @!P1 SHF.R.S32.HI R13, RZ, 0x1, R0 ;  /* 0x00000001ff0d9819 */ /* 0x000fc80000011400 */
[----:B------:R-:W-:Y:S01]  /*22390*/  @!P1 IADD3 R12, PT, PT, R12, -R13, RZ ;  /* 0x8000000d0c0c9210 */ /* 0x000fe20007ffe0ff */
[----:B------:R-:W-:-:S03]  /*223a0*/  @!P1 IMAD R7, R13, 0x100000, R7 ;  /* 0x001000000d079824 */ /* 0x000fc600078e0207 */
[----:B------:R-:W-:Y:S01]  /*223b0*/  @!P1 LEA R13, R12, 0x3ff00000, 0x14 ;  /* 0x3ff000000c0d9811 */ /* 0x000fe200078ea0ff */
[----:B------:R-:W-:-:S06]  /*223c0*/  @!P1 IMAD.MOV.U32 R12, RZ, RZ, RZ ;  /* 0x000000ffff0c9224 */ /* 0x000fcc00078e00ff */
[----:B------:R-:W-:-:S11]  /*223d0*/  @!P1 DMUL R4, R6, R12 ;  /* 0x0000000c06049228 */ /* 0x000fd60000000000 */
.L_x_731:
[----:B------:R-:W-:Y:S05]  /*223e0*/  BSYNC.RECONVERGENT B2 ;  /* 0x0000000000027941 */ /* 0x000fea0003800200 */
.L_x_730:
[----:B------:R-:W-:Y:S01]  /*223f0*/  UMOV UR12, 0xd097b426 ;  /* 0xd097b426000c7882 */ /* 0x000fe20000000000 */
[----:B------:R-:W-:Y:S01]  /*22400*/  UMOV UR13, 0x4000425e ;  /* 0x4000425e000d7882 */ /* 0x000fe20000000000 */
[----:B------:R-:W-:Y:S01]  /*22410*/  DMUL R12, R28, R24 ;  /* 0x000000181c0c7228 */ /* 0x000fe20000000000 */
[----:B------:R-:W-:Y:S01]  /*22420*/  UMOV UR4, 0xbda12f68 ;  /* 0xbda12f6800047882 */ /* 0x000fe20000000000 */
[----:B------:R-:W-:Y:S01]  /*22430*/  DFMA R6, R32, UR12, R24 ;  /* 0x0000000c20067c2b */ /* 0x000fe20008000018 */
[----:B------:R-:W-:Y:S01]  /*22440*/  UMOV UR5, 0x3fd2f684 ;  /* 0x3fd2f68400057882 */ /* 0x000fe20000000000 */
[----:B------:R-:W-:Y:S01]  /*22450*/  DMUL R38, R28, R38 ;  /* 0x000000261c267228 */ /* 0x000fe20000000000 */
[----:B------:R-:W-:Y:S01]  /*22460*/  UMOV UR14, 0x2c69cb1a ;  /* 0x2c69cb1a000e7882 */ /* 0x000fe20000000000 */
[----:B------:R-:W-:Y:S01]  /*22470*/  UMOV UR15, 0x401cb1a7 ;  /* 0x401cb1a7000f7882 */ /* 0x000fe20000000000 */
[----:B------:R-:W-:Y:S01]  /*22480*/  UMOV UR6, 0xba0961b6 ;  /* 0xba0961b600067882 */ /* 0x000fe20000000000 */
[----:B------:R-:W-:Y:S01]  /*22490*/  DFMA R12, R12, -UR4, R22 ;  /* 0x800000040c0c7c2b */ /* 0x000fe20008000016 */
[----:B------:R-:W-:Y:S01]  /*224a0*/  UMOV UR7, 0x3ff61b58 ;  /* 0x3ff61b5800077882 */ /* 0x000fe20000000000 */
[----:B------:R-:W-:Y:S01]  /*224b0*/  DFMA R6, R72, -8, R6 ;  /* 0xc02000004806782b */ /* 0x000fe20000000006 */
[----:B------:R-:W-:Y:S01]  /*224c0*/  UMOV UR16, 0x96b4a5ad ;  /* 0x96b4a5ad00107882 */ /* 0x000fe20000000000 */
[----:B------:R-:W-:Y:S01]  /*224d0*/  UMOV UR17, 0x3fca5ad2 ;  /* 0x3fca5ad200117882 */ /* 0x000fe20000000000 */
[----:B------:R-:W-:Y:S01]  /*224e0*/  DFMA R42, R40, -R48, 1 ;  /* 0x3ff00000282a742b */ /* 0x000fe20000000830 */
[----:B------:R-:W-:Y:S01]  /*224f0*/  UMOV UR8, 0x3f604fd8 ;  /* 0x3f604fd800087882 */ /* 0x000fe20000000000 */
[----:B------:R-:W-:Y:S01]  /*22500*/  UMOV UR9, 0x3fdcfd81 ;  /* 0x3fdcfd8100097882 */ /* 0x000fe20000000000 */
[----:B------:R-:W-:Y:S01]  /*22510*/  DFMA R12, R38, 2, R12 ;  /* 0x40000000260c782b */ /* 0x000fe2000000000c */
[----:B------:R-:W-:Y:S01]  /*22520*/  UMOV UR10, 0x9999999a ;  /* 0x9999999a000a7882 */ /* 0x000fe20000000000 */
[----:B------:R-:W-:Y:S01]  /*22530*/  DFMA R6, R66, UR14, R6 ;  /* 0x0000000e42067c2b */ /* 0x000fe20008000006 */
[----:B------:R-:W-:Y:S01]  /*22540*/  UMOV UR11, 0x3fd19999 ;  /* 0x3fd19999000b7882 */ /* 0x000fe20000000000 */
[----:B------:R-:W-:Y:S01]  /*22550*/  DMUL R2, R2, R4 ;  /* 0x0000000402027228 */ /* 0x000fe20000000000 */
[----:B------:R-:W-:Y:S01]  /*22560*/  BSSY.RECONVERGENT B3, `(.L_x_732) ;  /* 0x000003f000037945 */ /* 0x000fe20003800200 */
[----:B------:R-:W-:-:S02]  /*22570*/  DFMA R50, R40, R42, R40 ;  /* 0x0000002a2832722b */ /* 0x000fc40000000028 */
[----:B------:R-:W-:Y:S02]  /*22580*/  DFMA R12, R56, -UR6, R12 ;  /* 0x80000006380c7c2b */ /* 0x000fe4000800000c */
[----:B------:R-:W-:Y:S02]  /*22590*/  DFMA R6, R84, -UR16, R6 ;  /* 0x8000001054067c2b */ /* 0x000fe40008000006 */
[----:B------:R-:W-:Y:S02]  /*225a0*/  DMUL R40, R28, R20 ;  /* 0x000000141c287228 */ /* 0x000fe40000000000 */
[----:B------:R-:W-:Y:S02]  /*225b0*/  DFMA R42, R34, 0.25, R20 ;  /* 0x3fd00000222a782b */ /* 0x000fe40000000014 */
[----:B------:R-:W-:Y:S02]  /*225c0*/  DFMA R12, R74, UR8, R12 ;  /* 0x000000084a0c7c2b */ /* 0x000fe4000800000c */
[----:B------:R-:W-:-:S02]  /*225d0*/  DMUL R86, R28, R6 ;  /* 0x000000061c567228 */ /* 0x000fc40000000000 */
[----:B------:R-:W-:Y:S02]  /*225e0*/  DMUL R4, R28, R10 ;  /* 0x0000000a1c047228 */ /* 0x000fe40000000000 */
[----:B------:R-:W-:Y:S02]  /*225f0*/  DFMA R38, R36, 0.25, R10 ;  /* 0x3fd000002426782b */ /* 0x000fe4000000000a */
[----:B------:R-:W-:Y:S02]  /*22600*/  DMUL R102, R102, 0.5 ;  /* 0x3fe0000066667828 */ /* 0x000fe40000000000 */
[----:B------:R-:W-:Y:S02]  /*22610*/  DFMA R88, R86, -UR10, R12 ;  /* 0x8000000a56587c2b */ /* 0x000fe4000800000c */
[----:B------:R-:W-:Y:S02]  /*22620*/  DMUL R42, R28, R42 ;  /* 0x0000002a1c2a7228 */ /* 0x000fe40000000000 */
[----:B------:R-:W-:-:S02]  /*22630*/  DFMA R6, R40, -UR4, R14 ;  /* 0x8000000428067c2b */ /* 0x000fc4000800000e */
[----:B------:R-:W-:Y:S02]  /*22640*/  DMUL R38, R28, R38 ;  /* 0x000000261c267228 */ /* 0x000fe40000000000 */
[----:B------:R-:W-:Y:S02]  /*22650*/  DMUL R46, R50, R88 ;  /* 0x00000058322e7228 */ /* 0x000fe40000000000 */
[----:B------:R-:W-:Y:S01]  /*22660*/  DFMA R4, R4, -UR4, R8 ;  /* 0x8000000404047c2b */ /* 0x000fe20008000008 */
[----:B------:R-:W-:Y:S01]  /*22670*/  FSETP.GEU.AND P1, PT, |R89|, 6.5827683646048100446e-37, PT ;  /* 0x036000005900780b */ /* 0x000fe20003f2e200 */
[----:B------:R-:W-:Y:S02]  /*22680*/  DMUL R116, R2, R102 ;  /* 0x0000006602747228 */ /* 0x000fe40000000000 */
[----:B------:R-:W-:Y:S02]  /*22690*/  DFMA R40, R42, 2, R6 ;  /* 0x400000002a28782b */ /* 0x000fe40000000006 */
[----:B------:R-:W-:-:S02]  /*226a0*/  DFMA R2, R36, UR12, R10 ;  /* 0x0000000c24027c2b */ /* 0x000fc4000800000a */
[----:B------:R-:W-:Y:S02]  /*226b0*/  DFMA R6, R34, UR12, R20 ;  /* 0x0000000c22067c2b */ /* 0x000fe40008000014 */
[----:B------:R-:W-:Y:S02]  /*226c0*/  DFMA R48, R46, -R48, R88 ;  /* 0x800000302e30722b */ /* 0x000fe40000000058 */
[----:B------:R-:W-:Y:S02]  /*226d0*/  DFMA R12, R38, 2, R4 ;  /* 0x40000000260c782b */ /* 0x000fe40000000004 */
[----:B------:R-:W-:Y:S02]  /*226e0*/  DFMA R4, R68, -8, R2 ;  /* 0xc02000004404782b */ /* 0x000fe40000000002 */
[----:B------:R-:W-:Y:S02]  /*226f0*/  DFMA R6, R70, -8, R6 ;  /* 0xc02000004606782b */ /* 0x000fe40000000006 */
[----:B------:R-:W-:-:S02]  /*22700*/  DFMA R2, R50, R48, R46 ;  /* 0x000000303202722b */ /* 0x000fc4000000002e */
[----:B------:R-:W-:Y:S02]  /*22710*/  DFMA R38, R36, -UR4, R10 ;  /* 0x8000000424267c2b */ /* 0x000fe4000800000a */
[----:B------:R-:W-:Y:S02]  /*22720*/  DFMA R42, R34, -UR4, R20 ;  /* 0x80000004222a7c2b */ /* 0x000fe40008000014 */
[----:B------:R-:W-:Y:S02]  /*22730*/  DFMA R44, R32, -UR4, R24 ;  /* 0x80000004202c7c2b */ /* 0x000fe40008000018 */
[----:B------:R-:W-:Y:S02]  /*22740*/  DFMA R4, R58, UR14, R4 ;  /* 0x0000000e3a047c2b */ /* 0x000fe40008000004 */
[----:B------:R-:W-:Y:S01]  /*22750*/  DFMA R6, R60, UR14, R6 ;  /* 0x0000000e3c067c2b */ /* 0x000fe20008000006 */
[----:B------:R-:W-:Y:S01]  /*22760*/  FFMA R0, RZ, 2.2147324085235595703, R3 ;  /* 0x400dbe2dff007823 */ /* 0x000fe20000000003 */
[----:B------:R-:W-:-:S02]  /*22770*/  DFMA R38, R68, 2, R38 ;  /* 0x400000004426782b */ /* 0x000fc40000000026 */
[----:B------:R-:W-:Y:S02]  /*22780*/  DFMA R42, R70, 2, R42 ;  /* 0x40000000462a782b */ /* 0x000fe4000000002a */
[----:B------:R-:W-:Y:S01]  /*22790*/  DFMA R44, R72, 2, R44 ;  /* 0x40000000482c782b */ /* 0x000fe2000000002c */
[----:B------:R-:W-:Y:S01]  /*227a0*/  FSETP.GT.AND P0, PT, |R0|, 1.469367938527859385e-39, PT ;  /* 0x001000000000780b */ /* 0x000fe20003f04200 */
[----:B------:R-:W-:Y:S02]  /*227b0*/  DFMA R12, R62, -UR6, R12 ;  /* 0x800000063e0c7c2b */ /* 0x000fe4000800000c */
[----:B------:R-:W-:Y:S02]  /*227c0*/  DFMA R40, R64, -UR6, R40 ;  /* 0x8000000640287c2b */ /* 0x000fe40008000028 */
[----:B------:R-:W-:Y:S02]  /*227d0*/  DFMA R4, R76, -UR16, R4 ;  /* 0x800000104c047c2b */ /* 0x000fe40008000004 */
[----:B------:R-:W-:-:S02]  /*227e0*/  DFMA R6, R78, -UR16, R6 ;  /* 0x800000104e067c2b */ /* 0x000fc40008000006 */
[----:B------:R-:W-:Y:S02]  /*227f0*/  DFMA R38, R58, -UR6, R38 ;  /* 0x800000063a267c2b */ /* 0x000fe40008000026 */
[----:B------:R-:W-:Y:S02]  /*22800*/  DFMA R42, R60, -UR6, R42 ;  /* 0x800000063c2a7c2b */ /* 0x000fe4000800002a */
[----:B------:R-:W-:Y:S02]  /*22810*/  DFMA R44, R66, -UR6, R44 ;  /* 0x80000006422c7c2b */ /* 0x000fe4000800002c */
[----:B------:R-:W-:Y:S02]  /*22820*/  DFMA R12, R80, UR8, R12 ;  /* 0x00000008500c7c2b */ /* 0x000fe4000800000c */
[----:B------:R-:W-:Y:S02]  /*22830*/  DFMA R40, R82, UR8, R40 ;  /* 0x0000000852287c2b */ /* 0x000fe40008000028 */
[----:B------:R-:W-:-:S02]  /*22840*/  DMUL R68, R28, R4 ;  /* 0x000000041c447228 */ /* 0x000fc40000000000 */
[----:B------:R-:W-:Y:S02]  /*22850*/  DMUL R70, R28, R6 ;  /* 0x000000061c467228 */ /* 0x000fe40000000000 */
[----:B------:R-:W-:Y:S02]  /*22860*/  DFMA R114, R76, UR8, R38 ;  /* 0x000000084c727c2b */ /* 0x000fe40008000026 */
[----:B------:R-:W-:Y:S02]  /*22870*/  DFMA R112, R78, UR8, R42 ;  /* 0x000000084e707c2b */ /* 0x000fe4000800002a */
[----:B------:R-:W-:Y:S02]  /*22880*/  DFMA R110, R84, UR8, R44 ;  /* 0x00000008546e7c2b */ /* 0x000fe4000800002c */
[----:B------:R-:W-:Y:S02]  /*22890*/  DFMA R72, R68, -UR10, R12 ;  /* 0x8000000a44487c2b */ /* 0x000fe4000800000c */
[----:B------:R-:W-:-:S02]  /*228a0*/  DFMA R90, R70, -UR10, R40 ;  /* 0x8000000a465a7c2b */ /* 0x000fc40008000028 */
[----:B------:R-:W-:Y:S01]  /*228b0*/  DFMA R92, R28, 0.5, R108 ;  /* 0x3fe000001c5c782b */ /* 0x000fe2000000006c */
        /* <DEDUP_REMOVED lines=9> */
.L_x_733:
[----:B------:R-:W-:Y:S05]  /*22950*/  BSYNC.RECONVERGENT B3 ;  /* 0x0000000000037941 */ /* 0x000fea0003800200 */
.L_x_732:
[----:B------:R-:W-:Y:S01]  /*22960*/  DADD R6, -RZ, |R2| ;  /* 0x00000000ff067229 */ /* 0x000fe20000000502 */
[----:B------:R-:W-:Y:S01]  /*22970*/  BSSY.RECONVERGENT B2, `(.L_x_734) ;  /* 0x0000005000027945 */ /* 0x000fe20003800200 */
[----:B------:R-:W-:Y:S01]  /*22980*/  IMAD.MOV.U32 R4, RZ, RZ, 0x40000000 ;  /* 0x40000000ff047424 */ /* 0x000fe200078e00ff */
[----:B------:R-:W-:-:S07]  /*22990*/  MOV R0, 0x229c0 ;  /* 0x000229c000007802 */ /* 0x000fce0000000f00 */
[----:B------:R-:W-:-:S07]  /*229a0*/  IMAD.MOV.U32 R5, RZ, RZ, R7 ;  /* 0x000000ffff057224 */ /* 0x000fce00078e0007 */
[----:B------:R-:W-:Y:S05]  /*229b0*/  CALL.REL.NOINC `($_Z23distributor_probabilityddPdS_iS_i$__internal_accurate_pow) ;  /* 0x0000009800d07944 */ /* 0x000fea0003c00000 */
[----:B------:R-:W-:Y:S05]  /*229c0*/  BSYNC.RECONVERGENT B2 ;  /* 0x0000000000027941 */ /* 0x000fea0003800200 */
.L_x_734:
        /* <DEDUP_REMOVED lines=18> */
.L_x_736:
[----:B------:R-:W-:Y:S05]  /*22af0*/  BSYNC.RECONVERGENT B2 ;  /* 0x0000000000027941 */ /* 0x000fea0003800200 */
.L_x_735:
        /* <DEDUP_REMOVED lines=30> */
.L_x_738:
[----:B------:R-:W-:Y:S05]  /*22ce0*/  BSYNC.RECONVERGENT B3 ;  /* 0x0000000000037941 */ /* 0x000fea0003800200 */
.L_x_737:
        /* <DEDUP_REMOVED lines=10> */
.L_x_739:
        /* <DEDUP_REMOVED lines=15> */
.L_x_741:
[----:B------:R-:W-:Y:S05]  /*22e80*/  BSYNC.RECONVERGENT B2 ;  /* 0x0000000000027941 */ /* 0x000fea0003800200 */
.L_x_740:
        /* <DEDUP_REMOVED lines=21> */
.L_x_743:
[----:B------:R-:W-:Y:S05]  /*22fe0*/  BSYNC.RECONVERGENT B3 ;  /* 0x0000000000037941 */ /* 0x000fea0003800200 */
.L_x_742:
        /* <DEDUP_REMOVED lines=25> */
.L_x_746:
        /* <DEDUP_REMOVED lines=20> */
[----:B------:R-:W-:Y:S01]  /*232c0*/  IMAD.MOV.U32 R5, RZ, RZ, R41 ;  /* 0x000000ffff057224 */ /* 0x000fe200078e0029 */
[----:B------:R-:W-:Y:S01]  /*232d0*/  MOV R4, 0x40000000 ;  /* 0x4000000000047802 */ /* 0x000fe20000000f00 */
[----:B--2---:R-:W-:-:S11]  /*232e0*/  DMUL R12, R38, 0.5 ;  /* 0x3fe00000260c7828 */ /* 0x004fd60000000000 */
[----:B------:R-:W-:Y:S05]  /*232f0*/  CALL.REL.NOINC `($_Z23distributor_probabilityddPdS_iS_i$__internal_accurate_pow) ;  /* 0x0000009000807944 */ /* 0x000fea0003c00000 */
[----:B------:R-:W-:Y:S05]  /*23300*/  BSYNC.RECONVERGENT B2 ;  /* 0x0000000000027941 */ /* 0x000fea0003800200 */
.L_x_747:
        /* <DEDUP_REMOVED lines=34> */
.L_x_749:
[----:B------:R-:W-:Y:S05]  /*23530*/  BSYNC.RECONVERGENT B4 ;  /* 0x0000000000047941 */ /* 0x000fea0003800200 */
.L_x_748:
        /* <DEDUP_REMOVED lines=8> */
.L_x_750:
        /* <DEDUP_REMOVED lines=25> */
.L_x_751:
        /* <DEDUP_REMOVED lines=10> */
.L_x_745:
[----:B------:R-:W-:Y:S05]  /*237f0*/  BSYNC.RECONVERGENT B3 ;  /* 0x0000000000037941 */ /* 0x000fea0003800200 */
.L_x_744:
        /* <DEDUP_REMOVED lines=13> */
.L_x_753:
[----:B------:R-:W-:Y:S05]  /*238d0*/  BSYNC.RECONVERGENT B2 ;  /* 0x0000000000027941 */ /* 0x000fea0003800200 */
.L_x_752:
        /* <DEDUP_REMOVED lines=33> */
.L_x_755:
[----:B------:R-:W-:Y:S05]  /*23af0*/  BSYNC.RECONVERGENT B3 ;  /* 0x0000000000037941 */ /* 0x000fea0003800200 */
.L_x_754:
        /* <DEDUP_REMOVED lines=20> */
.L_x_757:
[----:B------:R-:W-:Y:S05]  /*23c40*/  BSYNC.RECONVERGENT B3 ;  /* 0x0000000000037941 */ /* 0x000fea0003800200 */
.L_x_756:
        /* <DEDUP_REMOVED lines=8> */
.L_x_758:
        /* <DEDUP_REMOVED lines=16> */
.L_x_760:
[----:B------:R-:W-:Y:S05]  /*23dd0*/  BSYNC.RECONVERGENT B2 ;  /* 0x0000000000027941 */ /* 0x000fea0003800200 */
.L_x_759:
[----:B------:R-:W-:Y:S01]  /*23de0*/  FSEL R102, R4, RZ, P2 ;  /* 0x000000ff04667208 */ /* 0x000fe20001000000 */
[----:B------:R-:W-:Y:S01]  /*23df0*/  BSSY.RECONVERGENT B2, `(.L_x_761) ;  /* 0x0000008000027945 */ /* 0x000fe20003800200 */
[----:B------:R-:W-:Y:S01]  /*23e00*/  FSEL R103, R5, 1.875, P2 ;  /* 0x3ff0000005677808 */ /* 0x000fe20001000000 */
[----:B------:R-:W-:Y:S01]  /*23e10*/  IMAD.MOV.U32 R5, RZ, RZ, R39 ;  /* 0x000000ffff057224 */ /* 0x000fe200078e0027 */
[----:B------:R-:W-:Y:S01]  /*23e20*/  MOV R6, R38 ;  /* 0x0000002600067202 */ /* 0x000fe20000000f00 */
[----:B------:R-:W-:Y:S01]  /*23e30*/  IMAD.MOV.U32 R4, RZ, RZ, 0x40000000 ;  /* 0x40000000ff047424 */ /* 0x000fe200078e00ff */
[----:B------:R-:W-:Y:S02]  /*23e40*/  MOV R0, 0x23e70 ;  /* 0x00023e7000007802 */ /* 0x000fe40000000f00 */
[----:B------:R-:W-:-:S11]  /*23e50*/  DMUL R102, R12, -R102 ;  /* 0x800000660c667228 */ /* 0x000fd60000000000 */
[----:B------:R-:W-:Y:S05]  /*23e60*/  CALL.REL.NOINC `($_Z23distributor_probabilityddPdS_iS_i$__internal_accurate_pow) ;  /* 0x0000008400a47944 */ /* 0x000fea0003c00000 */
[----:B------:R-:W-:Y:S05]  /*23e70*/  BSYNC.RECONVERGENT B2 ;  /* 0x0000000000027941 */ /* 0x000fea0003800200 */
.L_x_761:
        /* <DEDUP_REMOVED lines=20> */
.L_x_763:
[----:B------:R-:W-:Y:S05]  /*23fc0*/  BSYNC.RECONVERGENT B2 ;  /* 0x0000000000027941 */ /* 0x000fea0003800200 */
.L_x_762:
[----:B------:R-:W-:Y:S01]  /*23fd0*/  BSSY.RECONVERGENT B2, `(.L_x_764) ;  /* 0x0000005000027945 */ /* 0x000fe20003800200 */
[----:B------:R-:W-:Y:S01]  /*23fe0*/  IMAD.MOV.U32 R5, RZ, RZ, R39 ;  /* 0x000000ffff057224 */ /* 0x000fe200078e0027 */
[----:B------:R-:W-:Y:S01]  /*23ff0*/  MOV R0, 0x24020 ;  /* 0x0002402000007802 */ /* 0x000fe20000000f00 */
[----:B------:R-:W-:-:S07]  /*24000*/  IMAD.MOV.U32 R4, RZ, RZ, 0x40000000 ;  /* 0x40000000ff047424 */ /* 0x000fce00078e00ff */
[----:B------:R-:W-:Y:S05]  /*24010*/  CALL.REL.NOINC `($_Z23distributor_probabilityddPdS_iS_i$__internal_accurate_pow) ;  /* 0x0000008400387944 */ /* 0x000fea0003c00000 */
[----:B------:R-:W-:Y:S05]  /*24020*/  BSYNC.RECONVERGENT B2 ;  /* 0x0000000000027941 */ /* 0x000fea0003800200 */
.L_x_764:
        /* <DEDUP_REMOVED lines=23> */
.L_x_766:
[----:B------:R-:W-:Y:S05]  /*241a0*/  BSYNC.RECONVERGENT B2 ;  /* 0x0000000000027941 */ /* 0x000fea0003800200 */
.L_x_765:
        /* <DEDUP_REMOVED lines=10> */
.L_x_767:
        /* <DEDUP_REMOVED lines=15> */
.L_x_769:
[----:B------:R-:W-:Y:S05]  /*24340*/  BSYNC.RECONVERGENT B2 ;  /* 0x0000000000027941 */ /* 0x000fea0003800200 */
.L_x_768:
        /* <DEDUP_REMOVED lines=20> */
.L_x_771:
[----:B------:R-:W-:Y:S05]  /*24490*/  BSYNC.RECONVERGENT B3 ;  /* 0x0000000000037941 */ /* 0x000fea0003800200 */
.L_x_770:
        /* <DEDUP_REMOVED lines=61> */
.L_x_773:
[----:B------:R-:W-:Y:S05]  /*24870*/  BSYNC.RECONVERGENT B2 ;  /* 0x0000000000027941 */ /* 0x000fea0003800200 */
.L_x_772:
        /* <DEDUP_REMOVED lines=10> */
.L_x_775:
[----:B------:R-:W-:Y:S05]  /*24920*/  BSYNC.RECONVERGENT B2 ;  /* 0x0000000000027941 */ /* 0x000fea0003800200 */
.L_x_774:
        /* <DEDUP_REMOVED lines=33> */
.L_x_777:
[----:B------:R-:W-:Y:S05]  /*24b40*/  BSYNC.RECONVERGENT B3 ;  /* 0x0000000000037941 */ /* 0x000fea0003800200 */
.L_x_776:
        /* <DEDUP_REMOVED lines=10> */
.L_x_778:
        /* <DEDUP_REMOVED lines=15> */
.L_x_780:
[----:B------:R-:W-:Y:S05]  /*24ce0*/  BSYNC.RECONVERGENT B2 ;  /* 0x0000000000027941 */ /* 0x000fea0003800200 */
.L_x_779:
        /* <DEDUP_REMOVED lines=22> */
.L_x_782:
[----:B------:R-:W-:Y:S05]  /*24e50*/  BSYNC.RECONVERGENT B3 ;  /* 0x0000000000037941 */ /* 0x000fea0003800200 */
.L_x_781:
        /* <DEDUP_REMOVED lines=24> */
.L_x_785:
        /* <DEDUP_REMOVED lines=25> */
.L_x_786:
        /* <DEDUP_REMOVED lines=36> */
.L_x_788:
[----:B------:R-:W-:Y:S05]  /*253b0*/  BSYNC.RECONVERGENT B4 ;  /* 0x0000000000047941 */ /* 0x000fea0003800200 */
.L_x_787:
        /* <DEDUP_REMOVED lines=8> */
.L_x_789:
        /* <DEDUP_REMOVED lines=25> */
.L_x_790:
        /* <DEDUP_REMOVED lines=10> */
.L_x_784:
[----:B------:R-:W-:Y:S05]  /*25670*/  BSYNC.RECONVERGENT B3 ;  /* 0x0000000000037941 */ /* 0x000fea0003800200 */
.L_x_783:
        /* <DEDUP_REMOVED lines=13> */
.L_x_792:
[----:B------:R-:W-:Y:S05]  /*25750*/  BSYNC.RECONVERGENT B2 ;  /* 0x0000000000027941 */ /* 0x000fea0003800200 */
.L_x_791:
[----:B------:R-:W-:Y:S01]  /*25760*/  DADD R40, R4, 1 ;  /* 0x3ff0000004287429 */ /* 0x000fe20000000000 */
[----:B------:R-:W-:Y:S01]  /*25770*/  MOV R38, 0x0 ;  /* 0x0000000000267802 */ /* 0x000fe20000000f00 */
[----:B------:R-:W-:Y:S01]  /*25780*/  IMAD.MOV.U32 R39, RZ, RZ, 0x3fd80000 ;  /* 0x3fd80000ff277424 */ /* 0x000fe200078e00ff */
        /* <DEDUP_REMOVED lines=30> */
.L_x_794:
[----:B------:R-:W-:Y:S05]  /*25970*/  BSYNC.RECONVERGENT B3 ;  /* 0x0000000000037941 */ /* 0x000fea0003800200 */
.L_x_793:
        /* <DEDUP_REMOVED lines=20> */
.L_x_796:
[----:B------:R-:W-:Y:S05]  /*25ac0*/  BSYNC.RECONVERGENT B3 ;  /* 0x0000000000037941 */ /* 0x000fea0003800200 */
.L_x_795:
        /* <DEDUP_REMOVED lines=8> */
.L_x_797:
[C---:B------:R-:W-:Y:S01]  /*25b50*/  DADD R38, R104.reuse, 2 ;  /* 0x4000000068267429 */ /* 0x040fe20000000000 */
[----:B------:R-:W-:Y:S01]  /*25b60*/  BSSY.RECONVERGENT B2, `(.L_x_798) ;  /* 0x0000012000027945 */ /* 0x000fe20003800200 */
[C---:B------:R-:W-:Y:S01]  /*25b70*/  DSETP.NEU.AND P6, PT, R104.reuse, RZ, PT ;  /* 0x000000ff6800722a */ /* 0x040fe20003fcd000 */
[----:B------:R-:W-:Y:S01]  /*25b80*/  ISETP.NE.AND P0, PT, R12, 0x7ff00000, PT ;  /* 0x7ff000000c00780c */ /* 0x000fe20003f05270 */
[----:B------:R-:W-:Y:S02]  /*25b90*/  DSETP.NEU.AND P1, PT, R104, 1, PT ;  /* 0x3ff000006800742a */ /* 0x000fe40003f2d000 */
[----:B------:R-:W-:Y:S02]  /*25ba0*/  DSETP.NEU.AND P3, PT, R90, 1, PT ;  /* 0x3ff000005a00742a */ /* 0x000fe40003f6d000 */
[----:B------:R-:W-:Y:S01]  /*25bb0*/  DSETP.NEU.AND P2, PT, R72, 1, PT ;  /* 0x3ff000004800742a */ /* 0x000fe20003f4d000 */
[----:B------:R-:W-:Y:S02]  /*25bc0*/  FSEL R4, R4, RZ, P6 ;  /* 0x000000ff04047208 */ /* 0x000fe40003000000 */
[----:B------:R-:W-:-:S02]  /*25bd0*/  LOP3.LUT R38, R39, 0x7ff00000, RZ, 0xc0, !PT ;  /* 0x7ff0000027267812 */ /* 0x000fc400078ec0ff */
[----:B------:R-:W-:Y:S02]  /*25be0*/  FSEL R5, R5, RZ, P6 ;  /* 0x000000ff05057208 */ /* 0x000fe40003000000 */
[----:B------:R-:W-:Y:S02]  /*25bf0*/  ISETP.NE.AND P5, PT, R38, 0x7ff00000, PT ;  /* 0x7ff000002600780c */ /* 0x000fe40003fa5270 */
[----:B------:R-:W-:-:S11]  /*25c00*/  ISETP.NE.AND P6, PT, R13, 0x7ff00000, PT ;  /* 0x7ff000000d00780c */ /* 0x000fd60003fc5270 */
[----:B------:R-:W-:Y:S05]  /*25c10*/  @P5 BRA `(.L_x_799) ;  /* 0x0000000000185947 */ /* 0x000fea0003800000 */
[----:B------:R-:W-:-:S14]  /*25c20*/  DSETP.NAN.AND P5, PT, R104, R104, PT ;  /* 0x000000686800722a */ /* 0x000fdc0003fa8000 */
[----:B------:R-:W-:Y:S01]  /*25c30*/  @P5 DADD R4, R104, 2 ;  /* 0x4000000068045429 */ /* 0x000fe20000000000 */
[----:B------:R-:W-:Y:S10]  /*25c40*/  @P5 BRA `(.L_x_799) ;  /* 0x00000000000c5947 */ /* 0x000ff40003800000 */
[----:B------:R-:W-:-:S14]  /*25c50*/  DSETP.NEU.AND P5, PT, |R104|, +INF , PT ;  /* 0x7ff000006800742a */ /* 0x000fdc0003fad200 */
[----:B------:R-:W-:Y:S01]  /*25c60*/  @!P5 IMAD.MOV.U32 R4, RZ, RZ, 0x0 ;  /* 0x00000000ff04d424 */ /* 0x000fe200078e00ff */
[----:B------:R-:W-:-:S07]  /*25c70*/  @!P5 MOV R5, 0x7ff00000 ;  /* 0x7ff000000005d802 */ /* 0x000fce0000000f00 */
.L_x_799:
[----:B------:R-:W-:Y:S05]  /*25c80*/  BSYNC.RECONVERGENT B2 ;  /* 0x0000000000027941 */ /* 0x000fea0003800200 */
.L_x_798:
        /* <DEDUP_REMOVED lines=16> */
.L_x_801:
[----:B------:R-:W-:Y:S05]  /*25d90*/  BSYNC.RECONVERGENT B2 ;  /* 0x0000000000027941 */ /* 0x000fea0003800200 */
.L_x_800:
        /* <DEDUP_REMOVED lines=10> */
.L_x_803:
[----:B------:R-:W-:Y:S05]  /*25e40*/  BSYNC.RECONVERGENT B2 ;  /* 0x0000000000027941 */ /* 0x000fea0003800200 */
.L_x_802:
[----:B------:R-:W-:Y:S01]  /*25e50*/  DADD R40, -RZ, |R102| ;  /* 0x00000000ff287229 */ /* 0x000fe20000000566 */
[----:B------:R-:W-:Y:S01]  /*25e60*/  FSEL R38, R38, RZ, P3 ;  /* 0x000000ff26267208 */ /* 0x000fe20001800000 */
[----:B------:R-:W-:Y:S01]  /*25e70*/  DMUL R104, R100, -R104 ;  /* 0x8000006864687228 */ /* 0x000fe20000000000 */
[----:B------:R-:W-:Y:S01]  /*25e80*/  FSEL R39, R39, 1.875, P3 ;  /* 0x3ff0000027277808 */ /* 0x000fe20001800000 */
[----:B------:R-:W-:Y:S01]  /*25e90*/  BSSY.RECONVERGENT B2, `(.L_x_804) ;  /* 0x0000009000027945 */ /* 0x000fe20003800200 */
[----:B------:R-:W-:Y:S02]  /*25ea0*/  FSEL R4, R4, RZ, P2 ;  /* 0x000000ff04047208 */ /* 0x000fe40001000000 */
[----:B------:R-:W-:Y:S02]  /*25eb0*/  FSEL R5, R5, 1.875, P2 ;  /* 0x3ff0000005057808 */ /* 0x000fe40001000000 */
[----:B------:R-:W-:Y:S01]  /*25ec0*/  MOV R0, 0x25f20 ;  /* 0x00025f2000007802 */ /* 0x000fe20000000f00 */
[----:B------:R-:W-:-:S03]  /*25ed0*/  IMAD.MOV.U32 R6, RZ, RZ, R40 ;  /* 0x000000ffff067224 */ /* 0x000fc600078e0028 */
[----:B------:R-:W-:Y:S01]  /*25ee0*/  DADD R100, R4, R38 ;  /* 0x0000000004647229 */ /* 0x000fe20000000026 */
[----:B------:R-:W-:Y:S02]  /*25ef0*/  IMAD.MOV.U32 R5, RZ, RZ, R41 ;  /* 0x000000ffff057224 */ /* 0x000fe400078e0029 */
[----:B------:R-:W-:-:S08]  /*25f00*/  IMAD.MOV.U32 R4, RZ, RZ, 0x40000000 ;  /* 0x40000000ff047424 */ /* 0x000fd000078e00ff */
[----:B------:R-:W-:Y:S05]  /*25f10*/  CALL.REL.NOINC `($_Z23distributor_probabilityddPdS_iS_i$__internal_accurate_pow) ;  /* 0x0000006400787944 */ /* 0x000fea0003c00000 */
[----:B------:R-:W-:Y:S05]  /*25f20*/  BSYNC.RECONVERGENT B2 ;  /* 0x0000000000027941 */ /* 0x000fea0003800200 */
.L_x_804:
        /* <DEDUP_REMOVED lines=15> */
.L_x_806:
[----:B------:R-:W-:Y:S05]  /*26020*/  BSYNC.RECONVERGENT B2 ;  /* 0x0000000000027941 */ /* 0x000fea0003800200 */
.L_x_805:
        /* <DEDUP_REMOVED lines=20> */
.L_x_808:
[----:B------:R-:W-:Y:S05]  /*26170*/  BSYNC.RECONVERGENT B3 ;  /* 0x0000000000037941 */ /* 0x000fea0003800200 */
.L_x_807:
[----:B------:R-:W-:Y:S01]  /*26180*/  IMAD.MOV.U32 R40, RZ, RZ, 0x652b82fe ;  /* 0x652b82feff287424 */ /* 0x000fe200078e00ff */
[----:B------:R-:W-:Y:S01]  /*26190*/  UMOV UR4, 0xfefa39ef ;  /* 0xfefa39ef00047882 */ /* 0x000fe20000000000 */
[----:B------:R-:W-:Y:S01]  /*261a0*/  IMAD.MOV.U32 R41, RZ, RZ, 0x3ff71547 ;  /* 0x3ff71547ff297424 */ /* 0x000fe200078e00ff */
[----:B------:R-:W-:Y:S01]  /*261b0*/  UMOV UR5, 0x3fe62e42 ;  /* 0x3fe62e4200057882 */ /* 0x000fe20000000000 */
[----:B------:R-:W-:Y:S01]  /*261c0*/  FSETP.GEU.AND P0, PT, |R47|, 4.1917929649353027344, PT ;  /* 0x4086232b2f00780b */ /* 0x000fe20003f0e200 */
[----:B------:R-:W-:Y:S01]  /*261d0*/  BSSY.RECONVERGENT B2, `(.L_x_809) ;  /* 0x0000037000027945 */ /* 0x000fe20003800200 */
[----:B------:R-:W-:Y:S02]  /*261e0*/  IMAD.MOV.U32 R42, RZ, RZ, R94 ;  /* 0x000000ffff2a7224 */ /* 0x000fe400078e005e */
        /* <DEDUP_REMOVED lines=38> */
[----:B------:R-:W-:Y:S01]  /*26450*/  LEA R5, R40, R39, 0x14 ;  /* 0x0000002728057211 */ /* 0x000fe200078ea0ff */
        /* <DEDUP_REMOVED lines=14> */
.L_x_810:
[----:B------:R-:W-:Y:S05]  /*26540*/  BSYNC.RECONVERGENT B2 ;  /* 0x0000000000027941 */ /* 0x000fea0003800200 */
.L_x_809:
        /* <DEDUP_REMOVED lines=10> */
.L_x_812:
[----:B------:R-:W-:Y:S05]  /*265f0*/  BSYNC.RECONVERGENT B2 ;  /* 0x0000000000027941 */ /* 0x000fea0003800200 */
.L_x_811:
        /* <DEDUP_REMOVED lines=31> */
[----:B------:R-:W-:Y:S01]  /*267f0*/  IMAD.MOV.U32 R4, RZ, RZ, R6 ;  /* 0x000000ffff047224 */ /* 0x000fe200078e0006 */
[----:B------:R-:W-:-:S07]  /*26800*/  MOV R5, R39 ;  /* 0x0000002700057202 */ /* 0x000fce0000000f00 */
.L_x_814:
[----:B------:R-:W-:Y:S05]  /*26810*/  BSYNC.RECONVERGENT B3 ;  /* 0x0000000000037941 */ /* 0x000fea0003800200 */
.L_x_813:
        /* <DEDUP_REMOVED lines=15> */
.L_x_816:
[----:B------:R-:W-:Y:S05]  /*26910*/  BSYNC.RECONVERGENT B3 ;  /* 0x0000000000037941 */ /* 0x000fea0003800200 */
.L_x_815:
        /* <DEDUP_REMOVED lines=10> */
.L_x_817:
        /* <DEDUP_REMOVED lines=26> */
.L_x_819:
[----:B------:R-:W-:Y:S05]  /*26b60*/  BSYNC.RECONVERGENT B2 ;  /* 0x0000000000027941 */ /* 0x000fea0003800200 */
.L_x_818:
        /* <DEDUP_REMOVED lines=13> */
.L_x_821:
[----:B------:R-:W-:Y:S05]  /*26c40*/  BSYNC.RECONVERGENT B3 ;  /* 0x0000000000037941 */ /* 0x000fea0003800200 */
.L_x_820:
        /* <DEDUP_REMOVED lines=16> */
[----:B------:R-:W-:Y:S01]  /*26d50*/  @!P4 IMAD.MOV.U32 R4, RZ, RZ, 0x0 ;  /* 0x00000000ff04c424 */ /* 0x000fe200078e00ff */
[----:B------:R-:W-:-:S07]  /*26d60*/  @!P4 MOV R5, 0x7ff00000 ;  /* 0x7ff000000005c802 */ /* 0x000fce0000000f00 */
.L_x_823:
[----:B------:R-:W-:Y:S05]  /*26d70*/  BSYNC.RECONVERGENT B2 ;  /* 0x0000000000027941 */ /* 0x000fea0003800200 */
.L_x_822:
        /* <DEDUP_REMOVED lines=10> */
.L_x_825:
[----:B------:R-:W-:Y:S05]  /*26e20*/  BSYNC.RECONVERGENT B2 ;  /* 0x0000000000027941 */ /* 0x000fea0003800200 */
.L_x_824:
        /* <DEDUP_REMOVED lines=10> */
.L_x_827:
[----:B------:R-:W-:Y:S05]  /*26ed0*/  BSYNC.RECONVERGENT B2 ;  /* 0x0000000000027941 */ /* 0x000fea0003800200 */
.L_x_826:
[----:B------:R-:W-:Y:S01]  /*26ee0*/  DADD R48, R40, 1 ;  /* 0x3ff0000028307429 */ /* 0x000fe20000000000 */
[----:B------:R-:W-:Y:S01]  /*26ef0*/  IMAD.MOV.U32 R42, RZ, RZ, 0x0 ;  /* 0x00000000ff2a7424 */ /* 0x000fe200078e00ff */
[----:B------:R-:W-:Y:S01]  /*26f00*/  FSEL R100, R4, RZ, P2 ;  /* 0x000000ff04647208 */ /* 0x000fe20001000000 */
[----:B------:R-:W-:Y:S01]  /*26f10*/  IMAD.MOV.U32 R43, RZ, RZ, 0x3fd80000 ;  /* 0x3fd80000ff2b7424 */ /* 0x000fe200078e00ff */
[----:B------:R-:W-:Y:S01]  /*26f20*/  FSEL R101, R5, 1.875, P2 ;  /* 0x3ff0000005657808 */ /* 0x000fe20001000000 */
[----:B------:R-:W-:Y:S01]  /*26f30*/  BSSY.RECONVERGENT B3, `(.L_x_828) ;  /* 0x000001e000037945 */ /* 0x000fe20003800200 */
[----:B------:R-:W0:Y:S01]  /*26f40*/  MUFU.RSQ64H R45, R49 ;  /* 0x00000031002d7308 */ /* 0x000e220000001c00 */
[----:B------:R-:W-:Y:S01]  /*26f50*/  FSEL R38, R38, RZ, P3 ;  /* 0x000000ff26267208 */ /* 0x000fe20001800000 */
[----:B------:R-:W-:Y:S01]  /*26f60*/  DMUL R88, R46, R102 ;  /* 0x000000662e587228 */ /* 0x000fe20000000000 */
[----:B------:R-:W-:Y:S01]  /*26f70*/  FSEL R39, R39, 1.875, P3 ;  /* 0x3ff0000027277808 */ /* 0x000fe20001800000 */
[----:B------:R-:W-:-:S05]  /*26f80*/  VIADD R44, R49, 0xfcb00000 ;  /* 0xfcb00000312c7836 */ /* 0x000fca0000000000 */
[----:B------:R-:W-:Y:S01]  /*26f90*/  ISETP.GE.U32.AND P1, PT, R44, 0x7ca00000, PT ;  /* 0x7ca000002c00780c */ /* 0x000fe20003f26070 */
        /* <DEDUP_REMOVED lines=23> */
.L_x_829:
[----:B------:R-:W-:Y:S05]  /*27110*/  BSYNC.RECONVERGENT B3 ;  /* 0x0000000000037941 */ /* 0x000fea0003800200 */
.L_x_828:
[----:B------:R-:W-:Y:S01]  /*27120*/  FSEL R102, R38, 3.01326645709721542066e+23, P0 ;  /* 0x667f3bcd26667808 */ /* 0x000fe20000000000 */
[----:B------:R-:W-:Y:S01]  /*27130*/  BSSY.RECONVERGENT B2, `(.L_x_830) ;  /* 0x0000008000027945 */ /* 0x000fe20003800200 */
[----:B------:R-:W-:Y:S02]  /*27140*/  FSEL R103, R39, 1.9267766475677490234, P0 ;  /* 0x3ff6a09e27677808 */ /* 0x000fe40000000000 */
[----:B------:R-:W-:Y:S02]  /*27150*/  MOV R4, 0x40000000 ;  /* 0x4000000000047802 */ /* 0x000fe40000000f00 */
[----:B------:R-:W-:Y:S02]  /*27160*/  MOV R0, 0x271b0 ;  /* 0x000271b000007802 */ /* 0x000fe40000000f00 */
[----:B------:R-:W-:-:S10]  /*27170*/  DADD R38, -RZ, |R102| ;  /* 0x00000000ff267229 */ /* 0x000fd40000000566 */
[----:B------:R-:W-:Y:S02]  /*27180*/  IMAD.MOV.U32 R6, RZ, RZ, R38 ;  /* 0x000000ffff067224 */ /* 0x000fe400078e0026 */
[----:B------:R-:W-:-:S07]  /*27190*/  IMAD.MOV.U32 R5, RZ, RZ, R39 ;  /* 0x000000ffff057224 */ /* 0x000fce00078e0027 */
[----:B------:R-:W-:Y:S05]  /*271a0*/  CALL.REL.NOINC `($_Z23distributor_probabilityddPdS_iS_i$__internal_accurate_pow) ;  /* 0x0000005000d47944 */ /* 0x000fea0003c00000 */
[----:B------:R-:W-:Y:S05]  /*271b0*/  BSYNC.RECONVERGENT B2 ;  /* 0x0000000000027941 */ /* 0x000fea0003800200 */
.L_x_830:
        /* <DEDUP_REMOVED lines=15> */
.L_x_832:
[----:B------:R-:W-:Y:S05]  /*272b0*/  BSYNC.RECONVERGENT B2 ;  /* 0x0000000000027941 */ /* 0x000fea0003800200 */
.L_x_831:
        /* <DEDUP_REMOVED lines=20> */
.L_x_834:
[----:B------:R-:W-:Y:S05]  /*27400*/  BSYNC.RECONVERGENT B3 ;  /* 0x0000000000037941 */ /* 0x000fea0003800200 */
.L_x_833:
        /* <DEDUP_REMOVED lines=27> */
.L_x_837:
        /* <DEDUP_REMOVED lines=25> */
.L_x_838:
        /* <DEDUP_REMOVED lines=34> */
[----:B------:R-:W-:Y:S01]  /*27970*/  MOV R100, R46 ;  /* 0x0000002e00647202 */ /* 0x000fe20000000f00 */
[----:B------:R-:W-:-:S07]  /*27980*/  IMAD.MOV.U32 R101, RZ, RZ, R47 ;  /* 0x000000ffff657224 */ /* 0x000fce00078e002f */
.L_x_840:
[----:B------:R-:W-:Y:S05]  /*27990*/  BSYNC.RECONVERGENT B4 ;  /* 0x0000000000047941 */ /* 0x000fea0003800200 */
.L_x_839:
        /* <DEDUP_REMOVED lines=8> */
.L_x_841:
        /* <DEDUP_REMOVED lines=25> */
.L_x_842:
        /* <DEDUP_REMOVED lines=10> */
.L_x_836:
[----:B------:R-:W-:Y:S05]  /*27c50*/  BSYNC.RECONVERGENT B3 ;  /* 0x0000000000037941 */ /* 0x000fea0003800200 */
.L_x_835:
        /* <DEDUP_REMOVED lines=9> */
.L_x_844:
[----:B------:R-:W-:Y:S05]  /*27cf0*/  BSYNC.RECONVERGENT B2 ;  /* 0x0000000000027941 */ /* 0x000fea0003800200 */
.L_x_843:
        /* <DEDUP_REMOVED lines=30> */
.L_x_846:
[----:B------:R-:W-:Y:S05]  /*27ee0*/  BSYNC.RECONVERGENT B3 ;  /* 0x0000000000037941 */ /* 0x000fea0003800200 */
.L_x_845:
        /* <DEDUP_REMOVED lines=20> */
.L_x_848:
[----:B------:R-:W-:Y:S05]  /*28030*/  BSYNC.RECONVERGENT B3 ;  /* 0x0000000000037941 */ /* 0x000fea0003800200 */
.L_x_847:
[----:B------:R-:W-:Y:S01]  /*28040*/  DADD R6, -RZ, |R92| ;  /* 0x00000000ff067229 */ /* 0x000fe2000000055c */
[----:B------:R-:W-:Y:S01]  /*28050*/  BSSY.RECONVERGENT B2, `(.L_x_849) ;  /* 0x0000005000027945 */ /* 0x000fe20003800200 */
[----:B------:R-:W-:Y:S01]  /*28060*/  IMAD.MOV.U32 R4, RZ, RZ, 0x40000000 ;  /* 0x40000000ff047424 */ /* 0x000fe200078e00ff */
[----:B------:R-:W-:-:S07]  /*28070*/  MOV R0, 0x280a0 ;  /* 0x000280a000007802 */ /* 0x000fce0000000f00 */
[----:B------:R-:W-:-:S07]  /*28080*/  IMAD.MOV.U32 R5, RZ, RZ, R7 ;  /* 0x000000ffff057224 */ /* 0x000fce00078e0007 */
[----:B------:R-:W-:Y:S05]  /*28090*/  CALL.REL.NOINC `($_Z23distributor_probabilityddPdS_iS_i$__internal_accurate_pow) ;  /* 0x0000004400187944 */ /* 0x000fea0003c00000 */
[----:B------:R-:W-:Y:S05]  /*280a0*/  BSYNC.RECONVERGENT B2 ;  /* 0x0000000000027941 */ /* 0x000fea0003800200 */
.L_x_849:
        /* <DEDUP_REMOVED lines=19> */
.L_x_851:
[----:B------:R-:W-:Y:S05]  /*281e0*/  BSYNC.RECONVERGENT B2 ;  /* 0x0000000000027941 */ /* 0x000fea0003800200 */
.L_x_850:
        /* <DEDUP_REMOVED lines=10> */
.L_x_853:
[----:B------:R-:W-:Y:S05]  /*28290*/  BSYNC.RECONVERGENT B2 ;  /* 0x0000000000027941 */ /* 0x000fea0003800200 */
.L_x_852:
        /* <DEDUP_REMOVED lines=10> */
.L_x_855:
[----:B------:R-:W-:Y:S05]  /*28340*/  BSYNC.RECONVERGENT B2 ;  /* 0x0000000000027941 */ /* 0x000fea0003800200 */
.L_x_854:
        /* <DEDUP_REMOVED lines=12> */
.L_x_856:
        /* <DEDUP_REMOVED lines=15> */
.L_x_858:
[----:B------:R-:W-:Y:S05]  /*28500*/  BSYNC.RECONVERGENT B2 ;  /* 0x0000000000027941 */ /* 0x000fea0003800200 */
.L_x_857:
        /* <DEDUP_REMOVED lines=20> */
.L_x_860:
[----:B------:R-:W-:Y:S05]  /*28650*/  BSYNC.RECONVERGENT B3 ;  /* 0x0000000000037941 */ /* 0x000fea0003800200 */
.L_x_859:
[----:B------:R-:W-:Y:S01]  /*28660*/  IMAD.MOV.U32 R12, RZ, RZ, 0x652b82fe ;  /* 0x652b82feff0c7424 */ /* 0x000fe200078e00ff */
[----:B------:R-:W-:Y:S01]  /*28670*/  UMOV UR4, 0xfefa39ef ;  /* 0xfefa39ef00047882 */ /* 0x000fe20000000000 */
[----:B------:R-:W-:Y:S01]  /*28680*/  IMAD.MOV.U32 R13, RZ, RZ, 0x3ff71547 ;  /* 0x3ff71547ff0d7424 */ /* 0x000fe200078e00ff */
[----:B------:R-:W-:Y:S01]  /*28690*/  UMOV UR5, 0x3fe62e42 ;  /* 0x3fe62e4200057882 */ /* 0x000fe20000000000 */
[----:B------:R-:W-:Y:S01]  /*286a0*/  FSETP.GEU.AND P0, PT, |R47|, 4.1917929649353027344, PT ;  /* 0x4086232b2f00780b */ /* 0x000fe20003f0e200 */
[----:B------:R-:W-:Y:S03]  /*286b0*/  BSSY.RECONVERGENT B2, `(.L_x_861) ;  /* 0x0000035000027945 */ /* 0x000fe60003800200 */
[----:B------:R-:W-:-:S08]  /*286c0*/  DFMA R12, R46, R12, 6.75539944105574400000e+15 ;  /* 0x433800002e0c742b */ /* 0x000fd0000000000c */
        /* <DEDUP_REMOVED lines=51> */
.L_x_862:
[----:B------:R-:W-:Y:S05]  /*28a00*/  BSYNC.RECONVERGENT B2 ;  /* 0x0000000000027941 */ /* 0x000fea0003800200 */
.L_x_861:
[----:B------:R-:W-:Y:S01]  /*28a10*/  UMOV UR4, 0x459aa352 ;  /* 0x459aa35200047882 */ /* 0x000fe20000000000 */
[----:B------:R-:W-:Y:S01]  /*28a20*/  UMOV UR5, 0x3fe09b89 ;  /* 0x3fe09b8900057882 */ /* 0x000fe20000000000 */
[----:B------:R-:W-:Y:S01]  /*28a30*/  DMUL R2, R2, R4 ;  /* 0x0000000402027228 */ /* 0x000fe20000000000 */
[----:B------:R-:W-:Y:S01]  /*28a40*/  UMOV UR6, 0x9999999a ;  /* 0x9999999a00067882 */ /* 0x000fe20000000000 */
[C---:B------:R-:W-:Y:S01]  /*28a50*/  DMUL R4, R28.reuse, R10 ;  /* 0x0000000a1c047228 */ /* 0x040fe20000000000 */
[----:B------:R-:W-:Y:S01]  /*28a60*/  UMOV UR7, 0x3fd19999 ;  /* 0x3fd1999900077882 */ /* 0x000fe20000000000 */
[C---:B------:R-:W-:Y:S02]  /*28a70*/  DMUL R6, R28.reuse, R20 ;  /* 0x000000141c067228 */ /* 0x040fe40000000000 */
[----:B------:R-:W-:Y:S02]  /*28a80*/  DMUL R12, R28, R24 ;  /* 0x000000181c0c7228 */ /* 0x000fe40000000000 */
[----:B------:R-:W-:-:S02]  /*28a90*/  DMUL R62, R62, UR4 ;  /* 0x000000043e3e7c28 */ /* 0x000fc40008000000 */
[----:B------:R-:W-:Y:S02]  /*28aa0*/  DMUL R58, R58, UR4 ;  /* 0x000000043a3a7c28 */ /* 0x000fe40008000000 */
[----:B------:R-:W-:Y:S02]  /*28ab0*/  DMUL R64, R64, UR4 ;  /* 0x0000000440407c28 */ /* 0x000fe40008000000 */
[----:B------:R-:W-:Y:S02]  /*28ac0*/  DMUL R60, R60, UR4 ;  /* 0x000000043c3c7c28 */ /* 0x000fe40008000000 */
[----:B------:R-:W-:Y:S02]  /*28ad0*/  DMUL R56, R56, UR4 ;  /* 0x0000000438387c28 */ /* 0x000fe40008000000 */
[----:B------:R-:W-:Y:S01]  /*28ae0*/  DMUL R66, R66, UR4 ;  /* 0x0000000442427c28 */ /* 0x000fe20008000000 */
[----:B------:R-:W-:Y:S01]  /*28af0*/  UMOV UR4, 0xc901e574 ;  /* 0xc901e57400047882 */ /* 0x000fe20000000000 */
[----:B------:R-:W-:Y:S01]  /*28b00*/  UMOV UR5, 0x3fbe573a ;  /* 0x3fbe573a00057882 */ /* 0x000fe20000000000 */
[----:B------:R-:W-:-:S02]  /*28b10*/  DMUL R102, R102, 0.5 ;  /* 0x3fe0000066667828 */ /* 0x000fc40000000000 */
[----:B------:R-:W-:Y:S02]  /*28b20*/  DFMA R62, R4, UR4, R62 ;  /* 0x00000004043e7c2b */ /* 0x000fe4000800003e */
[----:B------:R-:W-:Y:S02]  /*28b30*/  DFMA R58, R36, UR4, R58 ;  /* 0x00000004243a7c2b */ /* 0x000fe4000800003a */
[----:B------:R-:W-:Y:S02]  /*28b40*/  DFMA R64, R6, UR4, R64 ;  /* 0x0000000406407c2b */ /* 0x000fe40008000040 */
[----:B------:R-:W-:Y:S02]  /*28b50*/  DFMA R60, R34, UR4, R60 ;  /* 0x00000004223c7c2b */ /* 0x000fe4000800003c */
[----:B------:R-:W-:Y:S02]  /*28b60*/  DFMA R56, R12, UR4, R56 ;  /* 0x000000040c387c2b */ /* 0x000fe40008000038 */
[----:B------:R-:W-:Y:S01]  /*28b70*/  DFMA R66, R32, UR4, R66 ;  /* 0x0000000420427c2b */ /* 0x000fe20008000042 */
[----:B------:R-:W-:Y:S01]  /*28b80*/  UMOV UR4, 0xaacfd498 ;  /* 0xaacfd49800047882 */ /* 0x000fe20000000000 */
[C---:B------:R-:W-:Y:S01]  /*28b90*/  DMUL R120, R28.reuse, R120 ;  /* 0x000000781c787228 */ /* 0x040fe20000000000 */
[----:B------:R-:W-:Y:S01]  /*28ba0*/  UMOV UR5, 0x3fe0323a ;  /* 0x3fe0323a00057882 */ /* 0x000fe20000000000 */
[----:B------:R-:W-:-:S02]  /*28bb0*/  DMUL R118, R28, R118 ;  /* 0x000000761c767228 */ /* 0x000fc40000000000 */
[----:B------:R-:W-:Y:S02]  /*28bc0*/  DMUL R116, R28, R116 ;  /* 0x000000741c747228 */ /* 0x000fe40000000000 */
[----:B------:R-:W-:Y:S02]  /*28bd0*/  DMUL R2, R2, R102 ;  /* 0x0000006602027228 */ /* 0x000fe40000000000 */
[----:B------:R-:W-:Y:S02]  /*28be0*/  DFMA R62, R80, UR4, R62 ;  /* 0x00000004503e7c2b */ /* 0x000fe4000800003e */
[----:B------:R-:W-:Y:S02]  /*28bf0*/  DFMA R58, R76, UR4, R58 ;  /* 0x000000044c3a7c2b */ /* 0x000fe4000800003a */
[----:B------:R-:W-:Y:S02]  /*28c00*/  DFMA R64, R82, UR4, R64 ;  /* 0x0000000452407c2b */ /* 0x000fe40008000040 */
[----:B------:R-:W-:-:S02]  /*28c10*/  DFMA R60, R78, UR4, R60 ;  /* 0x000000044e3c7c2b */ /* 0x000fc4000800003c */
[----:B------:R-:W-:Y:S02]  /*28c20*/  DFMA R56, R74, UR4, R56 ;  /* 0x000000044a387c2b */ /* 0x000fe40008000038 */
[----:B------:R-:W-:Y:S01]  /*28c30*/  DFMA R66, R84, UR4, R66 ;  /* 0x0000000454427c2b */ /* 0x000fe20008000042 */
[----:B------:R-:W-:Y:S01]  /*28c40*/  UMOV UR4, 0x70a3d70a ;  /* 0x70a3d70a00047882 */ /* 0x000fe20000000000 */
[----:B------:R-:W-:Y:S01]  /*28c50*/  DFMA R114, R120, -UR6, R114 ;  /* 0x8000000678727c2b */ /* 0x000fe20008000072 */
[----:B------:R-:W-:Y:S01]  /*28c60*/  UMOV UR5, 0x3fc70a3d ;  /* 0x3fc70a3d00057882 */ /* 0x000fe20000000000 */
[----:B------:R-:W-:Y:S02]  /*28c70*/  DFMA R112, R118, -UR6, R112 ;  /* 0x8000000676707c2b */ /* 0x000fe40008000070 */
[----:B------:R-:W-:Y:S02]  /*28c80*/  DFMA R110, R116, -UR6, R110 ;  /* 0x80000006746e7c2b */ /* 0x000fe4000800006e */
[----:B------:R-:W-:-:S02]  /*28c90*/  DFMA R62, R68, -UR4, R62 ;  /* 0x80000004443e7c2b */ /* 0x000fc4000800003e */
[----:B------:R-:W-:Y:S02]  /*28ca0*/  DFMA R58, R120, -UR4, R58 ;  /* 0x80000004783a7c2b */ /* 0x000fe4000800003a */
[----:B------:R-:W-:Y:S02]  /*28cb0*/  DFMA R64, R70, -UR4, R64 ;  /* 0x8000000446407c2b */ /* 0x000fe40008000040 */
[----:B------:R-:W-:Y:S02]  /*28cc0*/  DFMA R60, R118, -UR4, R60 ;  /* 0x80000004763c7c2b */ /* 0x000fe4000800003c */
[----:B------:R-:W-:Y:S02]  /*28cd0*/  DFMA R56, R86, -UR4, R56 ;  /* 0x8000000456387c2b */ /* 0x000fe40008000038 */
[----:B------:R-:W-:Y:S02]  /*28ce0*/  DMUL R114, R28, R114 ;  /* 0x000000721c727228 */ /* 0x000fe40000000000 */
[----:B------:R-:W-:Y:S01]  /*28cf0*/  DFMA R66, R116, -UR4, R66 ;  /* 0x8000000474427c2b */ /* 0x000fe20008000042 */
[----:B------:R-:W-:Y:S01]  /*28d00*/  UMOV UR4, 0x29e4129e ;  /* 0x29e4129e00047882 */ /* 0x000fe20000000000 */
[C---:B------:R-:W-:Y:S01]  /*28d10*/  DMUL R108, R28.reuse, R108 ;  /* 0x0000006c1c6c7228 */ /* 0x040fe20000000000 */
[----:B------:R-:W-:Y:S01]  /*28d20*/  UMOV UR5, 0x3fa29e41 ;  /* 0x3fa29e4100057882 */ /* 0x000fe20000000000 */
[----:B------:R-:W-:-:S02]  /*28d30*/  DMUL R104, R28, R104 ;  /* 0x000000681c687228 */ /* 0x000fc40000000000 */
[C---:B------:R-:W-:Y:S02]  /*28d40*/  DMUL R112, R28.reuse, R112 ;  /* 0x000000701c707228 */ /* 0x040fe40000000000 */
[C---:B------:R-:W-:Y:S02]  /*28d50*/  DMUL R110, R28.reuse, R110 ;  /* 0x0000006e1c6e7228 */ /* 0x040fe40000000000 */
[----:B------:R-:W-:Y:S02]  /*28d60*/  DMUL R2, R28, R2 ;  /* 0x000000021c027228 */ /* 0x000fe40000000000 */
[----:B------:R-:W-:Y:S02]  /*28d70*/  DSETP.GEU.AND P0, PT, R26, R18, PT ;  /* 0x000000121a00722a */ /* 0x000fe40003f0e000 */
[----:B------:R-:W-:Y:S02]  /*28d80*/  DFMA R62, R114, UR4, R62 ;  /* 0x00000004723e7c2b */ /* 0x000fe4000800003e */
[----:B------:R-:W-:-:S02]  /*28d90*/  DFMA R58, R108, UR4, R58 ;  /* 0x000000046c3a7c2b */ /* 0x000fc4000800003a */
[----:B------:R-:W-:Y:S02]  /*28da0*/  DFMA R64, R112, UR4, R64 ;  /* 0x0000000470407c2b */ /* 0x000fe40008000040 */
[----:B------:R-:W-:Y:S02]  /*28db0*/  DFMA R60, R104, UR4, R60 ;  /* 0x00000004683c7c2b */ /* 0x000fe4000800003c */
[----:B------:R-:W-:Y:S02]  /*28dc0*/  DFMA R56, R110, UR4, R56 ;  /* 0x000000046e387c2b */ /* 0x000fe40008000038 */
[----:B------:R-:W-:Y:S02]  /*28dd0*/  DFMA R2, R2, UR4, R66 ;  /* 0x0000000402027c2b */ /* 0x000fe40008000042 */
[----:B------:R-:W-:Y:S02]  /*28de0*/  DADD R8, R62, R8 ;  /* 0x000000003e087229 */ /* 0x000fe40000000008 */
[----:B------:R-:W-:-:S02]  /*28df0*/  DADD R10, R58, R10 ;  /* 0x000000003a0a7229 */ /* 0x000fc4000000000a */
[----:B------:R-:W-:Y:S02]  /*28e00*/  DADD R14, R64, R14 ;  /* 0x00000000400e7229 */ /* 0x000fe4000000000e */
[----:B------:R-:W-:Y:S02]  /*28e10*/  DADD R20, R60, R20 ;  /* 0x000000003c147229 */ /* 0x000fe40000000014 */
[----:B------:R-:W-:Y:S02]  /*28e20*/  DADD R22, R56, R22 ;  /* 0x0000000038167229 */ /* 0x000fe40000000016 */
[----:B------:R-:W-:Y:S01]  /*28e30*/  DADD R24, R2, R24 ;  /* 0x0000000002187229 */ /* 0x000fe20000000018 */
[----:B------:R-:W-:Y:S10]  /*28e40*/  @!P0 BRA `(.L_x_863) ;  /* 0xfffffda000688947 */ /* 0x000ff4000383ffff */
.L_x_75:
[----:B------:R-:W-:Y:S05]  /*28e50*/  BSYNC.RECONVERGENT B0 ;  /* 0x0000000000007941 */ /* 0x000fea0003800200 */
.L_x_74:
[----:B-----5:R-:W-:Y:S01]  /*28e60*/  DADD R6, -RZ, |R10| ;  /* 0x00000000ff067229 */ /* 0x020fe2000000050a */
[----:B------:R-:W-:Y:S01]  /*28e70*/  BSSY.RECONVERGENT B0, `(.L_x_864) ;  /* 0x0000005000007945 */ /* 0x000fe20003800200 */
[----:B------:R-:W-:Y:S01]  /*28e80*/  IMAD.MOV.U32 R4, RZ, RZ, 0x40000000 ;  /* 0x40000000ff047424 */ /* 0x000fe200078e00ff */
[----:B------:R-:W-:-:S07]  /*28e90*/  MOV R0, 0x28ec0 ;  /* 0x00028ec000007802 */ /* 0x000fce0000000f00 */
[----:B------:R-:W-:-:S07]  /*28ea0*/  IMAD.MOV.U32 R5, RZ, RZ, R7 ;  /* 0x000000ffff057224 */ /* 0x000fce00078e0007 */
[----:B------:R-:W-:Y:S05]  /*28eb0*/  CALL.REL.NOINC `($_Z23distributor_probabilityddPdS_iS_i$__internal_accurate_pow) ;  /* 0x0000003400907944 */ /* 0x000fea0003c00000 */
[----:B------:R-:W-:Y:S05]  /*28ec0*/  BSYNC.RECONVERGENT B0 ;  /* 0x0000000000007941 */ /* 0x000fea0003800200 */
.L_x_864:
[C---:B------:R-:W-:Y:S01]  /*28ed0*/  DADD R2, R10.reuse, 2 ;  /* 0x400000000a027429 */ /* 0x040fe20000000000 */
[----:B------:R-:W-:Y:S01]  /*28ee0*/  BSSY.RECONVERGENT B0, `(.L_x_865) ;  /* 0x0000010000007945 */ /* 0x000fe20003800200 */
[----:B------:R-:W-:Y:S02]  /*28ef0*/  DADD R6, -RZ, |R20| ;  /* 0x00000000ff067229 */ /* 0x000fe40000000514 */
[C---:B------:R-:W-:Y:S02]  /*28f00*/  DSETP.NEU.AND P0, PT, R10.reuse, RZ, PT ;  /* 0x000000ff0a00722a */ /* 0x040fe40003f0d000 */
[----:B------:R-:W-:-:S04]  /*28f10*/  DSETP.NEU.AND P2, PT, R10, 1, PT ;  /* 0x3ff000000a00742a */ /* 0x000fc80003f4d000 */
[----:B------:R-:W-:Y:S02]  /*28f20*/  LOP3.LUT R2, R3, 0x7ff00000, RZ, 0xc0, !PT ;  /* 0x7ff0000003027812 */ /* 0x000fe400078ec0ff */
[----:B------:R-:W-:Y:S01]  /*28f30*/  FSEL R3, R5, RZ, P0 ;  /* 0x000000ff05037208 */ /* 0x000fe20000000000 */
[----:B------:R-:W-:Y:S01]  /*28f40*/  IMAD.MOV.U32 R5, RZ, RZ, R7 ;  /* 0x000000ffff057224 */ /* 0x000fe200078e0007 */
[----:B------:R-:W-:Y:S02]  /*28f50*/  ISETP.NE.AND P1, PT, R2, 0x7ff00000, PT ;  /* 0x7ff000000200780c */ /* 0x000fe40003f25270 */
[----:B------:R-:W-:-:S11]  /*28f60*/  FSEL R2, R4, RZ, P0 ;  /* 0x000000ff04027208 */ /* 0x000fd60000000000 */
[----:B------:R-:W-:Y:S05]  /*28f70*/  @P1 BRA `(.L_x_866) ;  /* 0x0000000000181947 */ /* 0x000fea0003800000 */
[----:B------:R-:W-:-:S14]  /*28f80*/  DSETP.NAN.AND P0, PT, R10, R10, PT ;  /* 0x0000000a0a00722a */ /* 0x000fdc0003f08000 */
[----:B------:R-:W-:Y:S01]  /*28f90*/  @P0 DADD R2, R10, 2 ;  /* 0x400000000a020429 */ /* 0x000fe20000000000 */
[----:B------:R-:W-:Y:S10]  /*28fa0*/  @P0 BRA `(.L_x_866) ;  /* 0x00000000000c0947 */ /* 0x000ff40003800000 */
[----:B------:R-:W-:-:S14]  /*28fb0*/  DSETP.NEU.AND P0, PT, |R10|, +INF , PT ;  /* 0x7ff000000a00742a */ /* 0x000fdc0003f0d200 */
[----:B------:R-:W-:Y:S02]  /*28fc0*/  @!P0 IMAD.MOV.U32 R2, RZ, RZ, 0x0 ;  /* 0x00000000ff028424 */ /* 0x000fe400078e00ff */
[----:B------:R-:W-:-:S07]  /*28fd0*/  @!P0 IMAD.MOV.U32 R3, RZ, RZ, 0x7ff00000 ;  /* 0x7ff00000ff038424 */ /* 0x000fce00078e00ff */
.L_x_866:
[----:B------:R-:W-:Y:S05]  /*28fe0*/  BSYNC.RECONVERGENT B0 ;  /* 0x0000000000007941 */ /* 0x000fea0003800200 */
.L_x_865:
[----:B------:R-:W-:Y:S01]  /*28ff0*/  BSSY.RECONVERGENT B0, `(.L_x_867) ;  /* 0x0000006000007945 */ /* 0x000fe20003800200 */
[----:B------:R-:W-:Y:S01]  /*29000*/  FSEL R2, R2, RZ, P2 ;  /* 0x000000ff02027208 */ /* 0x000fe20001000000 */
[----:B------:R-:W-:Y:S01]  /*29010*/  IMAD.MOV.U32 R4, RZ, RZ, 0x40000000 ;  /* 0x40000000ff047424 */ /* 0x000fe200078e00ff */
[----:B------:R-:W-:Y:S02]  /*29020*/  FSEL R3, R3, 1.875, P2 ;  /* 0x3ff0000003037808 */ /* 0x000fe40001000000 */
[----:B------:R-:W-:-:S07]  /*29030*/  MOV R0, 0x29050 ;  /* 0x0002905000007802 */ /* 0x000fce0000000f00 */
[----:B------:R-:W-:Y:S05]  /*29040*/  CALL.REL.NOINC `($_Z23distributor_probabilityddPdS_iS_i$__internal_accurate_pow) ;  /* 0x00000034002c7944 */ /* 0x000fea0003c00000 */
[----:B------:R-:W-:Y:S05]  /*29050*/  BSYNC.RECONVERGENT B0 ;  /* 0x0000000000007941 */ /* 0x000fea0003800200 */
.L_x_867:
        /* <DEDUP_REMOVED lines=16> */
.L_x_869:
[----:B------:R-:W-:Y:S05]  /*29160*/  BSYNC.RECONVERGENT B0 ;  /* 0x0000000000007941 */ /* 0x000fea0003800200 */
.L_x_868:
[----:B------:R-:W-:Y:S01]  /*29170*/  FSEL R12, R4, RZ, P2 ;  /* 0x000000ff040c7208 */ /* 0x000fe20001000000 */
[----:B------:R-:W-:Y:S01]  /*29180*/  BSSY.RECONVERGENT B0, `(.L_x_870) ;  /* 0x0000007000007945 */ /* 0x000fe20003800200 */
[----:B------:R-:W-:Y:S01]  /*29190*/  FSEL R13, R5, 1.875, P2 ;  /* 0x3ff00000050d7808 */ /* 0x000fe20001000000 */
[----:B------:R-:W-:Y:S01]  /*291a0*/  IMAD.MOV.U32 R5, RZ, RZ, R7 ;  /* 0x000000ffff057224 */ /* 0x000fe200078e0007 */
[----:B------:R-:W-:Y:S01]  /*291b0*/  MOV R0, 0x291f0 ;  /* 0x000291f000007802 */ /* 0x000fe20000000f00 */
[----:B------:R-:W-:-:S03]  /*291c0*/  IMAD.MOV.U32 R4, RZ, RZ, 0x40000000 ;  /* 0x40000000ff047424 */ /* 0x000fc600078e00ff */
[----:B------:R-:W-:-:S11]  /*291d0*/  DADD R12, R2, R12 ;  /* 0x00000000020c7229 */ /* 0x000fd6000000000c */
[----:B------:R-:W-:Y:S05]  /*291e0*/  CALL.REL.NOINC `($_Z23distributor_probabilityddPdS_iS_i$__internal_accurate_pow) ;  /* 0x0000003000c47944 */ /* 0x000fea0003c00000 */
[----:B------:R-:W-:Y:S05]  /*291f0*/  BSYNC.RECONVERGENT B0 ;  /* 0x0000000000007941 */ /* 0x000fea0003800200 */
.L_x_870:
[----:B------:R-:W0:Y:S01]  /*29200*/  MUFU.RCP64H R3, 3.7178592681884765625 ;  /* 0x400dbe2d00037908 */ /* 0x000e220000001800 */
[----:B------:R-:W-:Y:S01]  /*29210*/  IMAD.MOV.U32 R10, RZ, RZ, -0x64fe2df ;  /* 0xf9b01d21ff0a7424 */ /* 0x000fe200078e00ff */
[C---:B------:R-:W-:Y:S01]  /*29220*/  DSETP.NEU.AND P0, PT, R24.reuse, RZ, PT ;  /* 0x000000ff1800722a */ /* 0x040fe20003f0d000 */
[----:B------:R-:W-:Y:S01]  /*29230*/  IMAD.MOV.U32 R11, RZ, RZ, 0x400dbe2d ;  /* 0x400dbe2dff0b7424 */ /* 0x000fe200078e00ff */
[----:B------:R-:W-:Y:S01]  /*29240*/  BSSY.RECONVERGENT B0, `(.L_x_871) ;  /* 0x0000017000007945 */ /* 0x000fe20003800200 */
[----:B------:R-:W-:Y:S01]  /*29250*/  IMAD.MOV.U32 R2, RZ, RZ, 0x1 ;  /* 0x00000001ff027424 */ /* 0x000fe200078e00ff */
[----:B------:R-:W-:Y:S02]  /*29260*/  DSETP.NEU.AND P2, PT, R24, 1, PT ;  /* 0x3ff000001800742a */ /* 0x000fe40003f4d000 */
[----:B------:R-:W-:Y:S02]  /*29270*/  FSEL R4, R4, RZ, P0 ;  /* 0x000000ff04047208 */ /* 0x000fe40000000000 */
[----:B------:R-:W-:Y:S01]  /*29280*/  FSEL R5, R5, RZ, P0 ;  /* 0x000000ff05057208 */ /* 0x000fe20000000000 */
[----:B0-----:R-:W-:-:S08]  /*29290*/  DFMA R6, R2, -R10, 1 ;  /* 0x3ff000000206742b */ /* 0x001fd0000000080a */
[----:B------:R-:W-:-:S08]  /*292a0*/  DFMA R6, R6, R6, R6 ;  /* 0x000000060606722b */ /* 0x000fd00000000006 */
[----:B------:R-:W-:-:S08]  /*292b0*/  DFMA R6, R2, R6, R2 ;  /* 0x000000060206722b */ /* 0x000fd00000000002 */
[----:B------:R-:W-:-:S08]  /*292c0*/  DFMA R2, R6, -R10, 1 ;  /* 0x3ff000000602742b */ /* 0x000fd0000000080a */
[----:B------:R-:W-:Y:S02]  /*292d0*/  DFMA R20, R6, R2, R6 ;  /* 0x000000020614722b */ /* 0x000fe40000000006 */
[----:B------:R-:W-:-:S06]  /*292e0*/  DADD R2, R24, 2 ;  /* 0x4000000018027429 */ /* 0x000fcc0000000000 */
[----:B------:R-:W-:-:S04]  /*292f0*/  DMUL R6, R20, R22 ;  /* 0x0000001614067228 */ /* 0x000fc80000000000 */
[----:B------:R-:W-:-:S04]  /*29300*/  LOP3.LUT R2, R3, 0x7ff00000, RZ, 0xc0, !PT ;  /* 0x7ff0000003027812 */ /* 0x000fc800078ec0ff */
[----:B------:R-:W-:Y:S01]  /*29310*/  ISETP.NE.AND P1, PT, R2, 0x7ff00000, PT ;  /* 0x7ff000000200780c */ /* 0x000fe20003f25270 */
[----:B------:R-:W-:-:S08]  /*29320*/  DFMA R10, R6, -R10, R22 ;  /* 0x8000000a060a722b */ /* 0x000fd00000000016 */
[----:B------:R-:W-:-:S04]  /*29330*/  DFMA R2, R20, R10, R6 ;  /* 0x0000000a1402722b */ /* 0x000fc80000000006 */
[----:B------:R-:W-:Y:S07]  /*29340*/  @P1 BRA `(.L_x_872) ;  /* 0x0000000000181947 */ /* 0x000fee0003800000 */
[----:B------:R-:W-:-:S14]  /*29350*/  DSETP.NAN.AND P0, PT, R24, R24, PT ;  /* 0x000000181800722a */ /* 0x000fdc0003f08000 */
[----:B------:R-:W-:Y:S01]  /*29360*/  @P0 DADD R4, R24, 2 ;  /* 0x4000000018040429 */ /* 0x000fe20000000000 */
[----:B------:R-:W-:Y:S10]  /*29370*/  @P0 BRA `(.L_x_872) ;  /* 0x00000000000c0947 */ /* 0x000ff40003800000 */
[----:B------:R-:W-:-:S14]  /*29380*/  DSETP.NEU.AND P0, PT, |R24|, +INF , PT ;  /* 0x7ff000001800742a */ /* 0x000fdc0003f0d200 */
[----:B------:R-:W-:Y:S02]  /*29390*/  @!P0 IMAD.MOV.U32 R4, RZ, RZ, 0x0 ;  /* 0x00000000ff048424 */ /* 0x000fe400078e00ff */
[----:B------:R-:W-:-:S07]  /*293a0*/  @!P0 IMAD.MOV.U32 R5, RZ, RZ, 0x7ff00000 ;  /* 0x7ff00000ff058424 */ /* 0x000fce00078e00ff */
.L_x_872:
[----:B------:R-:W-:Y:S05]  /*293b0*/  BSYNC.RECONVERGENT B0 ;  /* 0x0000000000007941 */ /* 0x000fea0003800200 */
.L_x_871:
[----:B------:R-:W-:Y:S01]  /*293c0*/  FFMA R0, RZ, 2.2147324085235595703, R3 ;  /* 0x400dbe2dff007823 */ /* 0x000fe20000000003 */
[----:B------:R-:W-:Y:S01]  /*293d0*/  FSETP.GEU.AND P1, PT, |R23|, 6.5827683646048100446e-37, PT ;  /* 0x036000001700780b */ /* 0x000fe20003f2e200 */
[----:B------:R-:W-:Y:S01]  /*293e0*/  BSSY.RECONVERGENT B0, `(.L_x_873) ;  /* 0x000000e000007945 */ /* 0x000fe20003800200 */
[----:B------:R-:W-:Y:S02]  /*293f0*/  FSEL R4, R4, RZ, P2 ;  /* 0x000000ff04047208 */ /* 0x000fe40001000000 */
[----:B------:R-:W-:Y:S02]  /*29400*/  FSETP.GT.AND P0, PT, |R0|, 1.469367938527859385e-39, PT ;  /* 0x001000000000780b */ /* 0x000fe40003f04200 */
[----:B------:R-:W-:-:S06]  /*29410*/  FSEL R5, R5, 1.875, P2 ;  /* 0x3ff0000005057808 */ /* 0x000fcc0001000000 */
[----:B------:R-:W-:-:S05]  /*29420*/  DADD R12, R12, R4 ;  /* 0x000000000c0c7229 */ /* 0x000fca0000000004 */
[----:B------:R-:W-:Y:S06]  /*29430*/  @P0 BRA P1, `(.L_x_874) ;  /* 0x0000000000200947 */ /* 0x000fec0000800000 */
        /* <DEDUP_REMOVED lines=8> */
.L_x_874:
[----:B------:R-:W-:Y:S05]  /*294c0*/  BSYNC.RECONVERGENT B0 ;  /* 0x0000000000007941 */ /* 0x000fea0003800200 */
.L_x_873:
[----:B------:R-:W-:Y:S01]  /*294d0*/  DADD R6, -RZ, |R2| ;  /* 0x00000000ff067229 */ /* 0x000fe20000000502 */
[----:B------:R-:W-:Y:S01]  /*294e0*/  BSSY.RECONVERGENT B0, `(.L_x_875) ;  /* 0x0000005000007945 */ /* 0x000fe20003800200 */
[----:B------:R-:W-:Y:S01]  /*294f0*/  IMAD.MOV.U32 R4, RZ, RZ, 0x40000000 ;  /* 0x40000000ff047424 */ /* 0x000fe200078e00ff */
[----:B------:R-:W-:-:S07]  /*29500*/  MOV R0, 0x29530 ;  /* 0x0002953000007802 */ /* 0x000fce0000000f00 */
[----:B------:R-:W-:-:S07]  /*29510*/  IMAD.MOV.U32 R5, RZ, RZ, R7 ;  /* 0x000000ffff057224 */ /* 0x000fce00078e0007 */
[----:B------:R-:W-:Y:S05]  /*29520*/  CALL.REL.NOINC `($_Z23distributor_probabilityddPdS_iS_i$__internal_accurate_pow) ;  /* 0x0000002c00f47944 */ /* 0x000fea0003c00000 */
[----:B------:R-:W-:Y:S05]  /*29530*/  BSYNC.RECONVERGENT B0 ;  /* 0x0000000000007941 */ /* 0x000fea0003800200 */
.L_x_875:
[C---:B------:R-:W-:Y:S01]  /*29540*/  DADD R6, R2.reuse, 2 ;  /* 0x4000000002067429 */ /* 0x040fe20000000000 */
[----:B------:R-:W-:Y:S01]  /*29550*/  BSSY.RECONVERGENT B0, `(.L_x_876) ;  /* 0x000000d000007945 */ /* 0x000fe20003800200 */
[----:B------:R-:W-:-:S06]  /*29560*/  DSETP.NEU.AND P0, PT, R2, RZ, PT ;  /* 0x000000ff0200722a */ /* 0x000fcc0003f0d000 */
        /* <DEDUP_REMOVED lines=11> */
.L_x_877:
[----:B------:R-:W-:Y:S05]  /*29620*/  BSYNC.RECONVERGENT B0 ;  /* 0x0000000000007941 */ /* 0x000fea0003800200 */
.L_x_876:
        /* <DEDUP_REMOVED lines=27> */
.L_x_879:
[----:B------:R-:W-:Y:S05]  /*297e0*/  BSYNC.RECONVERGENT B0 ;  /* 0x0000000000007941 */ /* 0x000fea0003800200 */
.L_x_878:
        /* <DEDUP_REMOVED lines=20> */
.L_x_881:
[----:B------:R-:W-:Y:S05]  /*29930*/  BSYNC.RECONVERGENT B0 ;  /* 0x0000000000007941 */ /* 0x000fea0003800200 */
.L_x_880:
[----:B------:R-:W-:Y:S01]  /*29940*/  DADD R6, -RZ, |R10| ;  /* 0x00000000ff067229 */ /* 0x000fe2000000050a */
[----:B------:R-:W-:Y:S01]  /*29950*/  BSSY.RECONVERGENT B0, `(.L_x_882) ;  /* 0x0000005000007945 */ /* 0x000fe20003800200 */
[----:B------:R-:W-:Y:S01]  /*29960*/  IMAD.MOV.U32 R4, RZ, RZ, 0x40000000 ;  /* 0x40000000ff047424 */ /* 0x000fe200078e00ff */
[----:B------:R-:W-:-:S07]  /*29970*/  MOV R0, 0x299a0 ;  /* 0x000299a000007802 */ /* 0x000fce0000000f00 */
[----:B------:R-:W-:-:S07]  /*29980*/  IMAD.MOV.U32 R5, RZ, RZ, R7 ;  /* 0x000000ffff057224 */ /* 0x000fce00078e0007 */
[----:B------:R-:W-:Y:S05]  /*29990*/  CALL.REL.NOINC `($_Z23distributor_probabilityddPdS_iS_i$__internal_accurate_pow) ;  /* 0x0000002800d87944 */ /* 0x000fea0003c00000 */
[----:B------:R-:W-:Y:S05]  /*299a0*/  BSYNC.RECONVERGENT B0 ;  /* 0x0000000000007941 */ /* 0x000fea0003800200 */
.L_x_882:
[C---:B------:R-:W-:Y:S01]  /*299b0*/  DADD R6, R10.reuse, 2 ;  /* 0x400000000a067429 */ /* 0x040fe20000000000 */
[----:B------:R-:W-:Y:S01]  /*299c0*/  BSSY.RECONVERGENT B0, `(.L_x_883) ;  /* 0x0000010000007945 */ /* 0x000fe20003800200 */
[C---:B------:R-:W-:Y:S02]  /*299d0*/  DSETP.NEU.AND P0, PT, R10.reuse, RZ, PT ;  /* 0x000000ff0a00722a */ /* 0x040fe40003f0d000 */
[----:B------:R-:W-:-:S04]  /*299e0*/  DSETP.NEU.AND P2, PT, R10, 1, PT ;  /* 0x3ff000000a00742a */ /* 0x000fc80003f4d000 */
[----:B------:R-:W-:Y:S02]  /*299f0*/  FSEL R21, R5, RZ, P0 ;  /* 0x000000ff05157208 */ /* 0x000fe40000000000 */
[----:B------:R-:W-:Y:S01]  /*29a00*/  LOP3.LUT R0, R7, 0x7ff00000, RZ, 0xc0, !PT ;  /* 0x7ff0000007007812 */ /* 0x000fe200078ec0ff */
[----:B------:R-:W-:Y:S01]  /*29a10*/  DADD R6, -RZ, |R8| ;  /* 0x00000000ff067229 */ /* 0x000fe20000000508 */
[----:B------:R-:W-:Y:S02]  /*29a20*/  FSEL R20, R4, RZ, P0 ;  /* 0x000000ff04147208 */ /* 0x000fe40000000000 */
[----:B------:R-:W-:-:S07]  /*29a30*/  ISETP.NE.AND P1, PT, R0, 0x7ff00000, PT ;  /* 0x7ff000000000780c */ /* 0x000fce0003f25270 */
[----:B------:R-:W-:-:S06]  /*29a40*/  IMAD.MOV.U32 R5, RZ, RZ, R7 ;  /* 0x000000ffff057224 */ /* 0x000fcc00078e0007 */
[----:B------:R-:W-:Y:S05]  /*29a50*/  @P1 BRA `(.L_x_884) ;  /* 0x0000000000181947 */ /* 0x000fea0003800000 */
[----:B------:R-:W-:-:S14]  /*29a60*/  DSETP.NAN.AND P0, PT, R10, R10, PT ;  /* 0x0000000a0a00722a */ /* 0x000fdc0003f08000 */
[----:B------:R-:W-:Y:S01]  /*29a70*/  @P0 DADD R20, R10, 2 ;  /* 0x400000000a140429 */ /* 0x000fe20000000000 */
[----:B------:R-:W-:Y:S10]  /*29a80*/  @P0 BRA `(.L_x_884) ;  /* 0x00000000000c0947 */ /* 0x000ff40003800000 */
[----:B------:R-:W-:-:S14]  /*29a90*/  DSETP.NEU.AND P0, PT, |R10|, +INF , PT ;  /* 0x7ff000000a00742a */ /* 0x000fdc0003f0d200 */
[----:B------:R-:W-:Y:S02]  /*29aa0*/  @!P0 IMAD.MOV.U32 R20, RZ, RZ, 0x0 ;  /* 0x00000000ff148424 */ /* 0x000fe400078e00ff */
[----:B------:R-:W-:-:S07]  /*29ab0*/  @!P0 IMAD.MOV.U32 R21, RZ, RZ, 0x7ff00000 ;  /* 0x7ff00000ff158424 */ /* 0x000fce00078e00ff */
.L_x_884:
[----:B------:R-:W-:Y:S05]  /*29ac0*/  BSYNC.RECONVERGENT B0 ;  /* 0x0000000000007941 */ /* 0x000fea0003800200 */
.L_x_883:
[----:B------:R-:W-:Y:S01]  /*29ad0*/  BSSY.RECONVERGENT B0, `(.L_x_885) ;  /* 0x0000006000007945 */ /* 0x000fe20003800200 */
[----:B------:R-:W-:Y:S01]  /*29ae0*/  FSEL R10, R20, RZ, P2 ;  /* 0x000000ff140a7208 */ /* 0x000fe20001000000 */
[----:B------:R-:W-:Y:S01]  /*29af0*/  IMAD.MOV.U32 R4, RZ, RZ, 0x40000000 ;  /* 0x40000000ff047424 */ /* 0x000fe200078e00ff */
[----:B------:R-:W-:Y:S02]  /*29b00*/  FSEL R11, R21, 1.875, P2 ;  /* 0x3ff00000150b7808 */ /* 0x000fe40001000000 */
[----:B------:R-:W-:-:S07]  /*29b10*/  MOV R0, 0x29b30 ;  /* 0x00029b3000007802 */ /* 0x000fce0000000f00 */
[----:B------:R-:W-:Y:S05]  /*29b20*/  CALL.REL.NOINC `($_Z23distributor_probabilityddPdS_iS_i$__internal_accurate_pow) ;  /* 0x0000002800747944 */ /* 0x000fea0003c00000 */
[----:B------:R-:W-:Y:S05]  /*29b30*/  BSYNC.RECONVERGENT B0 ;  /* 0x0000000000007941 */ /* 0x000fea0003800200 */
.L_x_885:
        /* <DEDUP_REMOVED lines=17> */
.L_x_887:
[----:B------:R-:W-:Y:S05]  /*29c50*/  BSYNC.RECONVERGENT B0 ;  /* 0x0000000000007941 */ /* 0x000fea0003800200 */
.L_x_886:
[----:B------:R-:W-:Y:S01]  /*29c60*/  BSSY.RECONVERGENT B0, `(.L_x_888) ;  /* 0x0000006000007945 */ /* 0x000fe20003800200 */
[----:B------:R-:W-:Y:S01]  /*29c70*/  FSEL R8, R20, RZ, P2 ;  /* 0x000000ff14087208 */ /* 0x000fe20001000000 */
[----:B------:R-:W-:Y:S01]  /*29c80*/  IMAD.MOV.U32 R4, RZ, RZ, 0x40000000 ;  /* 0x40000000ff047424 */ /* 0x000fe200078e00ff */
[----:B------:R-:W-:Y:S02]  /*29c90*/  FSEL R9, R21, 1.875, P2 ;  /* 0x3ff0000015097808 */ /* 0x000fe40001000000 */
[----:B------:R-:W-:-:S07]  /*29ca0*/  MOV R0, 0x29cc0 ;  /* 0x00029cc000007802 */ /* 0x000fce0000000f00 */
[----:B------:R-:W-:Y:S05]  /*29cb0*/  CALL.REL.NOINC `($_Z23distributor_probabilityddPdS_iS_i$__internal_accurate_pow) ;  /* 0x0000002800107944 */ /* 0x000fea0003c00000 */
[----:B------:R-:W-:Y:S05]  /*29cc0*/  BSYNC.RECONVERGENT B0 ;  /* 0x0000000000007941 */ /* 0x000fea0003800200 */
.L_x_888:
        /* <DEDUP_REMOVED lines=16> */
.L_x_890:
[----:B------:R-:W-:Y:S05]  /*29dd0*/  BSYNC.RECONVERGENT B0 ;  /* 0x0000000000007941 */ /* 0x000fea0003800200 */
.L_x_889:
[----:B------:R-:W-:Y:S01]  /*29de0*/  FSEL R4, R4, RZ, P2 ;  /* 0x000000ff04047208 */ /* 0x000fe20001000000 */
[----:B------:R-:W-:Y:S01]  /*29df0*/  BSSY.RECONVERGENT B0, `(.L_x_891) ;  /* 0x0000007000007945 */ /* 0x000fe20003800200 */
[----:B------:R-:W-:Y:S02]  /*29e00*/  FSEL R5, R5, 1.875, P2 ;  /* 0x3ff0000005057808 */ /* 0x000fe40001000000 */
[----:B------:R-:W-:-:S04]  /*29e10*/  MOV R0, 0x29e60 ;  /* 0x00029e6000007802 */ /* 0x000fc80000000f00 */
[----:B------:R-:W-:Y:S01]  /*29e20*/  DADD R8, R8, R4 ;  /* 0x0000000008087229 */ /* 0x000fe20000000004 */
[----:B------:R-:W-:Y:S02]  /*29e30*/  IMAD.MOV.U32 R5, RZ, RZ, R7 ;  /* 0x000000ffff057224 */ /* 0x000fe400078e0007 */
[----:B------:R-:W-:-:S08]  /*29e40*/  IMAD.MOV.U32 R4, RZ, RZ, 0x40000000 ;  /* 0x40000000ff047424 */ /* 0x000fd000078e00ff */
[----:B------:R-:W-:Y:S05]  /*29e50*/  CALL.REL.NOINC `($_Z23distributor_probabilityddPdS_iS_i$__internal_accurate_pow) ;  /* 0x0000002400a87944 */ /* 0x000fea0003c00000 */
[----:B------:R-:W-:Y:S05]  /*29e60*/  BSYNC.RECONVERGENT B0 ;  /* 0x0000000000007941 */ /* 0x000fea0003800200 */
.L_x_891:
        /* <DEDUP_REMOVED lines=15> */
.L_x_893:
[----:B------:R-:W-:Y:S05]  /*29f60*/  BSYNC.RECONVERGENT B0 ;  /* 0x0000000000007941 */ /* 0x000fea0003800200 */
.L_x_892:
[----:B------:R-:W-:Y:S01]  /*29f70*/  FSEL R41, R5, 1.875, P2 ;  /* 0x3ff0000005297808 */ /* 0x000fe20001000000 */
[----:B------:R-:W-:Y:S01]  /*29f80*/  IMAD.MOV.U32 R2, RZ, RZ, 0x1 ;  /* 0x00000001ff027424 */ /* 0x000fe200078e00ff */
[----:B------:R-:W-:Y:S01]  /*29f90*/  FSEL R40, R4, RZ, P2 ;  /* 0x000000ff04287208 */ /* 0x000fe20001000000 */
[----:B------:R-:W-:Y:S01]  /*29fa0*/  DMUL R100, R8, -2 ;  /* 0xc000000008647828 */ /* 0x000fe20000000000 */
[----:B------:R-:W0:Y:S01]  /*29fb0*/  MUFU.RCP64H R3, R41 ;  /* 0x0000002900037308 */ /* 0x000e220000001800 */
[----:B------:R-:W-:Y:S08]  /*29fc0*/  BSSY.RECONVERGENT B0, `(.L_x_894) ;  /* 0x000000f000007945 */ /* 0x000ff00003800200 */
        /* <DEDUP_REMOVED lines=14> */
.L_x_895:
[----:B------:R-:W-:Y:S05]  /*2a0b0*/  BSYNC.RECONVERGENT B0 ;  /* 0x0000000000007941 */ /* 0x000fea0003800200 */
.L_x_894:
[----:B------:R-:W-:Y:S01]  /*2a0c0*/  IMAD.MOV.U32 R6, RZ, RZ, 0x652b82fe ;  /* 0x652b82feff067424 */ /* 0x000fe200078e00ff */
[----:B------:R-:W-:Y:S01]  /*2a0d0*/  UMOV UR4, 0xfefa39ef ;  /* 0xfefa39ef00047882 */ /* 0x000fe20000000000 */
[----:B------:R-:W-:Y:S01]  /*2a0e0*/  IMAD.MOV.U32 R7, RZ, RZ, 0x3ff71547 ;  /* 0x3ff71547ff077424 */ /* 0x000fe200078e00ff */
[----:B------:R-:W-:Y:S01]  /*2a0f0*/  UMOV UR5, 0x3fe62e42 ;  /* 0x3fe62e4200057882 */ /* 0x000fe20000000000 */
[----:B------:R-:W-:Y:S01]  /*2a100*/  FSETP.GEU.AND P0, PT, |R47|, 4.1917929649353027344, PT ;  /* 0x4086232b2f00780b */ /* 0x000fe20003f0e200 */
[----:B------:R-:W-:Y:S01]  /*2a110*/  BSSY.RECONVERGENT B0, `(.L_x_896) ;  /* 0x0000036000007945 */ /* 0x000fe20003800200 */
[----:B------:R-:W-:Y:S02]  /*2a120*/  DMUL R10, R136, -R10 ;  /* 0x8000000a880a7228 */ /* 0x000fe40000000000 */
        /* <DEDUP_REMOVED lines=52> */
.L_x_897:
[----:B------:R-:W-:Y:S05]  /*2a470*/  BSYNC.RECONVERGENT B0 ;  /* 0x0000000000007941 */ /* 0x000fea0003800200 */
.L_x_896:
[----:B------:R-:W-:Y:S01]  /*2a480*/  DMUL R10, R10, R2 ;  /* 0x000000020a0a7228 */ /* 0x000fe20000000000 */
[----:B------:R-:W-:Y:S01]  /*2a490*/  UMOV UR4, 0xfd73e4e4 ;  /* 0xfd73e4e400047882 */ /* 0x000fe20000000000 */
[----:B------:R-:W-:Y:S01]  /*2a4a0*/  UMOV UR5, 0x40407307 ;  /* 0x4040730700057882 */ /* 0x000fe20000000000 */
[----:B------:R-:W-:Y:S05]  /*2a4b0*/  BSSY.RECONVERGENT B0, `(.L_x_898) ;  /* 0x000000b000007945 */ /* 0x000fea0003800200 */
[----:B------:R-:W-:-:S08]  /*2a4c0*/  DFMA R10, R10, UR4, R12 ;  /* 0x000000040a0a7c2b */ /* 0x000fd0000800000c */
[----:B------:R-:W-:-:S14]  /*2a4d0*/  DSETP.GEU.AND P0, PT, R10, RZ, PT ;  /* 0x000000ff0a00722a */ /* 0x000fdc0003f0e000 */
[----:B------:R-:W-:Y:S05]  /*2a4e0*/  @P0 BRA `(.L_x_899) ;  /* 0x00000000001c0947 */ /* 0x000fea0003800000 */
[----:B------:R-:W-:Y:S01]  /*2a4f0*/  IMAD.WIDE.U32 R2, R130, 0x8, R134 ;  /* 0x0000000882027825 */ /* 0x000fe200078e0086 */
[----:B------:R-:W-:Y:S02]  /*2a500*/  DSETP.GT.AND P0, PT, R10, R126, PT ;  /* 0x0000007e0a00722a */ /* 0x000fe40003f04000 */
[----:B------:R-:W-:Y:S02]  /*2a510*/  DADD R132, R132, R10 ;  /* 0x0000000084847229 */ /* 0x000fe4000000000a */
[----:B------:R0:W-:Y:S01]  /*2a520*/  ST.E.64 desc[UR36][R2.64], R10 ;  /* 0x0000000a02007985 */ /* 0x0001e2000c101b24 */
[----:B------:R-:W-:Y:S01]  /*2a530*/  DADD R128, R128, 1 ;  /* 0x3ff0000080807429 */ /* 0x000fe20000000000 */
[----:B------:R-:W-:Y:S02]  /*2a540*/  FSEL R126, R10, R126, P0 ;  /* 0x0000007e0a7e7208 */ /* 0x000fe40000000000 */
[----:B------:R-:W-:-:S08]  /*2a550*/  FSEL R127, R11, R127, P0 ;  /* 0x0000007f0b7f7208 */ /* 0x000fd00000000000 */
.L_x_899:
[----:B------:R-:W-:Y:S05]  /*2a560*/  BSYNC.RECONVERGENT B0 ;  /* 0x0000000000007941 */ /* 0x000fea0003800200 */
.L_x_898:
[----:B------:R-:W1:Y:S01]  /*2a570*/  LDCU UR4, c[0x0][0x3a0] ;  /* 0x00007400ff0477ac */ /* 0x000e620008000800 */
[----:B------:R-:W-:Y:S02]  /*2a580*/  VIADD R130, R130, 0x1 ;  /* 0x0000000182827836 */ /* 0x000fe40000000000 */
[----:B-1----:R-:W-:-:S05]  /*2a590*/  IMAD.U32 R9, RZ, RZ, UR4 ;  /* 0x00000004ff097e24 */ /* 0x002fca000f8e00ff */
[----:B------:R-:W-:-:S13]  /*2a5a0*/  ISETP.NE.AND P0, PT, R130, R9, PT ;  /* 0x000000098200720c */ /* 0x000fda0003f05270 */
[----:B------:R-:W-:Y:S05]  /*2a5b0*/  @P0 BRA `(.L_x_900) ;  /* 0xfffffd88002c0947 */ /* 0x000fea000383ffff */
[----:B------:R-:W-:Y:S05]  /*2a5c0*/  BSYNC.RECONVERGENT B1 ;  /* 0x0000000000017941 */ /* 0x000fea0003800200 */
.L_x_73:
[----:B------:R-:W-:Y:S01]  /*2a5d0*/  DSETP.NEU.AND P0, PT, R128, RZ, PT ;  /* 0x000000ff8000722a */ /* 0x000fe20003f0d000 */
[----:B------:R-:W-:Y:S01]  /*2a5e0*/  CS2R R22, SRZ ;  /* 0x0000000000167805 */ /* 0x000fe2000001ff00 */
[----:B------:R-:W-:Y:S01]  /*2a5f0*/  IMAD.MOV.U32 R56, RZ, RZ, R18 ;  /* 0x000000ffff387224 */ /* 0x000fe200078e0012 */
[----:B------:R-:W-:Y:S01]  /*2a600*/  CS2R R26, SRZ ;  /* 0x00000000001a7805 */ /* 0x000fe2000001ff00 */
[----:B------:R-:W-:Y:S01]  /*2a610*/  IMAD.MOV.U32 R57, RZ, RZ, R19 ;  /* 0x000000ffff397224 */ /* 0x000fe200078e0013 */
[----:B0-----:R-:W-:-:S09]  /*2a620*/  CS2R R2, SRZ ;  /* 0x0000000000027805 */ /* 0x001fd2000001ff00 */
[----:B------:R-:W-:Y:S05]  /*2a630*/  @!P0 BRA `(.L_x_42) ;  /* 0x0000001000888947 */ /* 0x000fea0003800000 */
[----:B------:R-:W0:Y:S01]  /*2a640*/  MUFU.RCP64H R3, R129 ;  /* 0x0000008100037308 */ /* 0x000e220000001800 */
[----:B------:R-:W-:Y:S01]  /*2a650*/  IMAD.MOV.U32 R2, RZ, RZ, 0x1 ;  /* 0x00000001ff027424 */ /* 0x000fe200078e00ff */
[----:B------:R-:W-:Y:S01]  /*2a660*/  FSETP.GEU.AND P2, PT, |R133|, 6.5827683646048100446e-37, PT ;  /* 0x036000008500780b */ /* 0x000fe20003f4e200 */
[----:B------:R-:W-:Y:S01]  /*2a670*/  BSSY.RECONVERGENT B0, `(.L_x_901) ;  /* 0x0000013000007945 */ /* 0x000fe20003800200 */
[----:B------:R-:W-:-:S03]  /*2a680*/  ISETP.GE.AND P0, PT, R9, 0x1, PT ;  /* 0x000000010900780c */ /* 0x000fc60003f06270 */
[----:B0-----:R-:W-:-:S08]  /*2a690*/  DFMA R4, R2, -R128, 1 ;  /* 0x3ff000000204742b */ /* 0x001fd00000000880 */
[----:B------:R-:W-:-:S08]  /*2a6a0*/  DFMA R4, R4, R4, R4 ;  /* 0x000000040404722b */ /* 0x000fd00000000004 */
[----:B------:R-:W-:-:S08]  /*2a6b0*/  DFMA R4, R2, R4, R2 ;  /* 0x000000040204722b */ /* 0x000fd00000000002 */
[----:B------:R-:W-:-:S08]  /*2a6c0*/  DFMA R2, R4, -R128, 1 ;  /* 0x3ff000000402742b */ /* 0x000fd00000000880 */
[----:B------:R-:W-:-:S08]  /*2a6d0*/  DFMA R2, R4, R2, R4 ;  /* 0x000000020402722b */ /* 0x000fd00000000004 */
[----:B------:R-:W-:-:S08]  /*2a6e0*/  DMUL R46, R2, R132 ;  /* 0x00000084022e7228 */ /* 0x000fd00000000000 */
[----:B------:R-:W-:-:S08]  /*2a6f0*/  DFMA R4, R46, -R128, R132 ;  /* 0x800000802e04722b */ /* 0x000fd00000000084 */
[----:B------:R-:W-:-:S10]  /*2a700*/  DFMA R46, R2, R4, R46 ;  /* 0x00000004022e722b */ /* 0x000fd4000000002e */
[----:B------:R-:W-:-:S05]  /*2a710*/  FFMA R0, RZ, R129, R47 ;  /* 0x00000081ff007223 */ /* 0x000fca000000002f */
[----:B------:R-:W-:-:S13]  /*2a720*/  FSETP.GT.AND P1, PT, |R0|, 1.469367938527859385e-39, PT ;  /* 0x001000000000780b */ /* 0x000fda0003f24200 */
[----:B------:R-:W-:Y:S05]  /*2a730*/  @P1 BRA P2, `(.L_x_902) ;  /* 0x0000000000181947 */ /* 0x000fea0001000000 */
[----:B------:R-:W-:Y:S01]  /*2a740*/  IMAD.MOV.U32 R100, RZ, RZ, R132 ;  /* 0x000000ffff647224 */ /* 0x000fe200078e0084 */
[----:B------:R-:W-:Y:S01]  /*2a750*/  MOV R0, 0x2a7a0 ;  /* 0x0002a7a000007802 */ /* 0x000fe20000000f00 */
[----:B------:R-:W-:Y:S02]  /*2a760*/  IMAD.MOV.U32 R101, RZ, RZ, R133 ;  /* 0x000000ffff657224 */ /* 0x000fe400078e0085 */
[----:B------:R-:W-:Y:S02]  /*2a770*/  IMAD.MOV.U32 R40, RZ, RZ, R128 ;  /* 0x000000ffff287224 */ /* 0x000fe400078e0080 */
[----:B------:R-:W-:-:S07]  /*2a780*/  IMAD.MOV.U32 R41, RZ, RZ, R129 ;  /* 0x000000ffff297224 */ /* 0x000fce00078e0081 */
[----:B------:R-:W-:Y:S05]  /*2a790*/  CALL.REL.NOINC `($__internal_1_$__cuda_sm20_div_rn_f64_full) ;  /* 0x0000001400247944 */ /* 0x000fea0003c00000 */
.L_x_902:
[----:B------:R-:W-:Y:S05]  /*2a7a0*/  BSYNC.RECONVERGENT B0 ;  /* 0x0000000000007941 */ /* 0x000fea0003800200 */
.L_x_901:
[----:B------:R-:W-:Y:S01]  /*2a7b0*/  BSSY.RECONVERGENT B0, `(.L_x_903) ;  /* 0x00000bb000007945 */ /* 0x000fe20003800200 */
[----:B------:R-:W-:Y:S01]  /*2a7c0*/  IMAD.MOV.U32 R22, RZ, RZ, R46 ;  /* 0x000000ffff167224 */ /* 0x000fe200078e002e */
[----:B------:R-:W-:Y:S01]  /*2a7d0*/  CS2R R100, SRZ ;  /* 0x0000000000647805 */ /* 0x000fe2000001ff00 */
[----:B------:R-:W-:Y:S01]  /*2a7e0*/  IMAD.MOV.U32 R23, RZ, RZ, R47 ;  /* 0x000000ffff177224 */ /* 0x000fe200078e002f */
[----:B------:R-:W-:Y:S06]  /*2a7f0*/  @!P0 BRA `(.L_x_904) ;  /* 0x0000000800d88947 */ /* 0x000fec0003800000 */
[----:B------:R-:W0:Y:S01]  /*2a800*/  LDC R0, c[0x0][0x3a0] ;  /* 0x0000e800ff007b82 */ /* 0x000e220000000800 */
[----:B------:R-:W-:Y:S01]  /*2a810*/  IMAD.MOV.U32 R13, RZ, RZ, RZ ;  /* 0x000000ffff0d7224 */ /* 0x000fe200078e00ff */
[----:B------:R-:W-:Y:S02]  /*2a820*/  CS2R R100, SRZ ;  /* 0x0000000000647805 */ /* 0x000fe4000001ff00 */
[C---:B0-----:R-:W-:Y:S02]  /*2a830*/  ISETP.GE.U32.AND P0, PT, R0.reuse, 0x4, PT ;  /* 0x000000040000780c */ /* 0x041fe40003f06070 */
[----:B------:R-:W-:-:S11]  /*2a840*/  LOP3.LUT R12, R0, 0x3, RZ, 0xc0, !PT ;  /* 0x00000003000c7812 */ /* 0x000fd600078ec0ff */
[----:B------:R-:W-:Y:S05]  /*2a850*/  @!P0 BRA `(.L_x_905) ;  /* 0x0000000800148947 */ /* 0x000fea0003800000 */
[----:B------:R-:W-:Y:S01]  /*2a860*/  IADD3 R2, P0, PT, R134, 0x10, RZ ;  /* 0x0000001086027810 */ /* 0x000fe20007f1e0ff */
[----:B------:R-:W-:Y:S01]  /*2a870*/  BSSY.RECONVERGENT B1, `(.L_x_905) ;  /* 0x0000083000017945 */ /* 0x000fe20003800200 */
[----:B------:R-:W-:Y:S02]  /*2a880*/  LOP3.LUT R13, R0, 0x7ffffffc, RZ, 0xc0, !PT ;  /* 0x7ffffffc000d7812 */ /* 0x000fe400078ec0ff */
[----:B------:R-:W-:Y:S01]  /*2a890*/  CS2R R100, SRZ ;  /* 0x0000000000647805 */ /* 0x000fe2000001ff00 */
[----:B------:R-:W-:Y:S02]  /*2a8a0*/  IMAD.X R3, RZ, RZ, R135, P0 ;  /* 0x000000ffff037224 */ /* 0x000fe400000e0687 */
[----:B------:R-:W-:-:S07]  /*2a8b0*/  IMAD.MOV R7, RZ, RZ, -R13 ;  /* 0x000000ffff077224 */ /* 0x000fce00078e0a0d */
.L_x_921:
[----:B------:R-:W2:Y:S01]  /*2a8c0*/  LD.E.64 R10, desc[UR36][R2.64+-0x10] ;  /* 0xfffff024020a7980 */ /* 0x000ea2000c101b00 */
[----:B------:R-:W-:Y:S01]  /*2a8d0*/  VIADD R7, R7, 0x4 ;  /* 0x0000000407077836 */ /* 0x000fe20000000000 */
[----:B------:R-:W-:Y:S01]  /*2a8e0*/  BSSY.RECONVERGENT B2, `(.L_x_906) ;  /* 0x0000008000027945 */ /* 0x000fe20003800200 */
[----:B------:R-:W-:-:S03]  /*2a8f0*/  MOV R0, 0x2a960 ;  /* 0x0002a96000007802 */ /* 0x000fc60000000f00 */
[----:B------:R-:W-:Y:S01]  /*2a900*/  ISETP.NE.AND P0, PT, R7, RZ, PT ;  /* 0x000000ff0700720c */ /* 0x000fe20003f05270 */
[----:B--2---:R-:W-:-:S08]  /*2a910*/  DADD R10, -R22, R10 ;  /* 0x00000000160a7229 */ /* 0x004fd0000000010a */
[----:B------:R-:W-:-:S10]  /*2a920*/  DADD R4, -RZ, |R10| ;  /* 0x00000000ff047229 */ /* 0x000fd4000000050a */
[----:B------:R-:W-:Y:S02]  /*2a930*/  IMAD.MOV.U32 R6, RZ, RZ, R4 ;  /* 0x000000ffff067224 */ /* 0x000fe400078e0004 */
[----:B------:R-:W-:-:S07]  /*2a940*/  IMAD.MOV.U32 R4, RZ, RZ, 0x40000000 ;  /* 0x40000000ff047424 */ /* 0x000fce00078e00ff */
[----:B------:R-:W-:Y:S05]  /*2a950*/  CALL.REL.NOINC `($_Z23distributor_probabilityddPdS_iS_i$__internal_accurate_pow) ;  /* 0x0000001800e87944 */ /* 0x000fea0003c00000 */
[----:B------:R-:W-:Y:S05]  /*2a960*/  BSYNC.RECONVERGENT B2 ;  /* 0x0000000000027941 */ /* 0x000fea0003800200 */
.L_x_906:
[----:B------:R-:W2:Y:S01]  /*2a970*/  LD.E.64 R14, desc[UR36][R2.64+-0x8] ;  /* 0xfffff824020e7980 */ /* 0x000ea2000c101b00 */
        /* <DEDUP_REMOVED lines=8> */
[----:B--2---:R-:W-:-:S08]  /*2aa00*/  DADD R8, -R22, R14 ;  /* 0x0000000016087229 */ /* 0x004fd0000000010e */
[----:B------:R-:W-:-:S04]  /*2aa10*/  DADD R14, -RZ, |R8| ;  /* 0x00000000ff0e7229 */ /* 0x000fc80000000508 */
[----:B------:R-:W-:Y:S07]  /*2aa20*/  @P2 BRA `(.L_x_908) ;  /* 0x0000000000182947 */ /* 0x000fee0003800000 */
[----:B------:R-:W-:-:S14]  /*2aa30*/  DSETP.NAN.AND P1, PT, R10, R10, PT ;  /* 0x0000000a0a00722a */ /* 0x000fdc0003f28000 */
[----:B------:R-:W-:Y:S01]  /*2aa40*/  @P1 DADD R4, R10, 2 ;  /* 0x400000000a041429 */ /* 0x000fe20000000000 */
[----:B------:R-:W-:Y:S10]  /*2aa50*/  @P1 BRA `(.L_x_908) ;  /* 0x00000000000c1947 */ /* 0x000ff40003800000 */
[----:B------:R-:W-:-:S14]  /*2aa60*/  DSETP.NEU.AND P1, PT, |R10|, +INF , PT ;  /* 0x7ff000000a00742a */ /* 0x000fdc0003f2d200 */
[----:B------:R-:W-:Y:S02]  /*2aa70*/  @!P1 IMAD.MOV.U32 R4, RZ, RZ, 0x0 ;  /* 0x00000000ff049424 */ /* 0x000fe400078e00ff */
[----:B------:R-:W-:-:S07]  /*2aa80*/  @!P1 IMAD.MOV.U32 R5, RZ, RZ, 0x7ff00000 ;  /* 0x7ff00000ff059424 */ /* 0x000fce00078e00ff */
.L_x_908:
[----:B------:R-:W-:Y:S05]  /*2aa90*/  BSYNC.RECONVERGENT B2 ;  /* 0x0000000000027941 */ /* 0x000fea0003800200 */
.L_x_907:
[----:B------:R-:W-:Y:S01]  /*2aaa0*/  FSEL R4, R4, RZ, P3 ;  /* 0x000000ff04047208 */ /* 0x000fe20001800000 */
[----:B------:R-:W-:Y:S01]  /*2aab0*/  BSSY.RECONVERGENT B2, `(.L_x_909) ;  /* 0x0000008000027945 */ /* 0x000fe20003800200 */
[----:B------:R-:W-:Y:S02]  /*2aac0*/  FSEL R5, R5, 1.875, P3 ;  /* 0x3ff0000005057808 */ /* 0x000fe40001800000 */
[----:B------:R-:W-:Y:S02]  /*2aad0*/  MOV R6, R14 ;  /* 0x0000000e00067202 */ /* 0x000fe40000000f00 */
[----:B------:R-:W-:Y:S02]  /*2aae0*/  MOV R0, 0x2ab30 ;  /* 0x0002ab3000007802 */ /* 0x000fe40000000f00 */
[----:B------:R-:W-:Y:S01]  /*2aaf0*/  DADD R100, R100, R4 ;  /* 0x0000000064647229 */ /* 0x000fe20000000004 */
[----:B------:R-:W-:Y:S02]  /*2ab00*/  IMAD.MOV.U32 R5, RZ, RZ, R15 ;  /* 0x000000ffff057224 */ /* 0x000fe400078e000f */
[----:B------:R-:W-:-:S08]  /*2ab10*/  IMAD.MOV.U32 R4, RZ, RZ, 0x40000000 ;  /* 0x40000000ff047424 */ /* 0x000fd000078e00ff */
[----:B------:R-:W-:Y:S05]  /*2ab20*/  CALL.REL.NOINC `($_Z23distributor_probabilityddPdS_iS_i$__internal_accurate_pow) ;  /* 0x0000001800747944 */ /* 0x000fea0003c00000 */
[----:B------:R-:W-:Y:S05]  /*2ab30*/  BSYNC.RECONVERGENT B2 ;  /* 0x0000000000027941 */ /* 0x000fea0003800200 */
.L_x_909:
        /* <DEDUP_REMOVED lines=15> */
.L_x_912:
[----:B------:R-:W-:-:S11]  /*2ac30*/  DADD R4, R8, 2 ;  /* 0x4000000008047429 */ /* 0x000fd60000000000 */
.L_x_911:
[----:B------:R-:W-:Y:S05]  /*2ac40*/  BSYNC.RECONVERGENT B2 ;  /* 0x0000000000027941 */ /* 0x000fea0003800200 */
.L_x_910:
[----:B------:R-:W2:Y:S01]  /*2ac50*/  LD.E.64 R10, desc[UR36][R2.64] ;  /* 0x00000024020a7980 */ /* 0x000ea2000c101b00 */
[----:B------:R-:W-:Y:S01]  /*2ac60*/  DSETP.NEU.AND P1, PT, R8, 1, PT ;  /* 0x3ff000000800742a */ /* 0x000fe20003f2d000 */
[----:B------:R-:W-:Y:S01]  /*2ac70*/  BSSY.RECONVERGENT B2, `(.L_x_913) ;  /* 0x000000b000027945 */ /* 0x000fe20003800200 */
[----:B------:R-:W-:-:S04]  /*2ac80*/  MOV R0, 0x2ad20 ;  /* 0x0002ad2000007802 */ /* 0x000fc80000000f00 */
[----:B------:R-:W-:Y:S02]  /*2ac90*/  FSEL R4, R4, RZ, P1 ;  /* 0x000000ff04047208 */ /* 0x000fe40000800000 */
[----:B------:R-:W-:-:S06]  /*2aca0*/  FSEL R5, R5, 1.875, P1 ;  /* 0x3ff0000005057808 */ /* 0x000fcc0000800000 */
[----:B------:R-:W-:Y:S01]  /*2acb0*/  DADD R100, R100, R4 ;  /* 0x0000000064647229 */ /* 0x000fe20000000004 */
[----:B------:R-:W-:Y:S01]  /*2acc0*/  IMAD.MOV.U32 R4, RZ, RZ, 0x40000000 ;  /* 0x40000000ff047424 */ /* 0x000fe200078e00ff */
[----:B--2---:R-:W-:-:S08]  /*2acd0*/  DADD R10, -R22, R10 ;  /* 0x00000000160a7229 */ /* 0x004fd0000000010a */
[----:B------:R-:W-:-:S10]  /*2ace0*/  DADD R8, -RZ, |R10| ;  /* 0x00000000ff087229 */ /* 0x000fd4000000050a */
[----:B------:R-:W-:Y:S02]  /*2acf0*/  IMAD.MOV.U32 R6, RZ, RZ, R8 ;  /* 0x000000ffff067224 */ /* 0x000fe400078e0008 */
[----:B------:R-:W-:-:S07]  /*2ad00*/  IMAD.MOV.U32 R5, RZ, RZ, R9 ;  /* 0x000000ffff057224 */ /* 0x000fce00078e0009 */
[----:B------:R-:W-:Y:S05]  /*2ad10*/  CALL.REL.NOINC `($_Z23distributor_probabilityddPdS_iS_i$__internal_accurate_pow) ;  /* 0x0000001400f87944 */ /* 0x000fea0003c00000 */
[----:B------:R-:W-:Y:S05]  /*2ad20*/  BSYNC.RECONVERGENT B2 ;  /* 0x0000000000027941 */ /* 0x000fea0003800200 */
.L_x_913:
        /* <DEDUP_REMOVED lines=15> */
.L_x_916:
[----:B------:R-:W-:-:S11]  /*2ae20*/  DADD R4, R10, 2 ;  /* 0x400000000a047429 */ /* 0x000fd60000000000 */
.L_x_915:
[----:B------:R-:W-:Y:S05]  /*2ae30*/  BSYNC.RECONVERGENT B2 ;  /* 0x0000000000027941 */ /* 0x000fea0003800200 */
.L_x_914:
        /* <DEDUP_REMOVED lines=14> */
.L_x_917:
        /* <DEDUP_REMOVED lines=15> */
.L_x_920:
[----:B------:R-:W-:-:S11]  /*2b010*/  DADD R4, R8, 2 ;  /* 0x4000000008047429 */ /* 0x000fd60000000000 */
.L_x_919:
[----:B------:R-:W-:Y:S05]  /*2b020*/  BSYNC.RECONVERGENT B2 ;  /* 0x0000000000027941 */ /* 0x000fea0003800200 */
.L_x_918:
[----:B------:R-:W-:-:S06]  /*2b030*/  DSETP.NEU.AND P1, PT, R8, 1, PT ;  /* 0x3ff000000800742a */ /* 0x000fcc0003f2d000 */
[----:B------:R-:W-:Y:S02]  /*2b040*/  FSEL R4, R4, RZ, P1 ;  /* 0x000000ff04047208 */ /* 0x000fe40000800000 */
[----:B------:R-:W-:Y:S02]  /*2b050*/  FSEL R5, R5, 1.875, P1 ;  /* 0x3ff0000005057808 */ /* 0x000fe40000800000 */
[----:B------:R-:W-:-:S04]  /*2b060*/  IADD3 R2, P1, PT, R2, 0x20, RZ ;  /* 0x0000002002027810 */ /* 0x000fc80007f3e0ff */
[----:B------:R-:W-:Y:S01]  /*2b070*/  DADD R100, R100, R4 ;  /* 0x0000000064647229 */ /* 0x000fe20000000004 */
[----:B------:R-:W-:Y:S01]  /*2b080*/  IMAD.X R3, RZ, RZ, R3, P1 ;  /* 0x000000ffff037224 */ /* 0x000fe200008e0603 */
[----:B------:R-:W-:Y:S09]  /*2b090*/  @P0 BRA `(.L_x_921) ;  /* 0xfffffff800080947 */ /* 0x000ff2000383ffff */
[----:B------:R-:W-:Y:S05]  /*2b0a0*/  BSYNC.RECONVERGENT B1 ;  /* 0x0000000000017941 */ /* 0x000fea0003800200 */
.L_x_905:
[----:B------:R-:W-:-:S13]  /*2b0b0*/  ISETP.NE.AND P0, PT, R12, RZ, PT ;  /* 0x000000ff0c00720c */ /* 0x000fda0003f05270 */
[----:B------:R-:W-:Y:S05]  /*2b0c0*/  @!P0 BRA `(.L_x_904) ;  /* 0x0000000000a48947 */ /* 0x000fea0003800000 */
[----:B------:R-:W-:Y:S02]  /*2b0d0*/  IMAD.MOV.U32 R2, RZ, RZ, R134 ;  /* 0x000000ffff027224 */ /* 0x000fe400078e0086 */
[----:B------:R-:W-:Y:S02]  /*2b0e0*/  IMAD.MOV.U32 R3, RZ, RZ, R135 ;  /* 0x000000ffff037224 */ /* 0x000fe400078e0087 */
[----:B------:R-:W-:Y:S02]  /*2b0f0*/  IMAD.MOV R12, RZ, RZ, -R12 ;  /* 0x000000ffff0c7224 */ /* 0x000fe400078e0a0c */
[----:B------:R-:W-:-:S04]  /*2b100*/  IMAD.WIDE.U32 R2, R13, 0x8, R2 ;  /* 0x000000080d027825 */ /* 0x000fc800078e0002 */
[----:B------:R-:W-:Y:S02]  /*2b110*/  IMAD.MOV.U32 R8, RZ, RZ, R2 ;  /* 0x000000ffff087224 */ /* 0x000fe400078e0002 */
[----:B------:R-:W-:-:S07]  /*2b120*/  IMAD.MOV.U32 R9, RZ, RZ, R3 ;  /* 0x000000ffff097224 */ /* 0x000fce00078e0003 */
.L_x_926:
[----:B------:R-:W2:Y:S01]  /*2b130*/  LD.E.64 R2, desc[UR36][R8.64] ;  /* 0x0000002408027980 */ /* 0x000ea2000c101b00 */
[----:B------:R-:W-:Y:S01]  /*2b140*/  VIADD R12, R12, 0x1 ;  /* 0x000000010c0c7836 */ /* 0x000fe20000000000 */
[----:B------:R-:W-:Y:S01]  /*2b150*/  BSSY.RECONVERGENT B1, `(.L_x_922) ;  /* 0x0000008000017945 */ /* 0x000fe20003800200 */
[----:B------:R-:W-:-:S03]  /*2b160*/  MOV R0, 0x2b1d0 ;  /* 0x0002b1d000007802 */ /* 0x000fc60000000f00 */
[----:B------:R-:W-:Y:S01]  /*2b170*/  ISETP.NE.AND P0, PT, R12, RZ, PT ;  /* 0x000000ff0c00720c */ /* 0x000fe20003f05270 */
[----:B--2---:R-:W-:-:S08]  /*2b180*/  DADD R2, -R22, R2 ;  /* 0x0000000016027229 */ /* 0x004fd00000000102 */
[----:B------:R-:W-:-:S10]  /*2b190*/  DADD R4, -RZ, |R2| ;  /* 0x00000000ff047229 */ /* 0x000fd40000000502 */
[----:B------:R-:W-:Y:S01]  /*2b1a0*/  IMAD.MOV.U32 R6, RZ, RZ, R4 ;  /* 0x000000ffff067224 */ /* 0x000fe200078e0004 */
[----:B------:R-:W-:-:S07]  /*2b1b0*/  MOV R4, 0x40000000 ;  /* 0x4000000000047802 */ /* 0x000fce0000000f00 */
[----:B------:R-:W-:Y:S05]  /*2b1c0*/  CALL.REL.NOINC `($_Z23distributor_probabilityddPdS_iS_i$__internal_accurate_pow) ;  /* 0x0000001000cc7944 */ /* 0x000fea0003c00000 */
[----:B------:R-:W-:Y:S05]  /*2b1d0*/  BSYNC.RECONVERGENT B1 ;  /* 0x0000000000017941 */ /* 0x000fea0003800200 */
.L_x_922:
        /* <DEDUP_REMOVED lines=15> */
.L_x_925:
[----:B------:R-:W-:-:S11]  /*2b2d0*/  DADD R4, R2, 2 ;  /* 0x4000000002047429 */ /* 0x000fd60000000000 */
.L_x_924:
[----:B------:R-:W-:Y:S05]  /*2b2e0*/  BSYNC.RECONVERGENT B1 ;  /* 0x0000000000017941 */ /* 0x000fea0003800200 */
.L_x_923:
[----:B------:R-:W-:-:S06]  /*2b2f0*/  DSETP.NEU.AND P1, PT, R2, 1, PT ;  /* 0x3ff000000200742a */ /* 0x000fcc0003f2d000 */
[----:B------:R-:W-:Y:S02]  /*2b300*/  FSEL R2, R4, RZ, P1 ;  /* 0x000000ff04027208 */ /* 0x000fe40000800000 */
[----:B------:R-:W-:Y:S02]  /*2b310*/  FSEL R3, R5, 1.875, P1 ;  /* 0x3ff0000005037808 */ /* 0x000fe40000800000 */
[----:B------:R-:W-:-:S04]  /*2b320*/  IADD3 R8, P1, PT, R8, 0x8, RZ ;  /* 0x0000000808087810 */ /* 0x000fc80007f3e0ff */
[----:B------:R-:W-:Y:S01]  /*2b330*/  DADD R100, R100, R2 ;  /* 0x0000000064647229 */ /* 0x000fe20000000002 */
[----:B------:R-:W-:Y:S01]  /*2b340*/  IMAD.X R9, RZ, RZ, R9, P1 ;  /* 0x000000ffff097224 */ /* 0x000fe200008e0609 */
[----:B------:R-:W-:Y:S09]  /*2b350*/  @P0 BRA `(.L_x_926) ;  /* 0xfffffffc00740947 */ /* 0x000ff2000383ffff */
.L_x_904:
[----:B------:R-:W-:Y:S05]  /*2b360*/  BSYNC.RECONVERGENT B0 ;  /* 0x0000000000007941 */ /* 0x000fea0003800200 */
.L_x_903:
[----:B------:R-:W0:Y:S01]  /*2b370*/  LDCU UR4, c[0x0][0x3a0] ;  /* 0x00007400ff0477ac */ /* 0x000e220008000800 */
[----:B------:R-:W-:Y:S01]  /*2b380*/  IMAD.MOV.U32 R2, RZ, RZ, 0x1 ;  /* 0x00000001ff027424 */ /* 0x000fe200078e00ff */
[----:B------:R-:W-:Y:S01]  /*2b390*/  FSETP.GEU.AND P1, PT, |R101|, 6.5827683646048100446e-37, PT ;  /* 0x036000006500780b */ /* 0x000fe20003f2e200 */
[----:B------:R-:W-:Y:S01]  /*2b3a0*/  BSSY.RECONVERGENT B0, `(.L_x_927) ;  /* 0x0000012000007945 */ /* 0x000fe20003800200 */
[----:B0-----:R-:W0:Y:S08]  /*2b3b0*/  I2F.F64 R24, UR4 ;  /* 0x0000000400187d12 */ /* 0x001e300008201c00 */
[----:B0-----:R-:W0:Y:S02]  /*2b3c0*/  MUFU.RCP64H R3, R25 ;  /* 0x0000001900037308 */ /* 0x001e240000001800 */
        /* <DEDUP_REMOVED lines=15> */
.L_x_928:
[----:B------:R-:W-:Y:S05]  /*2b4c0*/  BSYNC.RECONVERGENT B0 ;  /* 0x0000000000007941 */ /* 0x000fea0003800200 */
.L_x_927:
[----:B------:R-:W0:Y:S01]  /*2b4d0*/  MUFU.RSQ64H R7, R47 ;  /* 0x0000002f00077308 */ /* 0x000e220000001c00 */
[----:B------:R-:W-:Y:S01]  /*2b4e0*/  VIADD R6, R47, 0xfcb00000 ;  /* 0xfcb000002f067836 */ /* 0x000fe20000000000 */
[----:B------:R-:W-:Y:S01]  /*2b4f0*/  BSSY.RECONVERGENT B0, `(.L_x_929) ;  /* 0x0000016000007945 */ /* 0x000fe20003800200 */
[----:B------:R-:W-:Y:S02]  /*2b500*/  IMAD.MOV.U32 R4, RZ, RZ, 0x0 ;  /* 0x00000000ff047424 */ /* 0x000fe400078e00ff */
[----:B------:R-:W-:Y:S01]  /*2b510*/  IMAD.MOV.U32 R5, RZ, RZ, 0x3fd80000 ;  /* 0x3fd80000ff057424 */ /* 0x000fe200078e00ff */
[----:B------:R-:W-:Y:S01]  /*2b520*/  ISETP.GE.U32.AND P0, PT, R6, 0x7ca00000, PT ;  /* 0x7ca000000600780c */ /* 0x000fe20003f06070 */
[----:B0-----:R-:W-:-:S08]  /*2b530*/  DMUL R2, R6, R6 ;  /* 0x0000000606027228 */ /* 0x001fd00000000000 */
[----:B------:R-:W-:-:S08]  /*2b540*/  DFMA R2, -R2, R46, 1 ;  /* 0x3ff000000202742b */ /* 0x000fd0000000012e */
        /* <DEDUP_REMOVED lines=12> */
[----:B------:R-:W-:-:S07]  /*2b610*/  IMAD.MOV.U32 R39, RZ, RZ, R47 ;  /* 0x000000ffff277224 */ /* 0x000fce00078e002f */
[----:B------:R-:W-:Y:S05]  /*2b620*/  CALL.REL.NOINC `($__internal_2_$__cuda_sm20_dsqrt_rn_f64_mediumpath_v1) ;  /* 0x0000000c000c7944 */ /* 0x000fea0003c00000 */
[----:B------:R-:W-:Y:S02]  /*2b630*/  IMAD.MOV.U32 R26, RZ, RZ, R6 ;  /* 0x000000ffff1a7224 */ /* 0x000fe400078e0006 */
[----:B------:R-:W-:-:S07]  /*2b640*/  IMAD.MOV.U32 R27, RZ, RZ, R39 ;  /* 0x000000ffff1b7224 */ /* 0x000fce00078e0027 */
.L_x_930:
[----:B------:R-:W-:Y:S05]  /*2b650*/  BSYNC.RECONVERGENT B0 ;  /* 0x0000000000007941 */ /* 0x000fea0003800200 */
.L_x_929:
[----:B------:R-:W-:Y:S01]  /*2b660*/  MOV R0, 0x0 ;  /* 0x0000000000007802 */ /* 0x000fe20000000f00 */
[----:B------:R-:W-:Y:S02]  /*2b670*/  IMAD.MOV.U32 R4, RZ, RZ, R134 ;  /* 0x000000ffff047224 */ /* 0x000fe400078e0086 */
[----:B------:R-:W-:Y:S01]  /*2b680*/  IMAD.MOV.U32 R5, RZ, RZ, R135 ;  /* 0x000000ffff057224 */ /* 0x000fe200078e0087 */
[----:B------:R0:W1:Y:S06]  /*2b690*/  LDC.64 R2, c[0x4][R0] ;  /* 0x0100000000027b82 */ /* 0x00006c0000000a00 */
[----:B------:R-:W-:-:S07]  /*2b6a0*/  LEPC R20, `(.L_x_931) ;  /* 0x000000001014794e */ /* 0x000fce0000000000 */
[----:B01----:R-:W-:Y:S05]  /*2b6b0*/  CALL.ABS.NOINC R2 ;  /* 0x0000000002007343 */ /* 0x003fea0003c00000 */
.L_x_931:
[----:B------:R-:W0:Y:S01]  /*2b6c0*/  MUFU.RCP64H R3, R25 ;  /* 0x0000001900037308 */ /* 0x000e220000001800 */
[----:B------:R-:W-:Y:S01]  /*2b6d0*/  IMAD.MOV.U32 R2, RZ, RZ, 0x1 ;  /* 0x00000001ff027424 */ /* 0x000fe200078e00ff */
[----:B------:R-:W-:Y:S01]  /*2b6e0*/  FSETP.GEU.AND P1, PT, |R129|, 6.5827683646048100446e-37, PT ;  /* 0x036000008100780b */ /* 0x000fe20003f2e200 */
[----:B------:R-:W-:Y:S04]  /*2b6f0*/  BSSY.RECONVERGENT B0, `(.L_x_932) ;  /* 0x0000012000007945 */ /* 0x000fe80003800200 */
        /* <DEDUP_REMOVED lines=12> */
[----:B------:R-:W-:Y:S01]  /*2b7c0*/  MOV R41, R25 ;  /* 0x0000001900297202 */ /* 0x000fe20000000f00 */
[----:B------:R-:W-:Y:S01]  /*2b7d0*/  IMAD.MOV.U32 R101, RZ, RZ, R129 ;  /* 0x000000ffff657224 */ /* 0x000fe200078e0081 */
[----:B------:R-:W-:Y:S01]  /*2b7e0*/  MOV R0, 0x2b810 ;  /* 0x0002b81000007802 */ /* 0x000fe20000000f00 */
[----:B------:R-:W-:-:S07]  /*2b7f0*/  IMAD.MOV.U32 R40, RZ, RZ, R24 ;  /* 0x000000ffff287224 */ /* 0x000fce00078e0018 */
[----:B------:R-:W-:Y:S05]  /*2b800*/  CALL.REL.NOINC `($__internal_1_$__cuda_sm20_div_rn_f64_full) ;  /* 0x0000000400087944 */ /* 0x000fea0003c00000 */
.L_x_933:
[----:B------:R-:W-:Y:S05]  /*2b810*/  BSYNC.RECONVERGENT B0 ;  /* 0x0000000000007941 */ /* 0x000fea0003800200 */
.L_x_932:
[----:B------:R-:W-:Y:S02]  /*2b820*/  IMAD.MOV.U32 R2, RZ, RZ, R46 ;  /* 0x000000ffff027224 */ /* 0x000fe400078e002e */
[----:B------:R-:W-:Y:S02]  /*2b830*/  IMAD.MOV.U32 R3, RZ, RZ, R47 ;  /* 0x000000ffff037224 */ /* 0x000fe400078e002f */
[----:B------:R-:W-:Y:S02]  /*2b840*/  IMAD.MOV.U32 R56, RZ, RZ, R18 ;  /* 0x000000ffff387224 */ /* 0x000fe400078e0012 */
[----:B------:R-:W-:-:S07]  /*2b850*/  IMAD.MOV.U32 R57, RZ, RZ, R19 ;  /* 0x000000ffff397224 */ /* 0x000fce00078e0013 */
.L_x_42:
[----:B------:R-:W-:Y:S05]  /*2b860*/  BSYNC.RECONVERGENT B6 ;  /* 0x0000000000067941 */ /* 0x000fea0003800200 */
.L_x_3:
[----:B------:R-:W0:Y:S01]  /*2b870*/  S2R R5, SR_TID.X ;  /* 0x0000000000057919 */ /* 0x000e220000002100 */
[----:B------:R-:W0:Y:S01]  /*2b880*/  S2UR UR4, SR_CTAID.X ;  /* 0x00000000000479c3 */ /* 0x000e220000002500 */
[----:B------:R-:W-:-:S07]  /*2b890*/  IMAD.MOV.U32 R4, RZ, RZ, R16 ;  /* 0x000000ffff047224 */ /* 0x000fce00078e0010 */
[----:B------:R-:W0:Y:S08]  /*2b8a0*/  LDC R0, c[0x0][0x360] ;  /* 0x0000d800ff007b82 */ /* 0x000e300000000800 */
[----:B------:R-:W1:Y:S01]  /*2b8b0*/  LDC.64 R6, c[0x0][0x3a8] ;  /* 0x0000ea00ff067b82 */ /* 0x000e620000000a00 */
[----:B0-----:R-:W-:-:S04]  /*2b8c0*/  IMAD R0, R0, UR4, R5 ;  /* 0x0000000400007c24 */ /* 0x001fc8000f8e0205 */
[----:B------:R-:W-:Y:S01]  /*2b8d0*/  IMAD R5, R0, 0x5, RZ ;  /* 0x0000000500057824 */ /* 0x000fe200078e02ff */
[----:B------:R-:W-:-:S03]  /*2b8e0*/  MOV R0, 0x0 ;  /* 0x0000000000007802 */ /* 0x000fc60000000f00 */
[----:B-1----:R-:W-:Y:S01]  /*2b8f0*/  IMAD.WIDE R6, R5, 0x8, R6 ;  /* 0x0000000805067825 */ /* 0x002fe200078e0206 */
[----:B------:R0:W1:Y:S03]  /*2b900*/  LDC.64 R8, c[0x4][R0] ;  /* 0x0100000000087b82 */ /* 0x0000660000000a00 */
[----:B------:R-:W-:Y:S01]  /*2b910*/  IMAD.MOV.U32 R5, RZ, RZ, R17 ;  /* 0x000000ffff057224 */ /* 0x000fe200078e0011 */
[----:B------:R0:W-:Y:S04]  /*2b920*/  STG.E.64 desc[UR36][R6.64], R56 ;  /* 0x0000003806007986 */ /* 0x0001e8000c101b24 */
[----:B------:R0:W-:Y:S04]  /*2b930*/  STG.E.64 desc[UR36][R6.64+0x8], R2 ;  /* 0x0000080206007986 */ /* 0x0001e8000c101b24 */
[----:B------:R0:W-:Y:S04]  /*2b940*/  STG.E.64 desc[UR36][R6.64+0x10], R22 ;  /* 0x0000101606007986 */ /* 0x0001e8000c101b24 */
[----:B------:R0:W-:Y:S04]  /*2b950*/  STG.E.64 desc[UR36][R6.64+0x18], R26 ;  /* 0x0000181a06007986 */ /* 0x0001e8000c101b24 */
[----:B------:R0:W-:Y:S02]  /*2b960*/  STG.E.64 desc[UR36][R6.64+0x20], R126 ;  /* 0x0000207e06007986 */ /* 0x0001e4000c101b24 */
[----:B------:R-:W-:-:S07]  /*2b970*/  LEPC R20, `(.L_x_934) ;  /* 0x000000001014794e */ /* 0x000fce0000000000 */
[----:B01----:R-:W-:Y:S05]  /*2b980*/  CALL.ABS.NOINC R8 ;  /* 0x0000000008007343 */ /* 0x003fea0003c00000 */
.L_x_934:
[----:B------:R-:W-:Y:S05]  /*2b990*/  EXIT ;  /* 0x000000000000794d */ /* 0x000fea0003800000 */
        .weak           $__internal_0_$__cuda_sm20_dblrcp_rn_slowpath_v3
        .type           $__internal_0_$__cuda_sm20_dblrcp_rn_slowpath_v3,@function
        .size           $__internal_0_$__cuda_sm20_dblrcp_rn_slowpath_v3,($__internal_1_$__cuda_sm20_div_rn_f64_full - $__internal_0_$__cuda_sm20_dblrcp_rn_slowpath_v3)
$__internal_0_$__cuda_sm20_dblrcp_rn_slowpath_v3:
[----:B------:R-:W-:Y:S01]  /*2b9a0*/  DSETP.GTU.AND P1, PT, |R4|, +INF , PT ;  /* 0x7ff000000400742a */ /* 0x000fe20003f2c200 */
[----:B------:R-:W-:-:S13]  /*2b9b0*/  BSSY.RECONVERGENT B2, `(.L_x_935) ;  /* 0x0000023000027945 */ /* 0x000fda0003800200 */
[----:B------:R-:W-:Y:S05]  /*2b9c0*/  @P1 BRA `(.L_x_936) ;  /* 0x00000000007c1947 */ /* 0x000fea0003800000 */
[----:B------:R-:W-:-:S05]  /*2b9d0*/  LOP3.LUT R6, R5, 0x7fffffff, RZ, 0xc0, !PT ;  /* 0x7fffffff05067812 */ /* 0x000fca00078ec0ff */
[----:B------:R-:W-:-:S05]  /*2b9e0*/  VIADD R38, R6, 0xffffffff ;  /* 0xffffffff06267836 */ /* 0x000fca0000000000 */
[----:B------:R-:W-:-:S13]  /*2b9f0*/  ISETP.GE.U32.AND P1, PT, R38, 0x7fefffff, PT ;  /* 0x7fefffff2600780c */ /* 0x000fda0003f26070 */
[----:B------:R-:W-:Y:S01]  /*2ba00*/  @P1 LOP3.LUT R39, R5, 0x7ff00000, RZ, 0x3c, !PT ;  /* 0x7ff0000005271812 */ /* 0x000fe200078e3cff */
[----:B------:R-:W-:Y:S01]  /*2ba10*/  @P1 IMAD.MOV.U32 R38, RZ, RZ, RZ ;  /* 0x000000ffff261224 */ /* 0x000fe200078e00ff */
[----:B------:R-:W-:Y:S06]  /*2ba20*/  @P1 BRA `(.L_x_937) ;  /* 0x00000000006c1947 */ /* 0x000fec0003800000 */
[----:B------:R-:W-:-:S13]  /*2ba30*/  ISETP.GE.U32.AND P1, PT, R6, 0x1000001, PT ;  /* 0x010000010600780c */ /* 0x000fda0003f26070 */
[----:B------:R-:W-:Y:S05]  /*2ba40*/  @!P1 BRA `(.L_x_938) ;  /* 0x0000000000349947 */ /* 0x000fea0003800000 */
[----:B------:R-:W-:Y:S02]  /*2ba50*/  VIADD R39, R5, 0xc0200000 ;  /* 0xc020000005277836 */ /* 0x000fe40000000000 */
[----:B------:R-:W-:Y:S02]  /*2ba60*/  IMAD.MOV.U32 R38, RZ, RZ, R4 ;  /* 0x000000ffff267224 */ /* 0x000fe400078e0004 */
[----:B------:R-:W0:Y:S04]  /*2ba70*/  MUFU.RCP64H R41, R39 ;  /* 0x0000002700297308 */ /* 0x000e280000001800 */
[----:B0-----:R-:W-:-:S08]  /*2ba80*/  DFMA R42, -R38, R40, 1 ;  /* 0x3ff00000262a742b */ /* 0x001fd00000000128 */
[----:B------:R-:W-:-:S08]  /*2ba90*/  DFMA R42, R42, R42, R42 ;  /* 0x0000002a2a2a722b */ /* 0x000fd0000000002a */
[----:B------:R-:W-:-:S08]  /*2baa0*/  DFMA R42, R40, R42, R40 ;  /* 0x0000002a282a722b */ /* 0x000fd00000000028 */
[----:B------:R-:W-:-:S08]  /*2bab0*/  DFMA R38, -R38, R42, 1 ;  /* 0x3ff000002626742b */ /* 0x000fd0000000012a */
[----:B------:R-:W-:-:S08]  /*2bac0*/  DFMA R38, R42, R38, R42 ;  /* 0x000000262a26722b */ /* 0x000fd0000000002a */
[----:B------:R-:W-:-:S08]  /*2bad0*/  DMUL R38, R38, 2.2250738585072013831e-308 ;  /* 0x0010000026267828 */ /* 0x000fd00000000000 */
[----:B------:R-:W-:-:S08]  /*2bae0*/  DFMA R4, -R4, R38, 1 ;  /* 0x3ff000000404742b */ /* 0x000fd00000000126 */
[----:B------:R-:W-:-:S08]  /*2baf0*/  DFMA R4, R4, R4, R4 ;  /* 0x000000040404722b */ /* 0x000fd00000000004 */
[----:B------:R-:W-:Y:S01]  /*2bb00*/  DFMA R38, R38, R4, R38 ;  /* 0x000000042626722b */ /* 0x000fe20000000026 */
[----:B------:R-:W-:Y:S10]  /*2bb10*/  BRA `(.L_x_937) ;  /* 0x0000000000307947 */ /* 0x000ff40003800000 */
.L_x_938:
[----:B------:R-:W-:Y:S01]  /*2bb20*/  DMUL R4, R4, 8.11296384146066816958e+31 ;  /* 0x4690000004047828 */ /* 0x000fe20000000000 */
[----:B------:R-:W-:-:S05]  /*2bb30*/  IMAD.MOV.U32 R38, RZ, RZ, R40 ;  /* 0x000000ffff267224 */ /* 0x000fca00078e0028 */
[----:B------:R-:W0:Y:S02]  /*2bb40*/  MUFU.RCP64H R39, R5 ;  /* 0x0000000500277308 */ /* 0x000e240000001800 */
[----:B0-----:R-:W-:-:S08]  /*2bb50*/  DFMA R40, -R4, R38, 1 ;  /* 0x3ff000000428742b */ /* 0x001fd00000000126 */
[----:B------:R-:W-:-:S08]  /*2bb60*/  DFMA R40, R40, R40, R40 ;  /* 0x000000282828722b */ /* 0x000fd00000000028 */
[----:B------:R-:W-:-:S08]  /*2bb70*/  DFMA R40, R38, R40, R38 ;  /* 0x000000282628722b */ /* 0x000fd00000000026 */
[----:B------:R-:W-:-:S08]  /*2bb80*/  DFMA R4, -R4, R40, 1 ;  /* 0x3ff000000404742b */ /* 0x000fd00000000128 */
[----:B------:R-:W-:-:S08]  /*2bb90*/  DFMA R4, R40, R4, R40 ;  /* 0x000000042804722b */ /* 0x000fd00000000028 */
[----:B------:R-:W-:Y:S01]  /*2bba0*/  DMUL R38, R4, 8.11296384146066816958e+31 ;  /* 0x4690000004267828 */ /* 0x000fe20000000000 */
[----:B------:R-:W-:Y:S10]  /*2bbb0*/  BRA `(.L_x_937) ;  /* 0x0000000000087947 */ /* 0x000ff40003800000 */
.L_x_936:
[----:B------:R-:W-:Y:S01]  /*2bbc0*/  LOP3.LUT R39, R5, 0x80000, RZ, 0xfc, !PT ;  /* 0x0008000005277812 */ /* 0x000fe200078efcff */
[----:B------:R-:W-:-:S07]  /*2bbd0*/  IMAD.MOV.U32 R38, RZ, RZ, R4 ;  /* 0x000000ffff267224 */ /* 0x000fce00078e0004 */
.L_x_937:
[----:B------:R-:W-:Y:S05]  /*2bbe0*/  BSYNC.RECONVERGENT B2 ;  /* 0x0000000000027941 */ /* 0x000fea0003800200 */
.L_x_935:
[----:B------:R-:W-:Y:S02]  /*2bbf0*/  IMAD.MOV.U32 R4, RZ, RZ, R0 ;  /* 0x000000ffff047224 */ /* 0x000fe400078e0000 */
[----:B------:R-:W-:Y:S02]  /*2bc00*/  IMAD.MOV.U32 R5, RZ, RZ, 0x0 ;  /* 0x00000000ff057424 */ /* 0x000fe400078e00ff */
[----:B------:R-:W-:Y:S02]  /*2bc10*/  IMAD.MOV.U32 R6, RZ, RZ, R38 ;  /* 0x000000ffff067224 */ /* 0x000fe400078e0026 */
[----:B------:R-:W-:Y:S05]  /*2bc20*/  RET.REL.NODEC R4 `(_Z23distributor_probabilityddPdS_iS_i) ;  /* 0xfffffd4004f47950 */ /* 0x000fea0003c3ffff */
        .weak           $__internal_1_$__cuda_sm20_div_rn_f64_full
        .type           $__internal_1_$__cuda_sm20_div_rn_f64_full,@function
        .size           $__internal_1_$__cuda_sm20_div_rn_f64_full,($__internal_2_$__cuda_sm20_dsqrt_rn_f64_mediumpath_v1 - $__internal_1_$__cuda_sm20_div_rn_f64_full)
$__internal_1_$__cuda_sm20_div_rn_f64_full:
[C---:B------:R-:W-:Y:S01]  /*2bc30*/  FSETP.GEU.AND P5, PT, |R41|.reuse, 1.469367938527859385e-39, PT ;  /* 0x001000002900780b */ /* 0x040fe20003fae200 */
[----:B------:R-:W-:Y:S01]  /*2bc40*/  IMAD.MOV.U32 R49, RZ, RZ, R101 ;  /* 0x000000ffff317224 */ /* 0x000fe200078e0065 */
[----:B------:R-:W-:Y:S01]  /*2bc50*/  LOP3.LUT R38, R41, 0x800fffff, RZ, 0xc0, !PT ;  /* 0x800fffff29267812 */ /* 0x000fe200078ec0ff */
[----:B------:R-:W-:Y:S01]  /*2bc60*/  IMAD.MOV.U32 R44, RZ, RZ, 0x1 ;  /* 0x00000001ff2c7424 */ /* 0x000fe200078e00ff */
[----:B------:R-:W-:Y:S01]  /*2bc70*/  BSSY.RECONVERGENT B2, `(.L_x_939) ;  /* 0x000005b000027945 */ /* 0x000fe20003800200 */
[----:B------:R-:W-:Y:S01]  /*2bc80*/  IMAD.MOV.U32 R54, RZ, RZ, 0x1ca00000 ;  /* 0x1ca00000ff367424 */ /* 0x000fe200078e00ff */
[----:B------:R-:W-:Y:S01]  /*2bc90*/  LOP3.LUT R39, R38, 0x3ff00000, RZ, 0xfc, !PT ;  /* 0x3ff0000026277812 */ /* 0x000fe200078efcff */
[----:B------:R-:W-:Y:S01]  /*2bca0*/  IMAD.MOV.U32 R38, RZ, RZ, R40 ;  /* 0x000000ffff267224 */ /* 0x000fe200078e0028 */
[C---:B------:R-:W-:Y:S01]  /*2bcb0*/  FSETP.GEU.AND P1, PT, |R49|.reuse, 1.469367938527859385e-39, PT ;  /* 0x001000003100780b */ /* 0x040fe20003f2e200 */
[----:B------:R-:W-:Y:S01]  /*2bcc0*/  IMAD.MOV.U32 R48, RZ, RZ, R100 ;  /* 0x000000ffff307224 */ /* 0x000fe200078e0064 */
[----:B------:R-:W-:-:S03]  /*2bcd0*/  LOP3.LUT R52, R49, 0x7ff00000, RZ, 0xc0, !PT ;  /* 0x7ff0000031347812 */ /* 0x000fc600078ec0ff */
[----:B------:R-:W-:-:S06]  /*2bce0*/  @!P5 DMUL R38, R40, 8.98846567431157953865e+307 ;  /* 0x7fe000002826d828 */ /* 0x000fcc0000000000 */
[----:B------:R-:W0:Y:S02]  /*2bcf0*/  MUFU.RCP64H R45, R39 ;  /* 0x00000027002d7308 */ /* 0x000e240000001800 */
[----:B------:R-:W-:-:S04]  /*2bd00*/  @!P1 LOP3.LUT R6, R41, 0x7ff00000, RZ, 0xc0, !PT ;  /* 0x7ff0000029069812 */ /* 0x000fc800078ec0ff */
[----:B------:R-:W-:Y:S02]  /*2bd10*/  @!P1 ISETP.GE.U32.AND P6, PT, R52, R6, PT ;  /* 0x000000063400920c */ /* 0x000fe40003fc6070 */
[----:B------:R-:W-:Y:S02]  /*2bd20*/  LOP3.LUT R6, R41, 0x7ff00000, RZ, 0xc0, !PT ;  /* 0x7ff0000029067812 */ /* 0x000fe400078ec0ff */
[----:B------:R-:W-:Y:S02]  /*2bd30*/  @!P1 SEL R46, R54, 0x63400000, !P6 ;  /* 0x63400000362e9807 */ /* 0x000fe40007000000 */
[----:B------:R-:W-:Y:S02]  /*2bd40*/  ISETP.GE.U32.AND P6, PT, R52, R6, PT ;  /* 0x000000063400720c */ /* 0x000fe40003fc6070 */
[--C-:B------:R-:W-:Y:S02]  /*2bd50*/  @!P1 LOP3.LUT R46, R46, 0x80000000, R49.reuse, 0xf8, !PT ;  /* 0x800000002e2e9812 */ /* 0x100fe400078ef831 */
[----:B------:R-:W-:Y:S01]  /*2bd60*/  SEL R42, R54, 0x63400000, !P6 ;  /* 0x63400000362a7807 */ /* 0x000fe20007000000 */
[----:B0-----:R-:W-:Y:S01]  /*2bd70*/  DFMA R4, R44, -R38, 1 ;  /* 0x3ff000002c04742b */ /* 0x001fe20000000826 */
[----:B------:R-:W-:Y:S01]  /*2bd80*/  @!P1 LOP3.LUT R47, R46, 0x100000, RZ, 0xfc, !PT ;  /* 0x001000002e2f9812 */ /* 0x000fe200078efcff */
[----:B------:R-:W-:Y:S01]  /*2bd90*/  @!P1 IMAD.MOV.U32 R46, RZ, RZ, RZ ;  /* 0x000000ffff2e9224 */ /* 0x000fe200078e00ff */
[----:B------:R-:W-:Y:S01]  /*2bda0*/  LOP3.LUT R43, R42, 0x800fffff, R49, 0xf8, !PT ;  /* 0x800fffff2a2b7812 */ /* 0x000fe200078ef831 */
[----:B------:R-:W-:-:S04]  /*2bdb0*/  IMAD.MOV.U32 R42, RZ, RZ, R48 ;  /* 0x000000ffff2a7224 */ /* 0x000fc800078e0030 */
[----:B------:R-:W-:Y:S02]  /*2bdc0*/  DFMA R4, R4, R4, R4 ;  /* 0x000000040404722b */ /* 0x000fe40000000004 */
[----:B------:R-:W-:-:S06]  /*2bdd0*/  @!P1 DFMA R42, R42, 2, -R46 ;  /* 0x400000002a2a982b */ /* 0x000fcc000000082e */
[----:B------:R-:W-:-:S08]  /*2bde0*/  DFMA R44, R44, R4, R44 ;  /* 0x000000042c2c722b */ /* 0x000fd0000000002c */
[----:B------:R-:W-:-:S08]  /*2bdf0*/  DFMA R4, R44, -R38, 1 ;  /* 0x3ff000002c04742b */ /* 0x000fd00000000826 */
[----:B------:R-:W-:Y:S01]  /*2be00*/  DFMA R44, R44, R4, R44 ;  /* 0x000000042c2c722b */ /* 0x000fe2000000002c */
[----:B------:R-:W-:Y:S01]  /*2be10*/  MOV R4, R52 ;  /* 0x0000003400047202 */ /* 0x000fe20000000f00 */
[----:B------:R-:W-:Y:S01]  /*2be20*/  IMAD.MOV.U32 R5, RZ, RZ, R6 ;  /* 0x000000ffff057224 */ /* 0x000fe200078e0006 */
[----:B------:R-:W-:Y:S02]  /*2be30*/  @!P1 LOP3.LUT R4, R43, 0x7ff00000, RZ, 0xc0, !PT ;  /* 0x7ff000002b049812 */ /* 0x000fe400078ec0ff */
[----:B------:R-:W-:-:S03]  /*2be40*/  @!P5 LOP3.LUT R5, R39, 0x7ff00000, RZ, 0xc0, !PT ;  /* 0x7ff000002705d812 */ /* 0x000fc600078ec0ff */
[----:B------:R-:W-:Y:S01]  /*2be50*/  DMUL R46, R44, R42 ;  /* 0x0000002a2c2e7228 */ /* 0x000fe20000000000 */
[----:B------:R-:W-:Y:S02]  /*2be60*/  VIADD R53, R4, 0xffffffff ;  /* 0xffffffff04357836 */ /* 0x000fe40000000000 */
[----:B------:R-:W-:-:S03]  /*2be70*/  VIADD R6, R5, 0xffffffff ;  /* 0xffffffff05067836 */ /* 0x000fc60000000000 */
[----:B------:R-:W-:Y:S02]  /*2be80*/  ISETP.GT.U32.AND P1, PT, R53, 0x7feffffe, PT ;  /* 0x7feffffe3500780c */ /* 0x000fe40003f24070 */
[----:B------:R-:W-:Y:S02]  /*2be90*/  DFMA R50, R46, -R38, R42 ;  /* 0x800000262e32722b */ /* 0x000fe4000000002a */
[----:B------:R-:W-:-:S06]  /*2bea0*/  ISETP.GT.U32.OR P1, PT, R6, 0x7feffffe, P1 ;  /* 0x7feffffe0600780c */ /* 0x000fcc0000f24470 */
[----:B------:R-:W-:-:S07]  /*2beb0*/  DFMA R44, R44, R50, R46 ;  /* 0x000000322c2c722b */ /* 0x000fce000000002e */
[----:B------:R-:W-:Y:S05]  /*2bec0*/  @P1 BRA `(.L_x_940) ;  /* 0x0000000000741947 */ /* 0x000fea0003800000 */
[----:B------:R-:W-:Y:S01]  /*2bed0*/  LOP3.LUT R4, R41, 0x7ff00000, RZ, 0xc0, !PT ;  /* 0x7ff0000029047812 */ /* 0x000fe200078ec0ff */
[----:B------:R-:W-:-:S03]  /*2bee0*/  IMAD.MOV.U32 R48, RZ, RZ, RZ ;  /* 0x000000ffff307224 */ /* 0x000fc600078e00ff */
[CC--:B------:R-:W-:Y:S02]  /*2bef0*/  VIADDMNMX R5, R52.reuse, -R4.reuse, 0xb9600000, !PT ;  /* 0xb960000034057446 */ /* 0x0c0fe40007800904 */
[----:B------:R-:W-:Y:S02]  /*2bf00*/  ISETP.GE.U32.AND P1, PT, R52, R4, PT ;  /* 0x000000043400720c */ /* 0x000fe40003f26070 */
[----:B------:R-:W-:Y:S02]  /*2bf10*/  VIMNMX R5, PT, PT, R5, 0x46a00000, PT ;  /* 0x46a0000005057848 */ /* 0x000fe40003fe0100 */
[----:B------:R-:W-:-:S05]  /*2bf20*/  SEL R4, R54, 0x63400000, !P1 ;  /* 0x6340000036047807 */ /* 0x000fca0004800000 */
[----:B------:R-:W-:-:S04]  /*2bf30*/  IMAD.IADD R4, R5, 0x1, -R4 ;  /* 0x0000000105047824 */ /* 0x000fc800078e0a04 */
[----:B------:R-:W-:-:S06]  /*2bf40*/  VIADD R49, R4, 0x7fe00000 ;  /* 0x7fe0000004317836 */ /* 0x000fcc0000000000 */
[----:B------:R-:W-:-:S10]  /*2bf50*/  DMUL R46, R44, R48 ;  /* 0x000000302c2e7228 */ /* 0x000fd40000000000 */
[----:B------:R-:W-:-:S13]  /*2bf60*/  FSETP.GTU.AND P1, PT, |R47|, 1.469367938527859385e-39, PT ;  /* 0x001000002f00780b */ /* 0x000fda0003f2c200 */
[----:B------:R-:W-:Y:S05]  /*2bf70*/  @P1 BRA `(.L_x_941) ;  /* 0x0000000000a81947 */ /* 0x000fea0003800000 */
[----:B------:R-:W-:Y:S01]  /*2bf80*/  DFMA R38, R44, -R38, R42 ;  /* 0x800000262c26722b */ /* 0x000fe2000000002a */
[----:B------:R-:W-:-:S09]  /*2bf90*/  IMAD.MOV.U32 R48, RZ, RZ, RZ ;  /* 0x000000ffff307224 */ /* 0x000fd200078e00ff */
[C---:B------:R-:W-:Y:S02]  /*2bfa0*/  FSETP.NEU.AND P1, PT, R39.reuse, RZ, PT ;  /* 0x000000ff2700720b */ /* 0x040fe40003f2d000 */
[----:B------:R-:W-:-:S04]  /*2bfb0*/  LOP3.LUT R40, R39, 0x80000000, R41, 0x48, !PT ;  /* 0x8000000027287812 */ /* 0x000fc800078e4829 */
[----:B------:R-:W-:-:S07]  /*2bfc0*/  LOP3.LUT R49, R40, R49, RZ, 0xfc, !PT ;  /* 0x0000003128317212 */ /* 0x000fce00078efcff */
[----:B------:R-:W-:Y:S05]  /*2bfd0*/  @!P1 BRA `(.L_x_941) ;  /* 0x0000000000909947 */ /* 0x000fea0003800000 */
[----:B------:R-:W-:Y:S01]  /*2bfe0*/  IMAD.MOV R39, RZ, RZ, -R4 ;  /* 0x000000ffff277224 */ /* 0x000fe200078e0a04 */
[----:B------:R-:W-:Y:S01]  /*2bff0*/  IADD3 R4, PT, PT, -R4, -0x43300000, RZ ;  /* 0xbcd0000004047810 */ /* 0x000fe20007ffe1ff */
[----:B------:R-:W-:-:S06]  /*2c000*/  IMAD.MOV.U32 R38, RZ, RZ, RZ ;  /* 0x000000ffff267224 */ /* 0x000fcc00078e00ff */
[----:B------:R-:W-:Y:S02]  /*2c010*/  DFMA R38, R46, -R38, R44 ;  /* 0x800000262e26722b */ /* 0x000fe4000000002c */
[----:B------:R-:W-:-:S08]  /*2c020*/  DMUL.RP R44, R44, R48 ;  /* 0x000000302c2c7228 */ /* 0x000fd00000008000 */
[----:B------:R-:W-:Y:S02]  /*2c030*/  FSETP.NEU.AND P1, PT, |R39|, R4, PT ;  /* 0x000000042700720b */ /* 0x000fe40003f2d200 */
[----:B------:R-:W-:Y:S02]  /*2c040*/  LOP3.LUT R40, R45, R40, RZ, 0x3c, !PT ;  /* 0x000000282d287212 */ /* 0x000fe400078e3cff */
[----:B------:R-:W-:Y:S02]  /*2c050*/  FSEL R44, R44, R46, !P1 ;  /* 0x0000002e2c2c7208 */ /* 0x000fe40004800000 */
[----:B------:R-:W-:-:S05]  /*2c060*/  FSEL R46, R40, R47, !P1 ;  /* 0x0000002f282e7208 */ /* 0x000fca0004800000 */
[----:B------:R-:W-:Y:S02]  /*2c070*/  IMAD.MOV.U32 R47, RZ, RZ, R46 ;  /* 0x000000ffff2f7224 */ /* 0x000fe400078e002e */
[----:B------:R-:W-:Y:S01]  /*2c080*/  IMAD.MOV.U32 R46, RZ, RZ, R44 ;  /* 0x000000ffff2e7224 */ /* 0x000fe200078e002c */
[----:B------:R-:W-:Y:S06]  /*2c090*/  BRA `(.L_x_941) ;  /* 0x0000000000607947 */ /* 0x000fec0003800000 */
.L_x_940:
[----:B------:R-:W-:-:S14]  /*2c0a0*/  DSETP.NAN.AND P1, PT, R48, R48, PT ;  /* 0x000000303000722a */ /* 0x000fdc0003f28000 */
[----:B------:R-:W-:Y:S05]  /*2c0b0*/  @P1 BRA `(.L_x_942) ;  /* 0x00000000004c1947 */ /* 0x000fea0003800000 */
[----:B------:R-:W-:-:S14]  /*2c0c0*/  DSETP.NAN.AND P1, PT, R40, R40, PT ;  /* 0x000000282800722a */ /* 0x000fdc0003f28000 */
[----:B------:R-:W-:Y:S05]  /*2c0d0*/  @P1 BRA `(.L_x_943) ;  /* 0x0000000000341947 */ /* 0x000fea0003800000 */
[----:B------:R-:W-:Y:S01]  /*2c0e0*/  ISETP.NE.AND P1, PT, R4, R5, PT ;  /* 0x000000050400720c */ /* 0x000fe20003f25270 */
[----:B------:R-:W-:Y:S02]  /*2c0f0*/  IMAD.MOV.U32 R46, RZ, RZ, 0x0 ;  /* 0x00000000ff2e7424 */ /* 0x000fe400078e00ff */
[----:B------:R-:W-:-:S10]  /*2c100*/  IMAD.MOV.U32 R47, RZ, RZ, -0x80000 ;  /* 0xfff80000ff2f7424 */ /* 0x000fd400078e00ff */
[----:B------:R-:W-:Y:S05]  /*2c110*/  @!P1 BRA `(.L_x_941) ;  /* 0x0000000000409947 */ /* 0x000fea0003800000 */
[----:B------:R-:W-:Y:S02]  /*2c120*/  ISETP.NE.AND P1, PT, R4, 0x7ff00000, PT ;  /* 0x7ff000000400780c */ /* 0x000fe40003f25270 */
[----:B------:R-:W-:Y:S02]  /*2c130*/  LOP3.LUT R40, R49, 0x80000000, R41, 0x48, !PT ;  /* 0x8000000031287812 */ /* 0x000fe400078e4829 */
[----:B------:R-:W-:-:S13]  /*2c140*/  ISETP.EQ.OR P1, PT, R5, RZ, !P1 ;  /* 0x000000ff0500720c */ /* 0x000fda0004f22670 */
[----:B------:R-:W-:Y:S01]  /*2c150*/  @P1 LOP3.LUT R4, R40, 0x7ff00000, RZ, 0xfc, !PT ;  /* 0x7ff0000028041812 */ /* 0x000fe200078efcff */
[----:B------:R-:W-:Y:S02]  /*2c160*/  @!P1 IMAD.MOV.U32 R46, RZ, RZ, RZ ;  /* 0x000000ffff2e9224 */ /* 0x000fe400078e00ff */
[----:B------:R-:W-:Y:S02]  /*2c170*/  @!P1 IMAD.MOV.U32 R47, RZ, RZ, R40 ;  /* 0x000000ffff2f9224 */ /* 0x000fe400078e0028 */
[----:B------:R-:W-:Y:S02]  /*2c180*/  @P1 IMAD.MOV.U32 R46, RZ, RZ, RZ ;  /* 0x000000ffff2e1224 */ /* 0x000fe400078e00ff */
[----:B------:R-:W-:Y:S01]  /*2c190*/  @P1 IMAD.MOV.U32 R47, RZ, RZ, R4 ;  /* 0x000000ffff2f1224 */ /* 0x000fe200078e0004 */
[----:B------:R-:W-:Y:S06]  /*2c1a0*/  BRA `(.L_x_941) ;  /* 0x00000000001c7947 */ /* 0x000fec0003800000 */
.L_x_943:
[----:B------:R-:W-:-:S05]  /*2c1b0*/  LOP3.LUT R46, R41, 0x80000, RZ, 0xfc, !PT ;  /* 0x00080000292e7812 */ /* 0x000fca00078efcff */
[----:B------:R-:W-:Y:S02]  /*2c1c0*/  IMAD.MOV.U32 R47, RZ, RZ, R46 ;  /* 0x000000ffff2f7224 */ /* 0x000fe400078e002e */
[----:B------:R-:W-:Y:S01]  /*2c1d0*/  IMAD.MOV.U32 R46, RZ, RZ, R40 ;  /* 0x000000ffff2e7224 */ /* 0x000fe200078e0028 */
[----:B------:R-:W-:Y:S06]  /*2c1e0*/  BRA `(.L_x_941) ;  /* 0x00000000000c7947 */ /* 0x000fec0003800000 */
.L_x_942:
[----:B------:R-:W-:-:S05]  /*2c1f0*/  LOP3.LUT R46, R49, 0x80000, RZ, 0xfc, !PT ;  /* 0x00080000312e7812 */ /* 0x000fca00078efcff */
[----:B------:R-:W-:Y:S02]  /*2c200*/  IMAD.MOV.U32 R47, RZ, RZ, R46 ;  /* 0x000000ffff2f7224 */ /* 0x000fe400078e002e */
[----:B------:R-:W-:-:S07]  /*2c210*/  IMAD.MOV.U32 R46, RZ, RZ, R48 ;  /* 0x000000ffff2e7224 */ /* 0x000fce00078e0030 */
.L_x_941:
[----:B------:R-:W-:Y:S05]  /*2c220*/  BSYNC.RECONVERGENT B2 ;  /* 0x0000000000027941 */ /* 0x000fea0003800200 */
.L_x_939:
[----:B------:R-:W-:Y:S01]  /*2c230*/  IMAD.MOV.U32 R4, RZ, RZ, R0 ;  /* 0x000000ffff047224 */ /* 0x000fe200078e0000 */
[----:B------:R-:W-:-:S04]  /*2c240*/  MOV R5, 0x0 ;  /* 0x0000000000057802 */ /* 0x000fc80000000f00 */
[----:B------:R-:W-:Y:S05]  /*2c250*/  RET.REL.NODEC R4 `(_Z23distributor_probabilityddPdS_iS_i) ;  /* 0xfffffd3c04687950 */ /* 0x000fea0003c3ffff */
        .weak           $__internal_2_$__cuda_sm20_dsqrt_rn_f64_mediumpath_v1
        .type           $__internal_2_$__cuda_sm20_dsqrt_rn_f64_mediumpath_v1,@function
        .size           $__internal_2_$__cuda_sm20_dsqrt_rn_f64_mediumpath_v1,($_Z23distributor_probabilityddPdS_iS_i$__internal_accurate_pow - $__internal_2_$__cuda_sm20_dsqrt_rn_f64_mediumpath_v1)
$__internal_2_$__cuda_sm20_dsqrt_rn_f64_mediumpath_v1:
[----:B------:R-:W-:Y:S01]  /*2c260*/  ISETP.GE.U32.AND P1, PT, R6, -0x3400000, PT ;  /* 0xfcc000000600780c */ /* 0x000fe20003f26070 */
[----:B------:R-:W-:-:S12]  /*2c270*/  BSSY.RECONVERGENT B2, `(.L_x_944) ;  /* 0x0000023000027945 */ /* 0x000fd80003800200 */
[----:B------:R-:W-:Y:S05]  /*2c280*/  @!P1 BRA `(.L_x_945) ;  /* 0x0000000000209947 */ /* 0x000fea0003800000 */
[----:B------:R-:W-:-:S10]  /*2c290*/  DFMA.RM R4, R40, R42, R4 ;  /* 0x0000002a2804722b */ /* 0x000fd40000004004 */
[----:B------:R-:W-:-:S05]  /*2c2a0*/  IADD3 R40, P1, PT, R4, 0x1, RZ ;  /* 0x0000000104287810 */ /* 0x000fca0007f3e0ff */
[----:B------:R-:W-:-:S06]  /*2c2b0*/  IMAD.X R41, RZ, RZ, R5, P1 ;  /* 0x000000ffff297224 */ /* 0x000fcc00008e0605 */
[----:B------:R-:W-:-:S08]  /*2c2c0*/  DFMA.RP R38, -R4, R40, R38 ;  /* 0x000000280426722b */ /* 0x000fd00000008126 */
[----:B------:R-:W-:-:S06]  /*2c2d0*/  DSETP.GT.AND P1, PT, R38, RZ, PT ;  /* 0x000000ff2600722a */ /* 0x000fcc0003f24000 */
[----:B------:R-:W-:Y:S02]  /*2c2e0*/  FSEL R4, R40, R4, P1 ;  /* 0x0000000428047208 */ /* 0x000fe40000800000 */
[----:B------:R-:W-:Y:S01]  /*2c2f0*/  FSEL R5, R41, R5, P1 ;  /* 0x0000000529057208 */ /* 0x000fe20000800000 */
[----:B------:R-:W-:Y:S06]  /*2c300*/  BRA `(.L_x_946) ;  /* 0x0000000000647947 */ /* 0x000fec0003800000 */
.L_x_945:
[----:B------:R-:W-:-:S14]  /*2c310*/  DSETP.NE.AND P1, PT, R38, RZ, PT ;  /* 0x000000ff2600722a */ /* 0x000fdc0003f25000 */
[----:B------:R-:W-:Y:S05]  /*2c320*/  @!P1 BRA `(.L_x_947) ;  /* 0x0000000000589947 */ /* 0x000fea0003800000 */
[----:B------:R-:W-:-:S13]  /*2c330*/  ISETP.GE.AND P1, PT, R39, RZ, PT ;  /* 0x000000ff2700720c */ /* 0x000fda0003f26270 */
[----:B------:R-:W-:Y:S02]  /*2c340*/  @!P1 IMAD.MOV.U32 R4, RZ, RZ, 0x0 ;  /* 0x00000000ff049424 */ /* 0x000fe400078e00ff */
[----:B------:R-:W-:Y:S01]  /*2c350*/  @!P1 IMAD.MOV.U32 R5, RZ, RZ, -0x80000 ;  /* 0xfff80000ff059424 */ /* 0x000fe200078e00ff */
[----:B------:R-:W-:Y:S06]  /*2c360*/  @!P1 BRA `(.L_x_946) ;  /* 0x00000000004c9947 */ /* 0x000fec0003800000 */
[----:B------:R-:W-:-:S13]  /*2c370*/  ISETP.GT.AND P1, PT, R39, 0x7fefffff, PT ;  /* 0x7fefffff2700780c */ /* 0x000fda0003f24270 */
[----:B------:R-:W-:Y:S05]  /*2c380*/  @P1 BRA `(.L_x_947) ;  /* 0x0000000000401947 */ /* 0x000fea0003800000 */
[----:B------:R-:W-:Y:S01]  /*2c390*/  DMUL R38, R38, 8.11296384146066816958e+31 ;  /* 0x4690000026267828 */ /* 0x000fe20000000000 */
[----:B------:R-:W-:Y:S02]  /*2c3a0*/  IMAD.MOV.U32 R4, RZ, RZ, RZ ;  /* 0x000000ffff047224 */ /* 0x000fe400078e00ff */
[----:B------:R-:W-:Y:S02]  /*2c3b0*/  IMAD.MOV.U32 R40, RZ, RZ, 0x0 ;  /* 0x00000000ff287424 */ /* 0x000fe400078e00ff */
[----:B------:R-:W-:Y:S01]  /*2c3c0*/  IMAD.MOV.U32 R41, RZ, RZ, 0x3fd80000 ;  /* 0x3fd80000ff297424 */ /* 0x000fe200078e00ff */
[----:B------:R-:W0:Y:S02]  /*2c3d0*/  MUFU.RSQ64H R5, R39 ;  /* 0x0000002700057308 */ /* 0x000e240000001c00 */
[----:B0-----:R-:W-:-:S08]  /*2c3e0*/  DMUL R42, R4, R4 ;  /* 0x00000004042a7228 */ /* 0x001fd00000000000 */
[----:B------:R-:W-:-:S08]  /*2c3f0*/  DFMA R42, R38, -R42, 1 ;  /* 0x3ff00000262a742b */ /* 0x000fd0000000082a */
[----:B------:R-:W-:Y:S02]  /*2c400*/  DFMA R40, R42, R40, 0.5 ;  /* 0x3fe000002a28742b */ /* 0x000fe40000000028 */
[----:B------:R-:W-:-:S08]  /*2c410*/  DMUL R42, R4, R42 ;  /* 0x0000002a042a7228 */ /* 0x000fd00000000000 */
[----:B------:R-:W-:-:S08]  /*2c420*/  DFMA R40, R40, R42, R4 ;  /* 0x0000002a2828722b */ /* 0x000fd00000000004 */
[----:B------:R-:W-:Y:S02]  /*2c430*/  DMUL R4, R38, R40 ;  /* 0x0000002826047228 */ /* 0x000fe40000000000 */
[----:B------:R-:W-:-:S06]  /*2c440*/  VIADD R41, R41, 0xfff00000 ;  /* 0xfff0000029297836 */ /* 0x000fcc0000000000 */
[----:B------:R-:W-:-:S08]  /*2c450*/  DFMA R38, R4, -R4, R38 ;  /* 0x800000040426722b */ /* 0x000fd00000000026 */
[----:B------:R-:W-:-:S10]  /*2c460*/  DFMA R4, R40, R38, R4 ;  /* 0x000000262804722b */ /* 0x000fd40000000004 */
[----:B------:R-:W-:Y:S01]  /*2c470*/  VIADD R5, R5, 0xfcb00000 ;  /* 0xfcb0000005057836 */ /* 0x000fe20000000000 */
[----:B------:R-:W-:Y:S06]  /*2c480*/  BRA `(.L_x_946) ;  /* 0x0000000000047947 */ /* 0x000fec0003800000 */
.L_x_947:
[----:B------:R-:W-:-:S11]  /*2c490*/  DADD R4, R38, R38 ;  /* 0x0000000026047229 */ /* 0x000fd60000000026 */
.L_x_946:
[----:B------:R-:W-:Y:S05]  /*2c4a0*/  BSYNC.RECONVERGENT B2 ;  /* 0x0000000000027941 */ /* 0x000fea0003800200 */
.L_x_944:
[----:B------:R-:W-:Y:S02]  /*2c4b0*/  IMAD.MOV.U32 R6, RZ, RZ, R4 ;  /* 0x000000ffff067224 */ /* 0x000fe400078e0004 */
[----:B------:R-:W-:Y:S02]  /*2c4c0*/  IMAD.MOV.U32 R39, RZ, RZ, R5 ;  /* 0x000000ffff277224 */ /* 0x000fe400078e0005 */
[----:B------:R-:W-:Y:S02]  /*2c4d0*/  IMAD.MOV.U32 R4, RZ, RZ, R0 ;  /* 0x000000ffff047224 */ /* 0x000fe400078e0000 */
[----:B------:R-:W-:-:S04]  /*2c4e0*/  IMAD.MOV.U32 R5, RZ, RZ, 0x0 ;  /* 0x00000000ff057424 */ /* 0x000fc800078e00ff */
[----:B------:R-:W-:Y:S05]  /*2c4f0*/  RET.REL.NODEC R4 `(_Z23distributor_probabilityddPdS_iS_i) ;  /* 0xfffffd3804c07950 */ /* 0x000fea0003c3ffff */
        .type           $_Z23distributor_probabilityddPdS_iS_i$__internal_accurate_pow,@function
        .size           $_Z23distributor_probabilityddPdS_iS_i$__internal_accurate_pow,(.L_x_953 - $_Z23distributor_probabilityddPdS_iS_i$__internal_accurate_pow)
$_Z23distributor_probabilityddPdS_iS_i$__internal_accurate_pow:
[----:B------:R-:W-:Y:S01]  /*2c500*/  ISETP.GT.U32.AND P5, PT, R5, 0xfffff, PT ;  /* 0x000fffff0500780c */ /* 0x000fe20003fa4070 */
[--C-:B------:R-:W-:Y:S01]  /*2c510*/  IMAD.MOV.U32 R38, RZ, RZ, R6.reuse ;  /* 0x000000ffff267224 */ /* 0x100fe200078e0006 */
[----:B------:R-:W-:Y:S01]  /*2c520*/  MOV R52, 0x41ad3b5a ;  /* 0x41ad3b5a00347802 */ /* 0x000fe20000000f00 */
[--C-:B------:R-:W-:Y:S01]  /*2c530*/  IMAD.MOV.U32 R39, RZ, RZ, R5.reuse ;  /* 0x000000ffff277224 */ /* 0x100fe200078e0005 */
[----:B------:R-:W-:Y:S01]  /*2c540*/  UMOV UR4, 0x7d2cafe2 ;  /* 0x7d2cafe200047882 */ /* 0x000fe20000000000 */
[--C-:B------:R-:W-:Y:S01]  /*2c550*/  IMAD.MOV.U32 R40, RZ, RZ, R5.reuse ;  /* 0x000000ffff287224 */ /* 0x100fe200078e0005 */
[----:B------:R-:W-:Y:S01]  /*2c560*/  UMOV UR5, 0x3eb0f5ff ;  /* 0x3eb0f5ff00057882 */ /* 0x000fe20000000000 */
[----:B------:R-:W-:Y:S01]  /*2c570*/  IMAD.MOV.U32 R48, RZ, RZ, R6 ;  /* 0x000000ffff307224 */ /* 0x000fe200078e0006 */
[----:B------:R-:W-:Y:S01]  /*2c580*/  SHF.R.U32.HI R5, RZ, 0x14, R5 ;  /* 0x00000014ff057819 */ /* 0x000fe20000011605 */
[----:B------:R-:W-:Y:S01]  /*2c590*/  IMAD.MOV.U32 R53, RZ, RZ, 0x3ed0f5d2 ;  /* 0x3ed0f5d2ff357424 */ /* 0x000fe200078e00ff */
[----:B------:R-:W-:Y:S01]  /*2c5a0*/  UMOV UR6, 0x3b39803f ;  /* 0x3b39803f00067882 */ /* 0x000fe20000000000 */
[----:B------:R-:W-:-:S02]  /*2c5b0*/  UMOV UR7, 0x3c7abc9e ;  /* 0x3c7abc9e00077882 */ /* 0x000fc40000000000 */
[----:B------:R-:W-:-:S10]  /*2c5c0*/  @!P5 DMUL R38, R38, 1.80143985094819840000e+16 ;  /* 0x435000002626d828 */ /* 0x000fd40000000000 */
[----:B------:R-:W-:Y:S01]  /*2c5d0*/  @!P5 IMAD.MOV.U32 R40, RZ, RZ, R39 ;  /* 0x000000ffff28d224 */ /* 0x000fe200078e0027 */
[----:B------:R-:W-:Y:S01]  /*2c5e0*/  @!P5 LEA.HI R5, R39, 0xffffffca, RZ, 0xc ;  /* 0xffffffca2705d811 */ /* 0x000fe200078f60ff */
[----:B------:R-:W-:-:S03]  /*2c5f0*/  @!P5 IMAD.MOV.U32 R48, RZ, RZ, R38 ;  /* 0x000000ffff30d224 */ /* 0x000fc600078e0026 */
[----:B------:R-:W-:-:S04]  /*2c600*/  LOP3.LUT R40, R40, 0x800fffff, RZ, 0xc0, !PT ;  /* 0x800fffff28287812 */ /* 0x000fc800078ec0ff */
[----:B------:R-:W-:-:S04]  /*2c610*/  LOP3.LUT R40, R40, 0x3ff00000, RZ, 0xfc, !PT ;  /* 0x3ff0000028287812 */ /* 0x000fc800078efcff */
[----:B------:R-:W-:Y:S01]  /*2c620*/  ISETP.GE.U32.AND P1, PT, R40, 0x3ff6a09f, PT ;  /* 0x3ff6a09f2800780c */ /* 0x000fe20003f26070 */
[----:B------:R-:W-:Y:S02]  /*2c630*/  IMAD.MOV.U32 R49, RZ, RZ, R40 ;  /* 0x000000ffff317224 */ /* 0x000fe400078e0028 */
[----:B------:R-:W-:-:S10]  /*2c640*/  IMAD.MOV.U32 R40, RZ, RZ, RZ ;  /* 0x000000ffff287224 */ /* 0x000fd400078e00ff */
[----:B------:R-:W-:-:S04]  /*2c650*/  @P1 VIADD R6, R49, 0xfff00000 ;  /* 0xfff0000031061836 */ /* 0x000fc80000000000 */
[----:B------:R-:W-:Y:S02]  /*2c660*/  @P1 IMAD.MOV.U32 R49, RZ, RZ, R6 ;  /* 0x000000ffff311224 */ /* 0x000fe400078e0006 */
[C---:B------:R-:W-:Y:S02]  /*2c670*/  VIADD R6, R5.reuse, 0xfffffc01 ;  /* 0xfffffc0105067836 */ /* 0x040fe40000000000 */
[----:B------:R-:W-:Y:S02]  /*2c680*/  @P1 VIADD R6, R5, 0xfffffc02 ;  /* 0xfffffc0205061836 */ /* 0x000fe40000000000 */
[C---:B------:R-:W-:Y:S01]  /*2c690*/  DADD R42, R48.reuse, 1 ;  /* 0x3ff00000302a7429 */ /* 0x040fe20000000000 */
[----:B------:R-:W-:Y:S01]  /*2c6a0*/  IMAD.MOV.U32 R5, RZ, RZ, R4 ;  /* 0x000000ffff057224 */ /* 0x000fe200078e0004 */
[----:B------:R-:W-:Y:S01]  /*2c6b0*/  DADD R48, R48, -1 ;  /* 0xbff0000030307429 */ /* 0x000fe20000000000 */
[----:B------:R-:W-:-:S03]  /*2c6c0*/  IMAD.MOV.U32 R4, RZ, RZ, R131 ;  /* 0x000000ffff047224 */ /* 0x000fc600078e0083 */
[----:B------:R-:W0:Y:S02]  /*2c6d0*/  MUFU.RCP64H R41, R43 ;  /* 0x0000002b00297308 */ /* 0x000e240000001800 */
[----:B0-----:R-:W-:-:S08]  /*2c6e0*/  DFMA R42, -R42, R40, 1 ;  /* 0x3ff000002a2a742b */ /* 0x001fd00000000128 */
[----:B------:R-:W-:-:S08]  /*2c6f0*/  DFMA R42, R42, R42, R42 ;  /* 0x0000002a2a2a722b */ /* 0x000fd0000000002a */
[----:B------:R-:W-:-:S08]  /*2c700*/  DFMA R40, R40, R42, R40 ;  /* 0x0000002a2828722b */ /* 0x000fd00000000028 */
[----:B------:R-:W-:-:S08]  /*2c710*/  DMUL R42, R48, R40 ;  /* 0x00000028302a7228 */ /* 0x000fd00000000000 */
[----:B------:R-:W-:-:S08]  /*2c720*/  DFMA R42, R48, R40, R42 ;  /* 0x00000028302a722b */ /* 0x000fd0000000002a */
[----:B------:R-:W-:Y:S02]  /*2c730*/  DMUL R50, R42, R42 ;  /* 0x0000002a2a327228 */ /* 0x000fe40000000000 */
[----:B------:R-:W-:-:S06]  /*2c740*/  DADD R46, R48, -R42 ;  /* 0x00000000302e7229 */ /* 0x000fcc000000082a */
[----:B------:R-:W-:Y:S01]  /*2c750*/  DFMA R52, R50, UR4, R52 ;  /* 0x0000000432347c2b */ /* 0x000fe20008000034 */
[----:B------:R-:W-:Y:S01]  /*2c760*/  UMOV UR4, 0x75488a3f ;  /* 0x75488a3f00047882 */ /* 0x000fe20000000000 */
[----:B------:R-:W-:Y:S01]  /*2c770*/  UMOV UR5, 0x3ef3b20a ;  /* 0x3ef3b20a00057882 */ /* 0x000fe20000000000 */
[----:B------:R-:W-:Y:S02]  /*2c780*/  DADD R122, R46, R46 ;  /* 0x000000002e7a7229 */ /* 0x000fe4000000002e */
[----:B------:R-:W-:-:S03]  /*2c790*/  DMUL R46, R42, R42 ;  /* 0x0000002a2a2e7228 */ /* 0x000fc60000000000 */
[----:B------:R-:W-:Y:S01]  /*2c7a0*/  DFMA R52, R50, R52, UR4 ;  /* 0x0000000432347e2b */ /* 0x000fe20008000034 */
[----:B------:R-:W-:Y:S01]  /*2c7b0*/  UMOV UR4, 0xe4faecd5 ;  /* 0xe4faecd500047882 */ /* 0x000fe20000000000 */
[----:B------:R-:W-:Y:S01]  /*2c7c0*/  UMOV UR5, 0x3f1745cd ;  /* 0x3f1745cd00057882 */ /* 0x000fe20000000000 */
[----:B------:R-:W-:Y:S02]  /*2c7d0*/  DFMA R122, R48, -R42, R122 ;  /* 0x8000002a307a722b */ /* 0x000fe4000000007a */
[C---:B------:R-:W-:Y:S02]  /*2c7e0*/  DMUL R48, R42.reuse, R46 ;  /* 0x0000002e2a307228 */ /* 0x040fe40000000000 */
[----:B------:R-:W-:Y:S02]  /*2c7f0*/  DFMA R124, R42, R42, -R46 ;  /* 0x0000002a2a7c722b */ /* 0x000fe4000000082e */
[----:B------:R-:W-:Y:S01]  /*2c800*/  DFMA R52, R50, R52, UR4 ;  /* 0x0000000432347e2b */ /* 0x000fe20008000034 */
[----:B------:R-:W-:Y:S01]  /*2c810*/  UMOV UR4, 0x258a578b ;  /* 0x258a578b00047882 */ /* 0x000fe20000000000 */
[----:B------:R-:W-:Y:S01]  /*2c820*/  UMOV UR5, 0x3f3c71c7 ;  /* 0x3f3c71c700057882 */ /* 0x000fe20000000000 */
[----:B------:R-:W-:-:S02]  /*2c830*/  DMUL R40, R40, R122 ;  /* 0x0000007a28287228 */ /* 0x000fc40000000000 */
[----:B------:R-:W-:-:S03]  /*2c840*/  DFMA R122, R42, R46, -R48 ;  /* 0x0000002e2a7a722b */ /* 0x000fc60000000830 */
[----:B------:R-:W-:Y:S01]  /*2c850*/  DFMA R52, R50, R52, UR4 ;  /* 0x0000000432347e2b */ /* 0x000fe20008000034 */
[----:B------:R-:W-:Y:S01]  /*2c860*/  UMOV UR4, 0x9242b910 ;  /* 0x9242b91000047882 */ /* 0x000fe20000000000 */
[----:B------:R-:W-:-:S03]  /*2c870*/  UMOV UR5, 0x3f624924 ;  /* 0x3f62492400057882 */ /* 0x000fc60000000000 */
[----:B------:R-:W-:-:S03]  /*2c880*/  DFMA R122, R40, R46, R122 ;  /* 0x0000002e287a722b */ /* 0x000fc6000000007a */
[----:B------:R-:W-:Y:S01]  /*2c890*/  DFMA R52, R50, R52, UR4 ;  /* 0x0000000432347e2b */ /* 0x000fe20008000034 */
[----:B------:R-:W-:Y:S01]  /*2c8a0*/  UMOV UR4, 0x99999dfb ;  /* 0x99999dfb00047882 */ /* 0x000fe20000000000 */
[----:B------:R-:W-:-:S06]  /*2c8b0*/  UMOV UR5, 0x3f899999 ;  /* 0x3f89999900057882 */ /* 0x000fcc0000000000 */
[----:B------:R-:W-:Y:S01]  /*2c8c0*/  DFMA R52, R50, R52, UR4 ;  /* 0x0000000432347e2b */ /* 0x000fe20008000034 */
[----:B------:R-:W-:Y:S01]  /*2c8d0*/  UMOV UR4, 0x55555555 ;  /* 0x5555555500047882 */ /* 0x000fe20000000000 */
[----:B------:R-:W-:-:S06]  /*2c8e0*/  UMOV UR5, 0x3fb55555 ;  /* 0x3fb5555500057882 */ /* 0x000fcc0000000000 */
[----:B------:R-:W-:-:S08]  /*2c8f0*/  DFMA R44, R50, R52, UR4 ;  /* 0x00000004322c7e2b */ /* 0x000fd00008000034 */
[----:B------:R-:W-:Y:S01]  /*2c900*/  DADD R54, -R44, UR4 ;  /* 0x000000042c367e29 */ /* 0x000fe20008000100 */
[----:B------:R-:W-:Y:S01]  /*2c910*/  UMOV UR4, 0xb9e7b0 ;  /* 0x00b9e7b000047882 */ /* 0x000fe20000000000 */
[----:B------:R-:W-:-:S06]  /*2c920*/  UMOV UR5, 0x3c46a4cb ;  /* 0x3c46a4cb00057882 */ /* 0x000fcc0000000000 */
[----:B------:R-:W-:Y:S01]  /*2c930*/  DFMA R50, R50, R52, R54 ;  /* 0x000000343232722b */ /* 0x000fe20000000036 */
[----:B------:R-:W-:Y:S02]  /*2c940*/  VIADD R55, R41, 0x100000 ;  /* 0x0010000029377836 */ /* 0x000fe40000000000 */
[----:B------:R-:W-:-:S05]  /*2c950*/  IMAD.MOV.U32 R54, RZ, RZ, R40 ;  /* 0x000000ffff367224 */ /* 0x000fca00078e0028 */
[----:B------:R-:W-:Y:S01]  /*2c960*/  DADD R50, R50, -UR4 ;  /* 0x8000000432327e29 */ /* 0x000fe20008000000 */
[----:B------:R-:W-:Y:S01]  /*2c970*/  UMOV UR4, 0x80000000 ;  /* 0x8000000000047882 */ /* 0x000fe20000000000 */
[----:B------:R-:W-:Y:S01]  /*2c980*/  DFMA R54, R42, R54, R124 ;  /* 0x000000362a36722b */ /* 0x000fe2000000007c */
[----:B------:R-:W-:-:S05]  /*2c990*/  UMOV UR5, 0x43300000 ;  /* 0x4330000000057882 */ /* 0x000fca0000000000 */
[----:B------:R-:W-:Y:S02]  /*2c9a0*/  DADD R52, R44, R50 ;  /* 0x000000002c347229 */ /* 0x000fe40000000032 */
[----:B------:R-:W-:-:S06]  /*2c9b0*/  DFMA R122, R42, R54, R122 ;  /* 0x000000362a7a722b */ /* 0x000fcc000000007a */
[----:B------:R-:W-:Y:S02]  /*2c9c0*/  DMUL R46, R52, R48 ;  /* 0x00000030342e7228 */ /* 0x000fe40000000000 */
[----:B------:R-:W-:-:S06]  /*2c9d0*/  DADD R44, R44, -R52 ;  /* 0x000000002c2c7229 */ /* 0x000fcc0000000834 */
[----:B------:R-:W-:Y:S02]  /*2c9e0*/  DFMA R54, R52, R48, -R46 ;  /* 0x000000303436722b */ /* 0x000fe4000000082e */
[----:B------:R-:W-:-:S06]  /*2c9f0*/  DADD R50, R50, R44 ;  /* 0x0000000032327229 */ /* 0x000fcc000000002c */
[----:B------:R-:W-:-:S08]  /*2ca00*/  DFMA R52, R52, R122, R54 ;  /* 0x0000007a3434722b */ /* 0x000fd00000000036 */
[----:B------:R-:W-:-:S08]  /*2ca10*/  DFMA R48, R50, R48, R52 ;  /* 0x000000303230722b */ /* 0x000fd00000000034 */
[----:B------:R-:W-:-:S08]  /*2ca20*/  DADD R50, R46, R48 ;  /* 0x000000002e327229 */ /* 0x000fd00000000030 */
[--C-:B------:R-:W-:Y:S02]  /*2ca30*/  DADD R44, R42, R50.reuse ;  /* 0x000000002a2c7229 */ /* 0x100fe40000000032 */
[----:B------:R-:W-:-:S06]  /*2ca40*/  DADD R46, R46, -R50 ;  /* 0x000000002e2e7229 */ /* 0x000fcc0000000832 */
[----:B------:R-:W-:Y:S02]  /*2ca50*/  DADD R42, R42, -R44 ;  /* 0x000000002a2a7229 */ /* 0x000fe4000000082c */
[----:B------:R-:W-:-:S06]  /*2ca60*/  DADD R48, R48, R46 ;  /* 0x0000000030307229 */ /* 0x000fcc000000002e */
[----:B------:R-:W-:-:S08]  /*2ca70*/  DADD R42, R50, R42 ;  /* 0x00000000322a7229 */ /* 0x000fd0000000002a */
[----:B------:R-:W-:-:S08]  /*2ca80*/  DADD R42, R48, R42 ;  /* 0x00000000302a7229 */ /* 0x000fd0000000002a */
[----:B------:R-:W-:Y:S01]  /*2ca90*/  DADD R42, R40, R42 ;  /* 0x00000000282a7229 */ /* 0x000fe2000000002a */
[----:B------:R-:W-:Y:S01]  /*2caa0*/  LOP3.LUT R40, R6, 0x80000000, RZ, 0x3c, !PT ;  /* 0x8000000006287812 */ /* 0x000fe200078e3cff */
[----:B------:R-:W-:Y:S02]  /*2cab0*/  IMAD.MOV.U32 R41, RZ, RZ, 0x43300000 ;  /* 0x43300000ff297424 */ /* 0x000fe400078e00ff */
[----:B------:R-:W-:-:S04]  /*2cac0*/  IMAD.SHL.U32 R6, R5, 0x2, RZ ;  /* 0x0000000205067824 */ /* 0x000fc800078e00ff */
[----:B------:R-:W-:Y:S02]  /*2cad0*/  DADD R46, R44, R42 ;  /* 0x000000002c2e7229 */ /* 0x000fe4000000002a */
[----:B------:R-:W-:Y:S01]  /*2cae0*/  DADD R40, R40, -UR4 ;  /* 0x8000000428287e29 */ /* 0x000fe20008000000 */
[----:B------:R-:W-:Y:S01]  /*2caf0*/  UMOV UR4, 0xfefa39ef ;  /* 0xfefa39ef00047882 */ /* 0x000fe20000000000 */
[----:B------:R-:W-:Y:S01]  /*2cb00*/  UMOV UR5, 0x3fe62e42 ;  /* 0x3fe62e4200057882 */ /* 0x000fe20000000000 */
[----:B------:R-:W-:-:S03]  /*2cb10*/  ISETP.GT.U32.AND P1, PT, R6, -0x2000001, PT ;  /* 0xfdffffff0600780c */ /* 0x000fc60003f24070 */
[--C-:B------:R-:W-:Y:S02]  /*2cb20*/  DADD R44, R44, -R46.reuse ;  /* 0x000000002c2c7229 */ /* 0x100fe4000000082e */
[----:B------:R-:W-:-:S06]  /*2cb30*/  DFMA R38, R40, UR4, R46 ;  /* 0x0000000428267c2b */ /* 0x000fcc000800002e */
[----:B------:R-:W-:Y:S02]  /*2cb40*/  DADD R42, R42, R44 ;  /* 0x000000002a2a7229 */ /* 0x000fe4000000002c */
[----:B------:R-:W-:Y:S01]  /*2cb50*/  DFMA R48, R40, -UR4, R38 ;  /* 0x8000000428307c2b */ /* 0x000fe20008000026 */
[----:B------:R-:W-:-:S04]  /*2cb60*/  LOP3.LUT R44, R5, 0xff0fffff, RZ, 0xc0, !PT ;  /* 0xff0fffff052c7812 */ /* 0x000fc800078ec0ff */
[----:B------:R-:W-:Y:S01]  /*2cb70*/  SEL R45, R44, R5, P1 ;  /* 0x000000052c2d7207 */ /* 0x000fe20000800000 */
[----:B------:R-:W-:Y:S02]  /*2cb80*/  IMAD.MOV.U32 R44, RZ, RZ, R4 ;  /* 0x000000ffff2c7224 */ /* 0x000fe400078e0004 */
[----:B------:R-:W-:-:S08]  /*2cb90*/  DADD R46, -R46, R48 ;  /* 0x000000002e2e7229 */ /* 0x000fd00000000130 */
[----:B------:R-:W-:-:S08]  /*2cba0*/  DADD R46, R42, -R46 ;  /* 0x000000002a2e7229 */ /* 0x000fd0000000082e */
[----:B------:R-:W-:-:S08]  /*2cbb0*/  DFMA R40, R40, UR6, R46 ;  /* 0x0000000628287c2b */ /* 0x000fd0000800002e */
[----:B------:R-:W-:-:S08]  /*2cbc0*/  DADD R42, R38, R40 ;  /* 0x00000000262a7229 */ /* 0x000fd00000000028 */
[----:B------:R-:W-:Y:S02]  /*2cbd0*/  DADD R38, R38, -R42 ;  /* 0x0000000026267229 */ /* 0x000fe4000000082a */
[----:B------:R-:W-:-:S06]  /*2cbe0*/  DMUL R4, R42, R44 ;  /* 0x0000002c2a047228 */ /* 0x000fcc0000000000 */
[----:B------:R-:W-:Y:S02]  /*2cbf0*/  DADD R40, R40, R38 ;  /* 0x0000000028287229 */ /* 0x000fe40000000026 */
[----:B------:R-:W-:-:S08]  /*2cc00*/  DFMA R42, R42, R44, -R4 ;  /* 0x0000002c2a2a722b */ /* 0x000fd00000000804 */
[----:B------:R-:W-:Y:S01]  /*2cc10*/  DFMA R42, R40, R44, R42 ;  /* 0x0000002c282a722b */ /* 0x000fe2000000002a */
[----:B------:R-:W-:Y:S02]  /*2cc20*/  IMAD.MOV.U32 R40, RZ, RZ, 0x652b82fe ;  /* 0x652b82feff287424 */ /* 0x000fe400078e00ff */
[----:B------:R-:W-:-:S05]  /*2cc30*/  IMAD.MOV.U32 R41, RZ, RZ, 0x3ff71547 ;  /* 0x3ff71547ff297424 */ /* 0x000fca00078e00ff */
[----:B------:R-:W-:-:S08]  /*2cc40*/  DADD R38, R4, R42 ;  /* 0x0000000004267229 */ /* 0x000fd0000000002a */
[----:B------:R-:W-:Y:S02]  /*2cc50*/  DFMA R40, R38, R40, 6.75539944105574400000e+15 ;  /* 0x433800002628742b */ /* 0x000fe40000000028 */
[----:B------:R-:W-:Y:S01]  /*2cc60*/  FSETP.GEU.AND P1, PT, |R39|, 4.1917929649353027344, PT ;  /* 0x4086232b2700780b */ /* 0x000fe20003f2e200 */
[----:B------:R-:W-:-:S05]  /*2cc70*/  DADD R4, R4, -R38 ;  /* 0x0000000004047229 */ /* 0x000fca0000000826 */
[----:B------:R-:W-:-:S03]  /*2cc80*/  DADD R44, R40, -6.75539944105574400000e+15 ;  /* 0xc3380000282c7429 */ /* 0x000fc60000000000 */
[----:B------:R-:W-:-:S05]  /*2cc90*/  DADD R42, R42, R4 ;  /* 0x000000002a2a7229 */ /* 0x000fca0000000004 */
        /* <DEDUP_REMOVED lines=50> */
.L_x_948:
[----:B------:R-:W-:Y:S02]  /*2cfc0*/  DFMA R38, R42, R4, R4 ;  /* 0x000000042a26722b */ /* 0x000fe40000000004 */
[----:B------:R-:W-:-:S08]  /*2cfd0*/  DSETP.NEU.AND P1, PT, |R4|, +INF , PT ;  /* 0x7ff000000400742a */ /* 0x000fd00003f2d200 */
[----:B------:R-:W-:Y:S01]  /*2cfe0*/  FSEL R4, R4, R38, !P1 ;  /* 0x0000002604047208 */ /* 0x000fe20004800000 */
[----:B------:R-:W-:Y:S01]  /*2cff0*/  IMAD.MOV.U32 R38, RZ, RZ, R0 ;  /* 0x000000ffff267224 */ /* 0x000fe200078e0000 */
[----:B------:R-:W-:Y:S01]  /*2d000*/  FSEL R5, R5, R39, !P1 ;  /* 0x0000002705057208 */ /* 0x000fe20004800000 */
[----:B------:R-:W-:-:S04]  /*2d010*/  IMAD.MOV.U32 R39, RZ, RZ, 0x0 ;  /* 0x00000000ff277424 */ /* 0x000fc800078e00ff */
[----:B------:R-:W-:Y:S05]  /*2d020*/  RET.REL.NODEC R38 `(_Z23distributor_probabilityddPdS_iS_i) ;  /* 0xfffffd2c26f47950 */ /* 0x000fea0003c3ffff */
.L_x_949:
[----:B------:R-:W-:-:S00]  /*2d030*/  BRA `(.L_x_949) ;  /* 0xfffffffc00fc7947 */ /* 0x000fc0000383ffff */
[----:B------:R-:W-:-:S00]  /*2d040*/  NOP ;  /* 0x0000000000007918 */ /* 0x000fc00000000000 */
        /* <DEDUP_REMOVED lines=11> */
.L_x_953:


//--------------------- .nv.global.init           --------------------------
	.section	.nv.global.init,"aw",@progbits
	.align	4
.nv.global.init:
	.type		mrg32k3aM1SubSeq,@object
	.size		mrg32k3aM1SubSeq,(mrg32k3aM2SubSeq - mrg32k3aM1SubSeq)
mrg32k3aM1SubSeq:
        /*0000*/ 	.byte	0x0b, 0xcc, 0xee, 0x04, 0x73, 0x29, 0x8b, 0x6f, 0xf6, 0x53, 0x03, 0xf6, 0x23, 0xf6, 0xea, 0xda
        /* <DEDUP_REMOVED lines=125> */
	.type		mrg32k3aM2SubSeq,@object
	.size		mrg32k3aM2SubSeq,(mrg32k3aM1 - mrg32k3aM2SubSeq)
mrg32k3aM2SubSeq:
        /* <DEDUP_REMOVED lines=126> */
	.type		mrg32k3aM1,@object
	.size		mrg32k3aM1,(mrg32k3aM1Seq - mrg32k3aM1)
mrg32k3aM1:
        /* <DEDUP_REMOVED lines=144> */
	.type		mrg32k3aM1Seq,@object
	.size		mrg32k3aM1Seq,(mrg32k3aM2 - mrg32k3aM1Seq)
mrg32k3aM1Seq:
        /* <DEDUP_REMOVED lines=144> */
	.type		mrg32k3aM2,@object
	.size		mrg32k3aM2,(mrg32k3aM2Seq - mrg32k3aM2)
mrg32k3aM2:
        /* <DEDUP_REMOVED lines=144> */
	.type		mrg32k3aM2Seq,@object
	.size		mrg32k3aM2Seq,(precalc_xorwow_matrix - mrg32k3aM2Seq)
mrg32k3aM2Seq:
        /* <DEDUP_REMOVED lines=144> */
	.type		precalc_xorwow_matrix,@object
	.size		precalc_xorwow_matrix,(precalc_xorwow_offset_matrix - precalc_xorwow_matrix)
precalc_xorwow_matrix:
        /* <DEDUP_REMOVED lines=6400> */
	.type		precalc_xorwow_offset_matrix,@object
	.size		precalc_xorwow_offset_matrix,(.L_1 - precalc_xorwow_offset_matrix)
precalc_xorwow_offset_matrix:
        /* <DEDUP_REMOVED lines=6400> */
.L_1:


//--------------------- .nv.shared.reserved.0     --------------------------
	.section	.nv.shared.reserved.0,"aw",@nobits
	.weak		__nv_reservedSMEM_offset_0_alias
	.size		__nv_reservedSMEM_offset_0_alias, 0, 64
	.other		__nv_reservedSMEM_offset_0_alias,@"STO_CUDA_RESERVED_SHARED STV_DEFAULT"
__nv_reservedSMEM_offset_0_alias:
	.zero		0
	.zero		64


//--------------------- .nv.constant0._Z23distributor_probabilityddPdS_iS_i --------------------------
	.section	.nv.constant0._Z23distributor_probabilityddPdS_iS_i,"a",@progbits
	.sectionflags	@""
	.align	4
.nv.constant0._Z23distributor_probabilityddPdS_iS_i:
	.zero		948


//--------------------- SYMBOLS --------------------------

	.type		.nv.reservedSmem.offset0,@object
	.size		.nv.reservedSmem.offset0,0x4
	.type		free,@function
	.type		malloc,@function
